	.target	sm_80

	.elftype	@"ET_EXEC"


//--------------------- .note.nv.tkinfo           --------------------------
	.section	.note.nv.tkinfo,"",@"SHT_NOTE"
	.sectionflags	@"SHF_NOTE_NV_TKINFO"
	.tkinfo
        /*0018*/ 	.word	0x00000002
        /*0030*/ 	.string	""
        /*0030*/ 	.string	"ptxas"
        /*0030*/ 	.string	"Cuda compilation tools, release 13.0, V13.0.88"
        /*0030*/ 	.string	"Build cuda_13.0.r13.0/compiler.36424714_0"
        /*0030*/ 	.string	"-v  -suppress-debug-info  -lineinfo  -arch sm_80 "



//--------------------- .note.nv.cuinfo           --------------------------
	.section	.note.nv.cuinfo,"",@"SHT_NOTE"
	.sectionflags	@"SHF_NOTE_NV_CUINFO"
        /*0018*/ 	.short	0x0002
        /*001a*/ 	.short	0x0050
        /*001c*/ 	.short	0x0082
	.zero		2


//--------------------- .nv.info                  --------------------------
	.section	.nv.info,"",@"SHT_CUDA_INFO"
	.align	4


	//----- nvinfo : EIATTR_REGCOUNT
	.align		4
        /*0000*/ 	.byte	0x04, 0x2f
        /*0002*/ 	.short	(.L_1 - .L_0)
	.align		4
.L_0:
        /*0004*/ 	.word	index@(matmul_kernel)
        /*0008*/ 	.word	0x00000020


	//----- nvinfo : EIATTR_FRAME_SIZE
	.align		4
.L_1:
        /*000c*/ 	.byte	0x04, 0x11
        /*000e*/ 	.short	(.L_3 - .L_2)
	.align		4
.L_2:
        /*0010*/ 	.word	index@(matmul_kernel)
        /*0014*/ 	.word	0x00001088


	//----- nvinfo : EIATTR_MIN_STACK_SIZE
	.align		4
.L_3:
        /*0018*/ 	.byte	0x04, 0x12
        /*001a*/ 	.short	(.L_5 - .L_4)
	.align		4
.L_4:
        /*001c*/ 	.word	index@(matmul_kernel)
        /*0020*/ 	.word	0x00001088
.L_5:


//--------------------- .nv.info.matmul_kernel    --------------------------
	.section	.nv.info.matmul_kernel,"",@"SHT_CUDA_INFO"
	.sectionflags	@""
	.align	4


	//----- nvinfo : EIATTR_CUDA_API_VERSION
	.align		4
        /*0000*/ 	.byte	0x04, 0x37
        /*0002*/ 	.short	(.L_7 - .L_6)
.L_6:
        /*0004*/ 	.word	0x00000082


	//----- nvinfo : EIATTR_SW2861232_WAR
	.align		4
.L_7:
        /*0008*/ 	.byte	0x01, 0x35
	.zero		2


	//----- nvinfo : EIATTR_PARAM_CBANK
	.align		4
        /*000c*/ 	.byte	0x04, 0x0a
        /*000e*/ 	.short	(.L_9 - .L_8)
	.align		4
.L_8:
        /*0010*/ 	.word	index@(.nv.constant0.matmul_kernel)
        /*0014*/ 	.short	0x0160
        /*0016*/ 	.short	0x0050


	//----- nvinfo : EIATTR_CBANK_PARAM_SIZE
	.align		4
.L_9:
        /*0018*/ 	.byte	0x03, 0x19
        /*001a*/ 	.short	0x0050


	//----- nvinfo : EIATTR_KPARAM_INFO
	.align		4
        /*001c*/ 	.byte	0x04, 0x17
        /*001e*/ 	.short	(.L_11 - .L_10)
.L_10:
        /*0020*/ 	.word	0x00000000
        /*0024*/ 	.short	0x000d
        /*0026*/ 	.short	0x0048
        /*0028*/ 	.byte	0x00, 0xf4, 0x21, 0x00


	//----- nvinfo : EIATTR_KPARAM_INFO
	.align		4
.L_11:
        /*002c*/ 	.byte	0x04, 0x17
        /*002e*/ 	.short	(.L_13 - .L_12)
.L_12:
        /*0030*/ 	.word	0x00000000
        /*0034*/ 	.short	0x000c
        /*0036*/ 	.short	0x0040
        /*0038*/ 	.byte	0x00, 0xf4, 0x21, 0x00


	//----- nvinfo : EIATTR_KPARAM_INFO
	.align		4
.L_13:
        /*003c*/ 	.byte	0x04, 0x17
        /*003e*/ 	.short	(.L_15 - .L_14)
.L_14:
        /*0040*/ 	.word	0x00000000
        /*0044*/ 	.short	0x000b
        /*0046*/ 	.short	0x0038
        /*0048*/ 	.byte	0x00, 0xf0, 0x11, 0x00


	//----- nvinfo : EIATTR_KPARAM_INFO
	.align		4
.L_15:
        /*004c*/ 	.byte	0x04, 0x17
        /*004e*/ 	.short	(.L_17 - .L_16)
.L_16:
        /*0050*/ 	.word	0x00000000
        /*0054*/ 	.short	0x000a
        /*0056*/ 	.short	0x0034
        /*0058*/ 	.byte	0x00, 0xf0, 0x11, 0x00


	//----- nvinfo : EIATTR_KPARAM_INFO
	.align		4
.L_17:
        /*005c*/ 	.byte	0x04, 0x17
        /*005e*/ 	.short	(.L_19 - .L_18)
.L_18:
        /*0060*/ 	.word	0x00000000
        /*0064*/ 	.short	0x0009
        /*0066*/ 	.short	0x0030
        /*0068*/ 	.byte	0x00, 0xf0, 0x11, 0x00


	//----- nvinfo : EIATTR_KPARAM_INFO
	.align		4
.L_19:
        /*006c*/ 	.byte	0x04, 0x17
        /*006e*/ 	.short	(.L_21 - .L_20)
.L_20:
        /*0070*/ 	.word	0x00000000
        /*0074*/ 	.short	0x0008
        /*0076*/ 	.short	0x002c
        /*0078*/ 	.byte	0x00, 0xf0, 0x11, 0x00


	//----- nvinfo : EIATTR_KPARAM_INFO
	.align		4
.L_21:
        /*007c*/ 	.byte	0x04, 0x17
        /*007e*/ 	.short	(.L_23 - .L_22)
.L_22:
        /*0080*/ 	.word	0x00000000
        /*0084*/ 	.short	0x0007
        /*0086*/ 	.short	0x0028
        /*0088*/ 	.byte	0x00, 0xf0, 0x11, 0x00


	//----- nvinfo : EIATTR_KPARAM_INFO
	.align		4
.L_23:
        /*008c*/ 	.byte	0x04, 0x17
        /*008e*/ 	.short	(.L_25 - .L_24)
.L_24:
        /*0090*/ 	.word	0x00000000
        /*0094*/ 	.short	0x0006
        /*0096*/ 	.short	0x0024
        /*0098*/ 	.byte	0x00, 0xf0, 0x11, 0x00


	//----- nvinfo : EIATTR_KPARAM_INFO
	.align		4
.L_25:
        /*009c*/ 	.byte	0x04, 0x17
        /*009e*/ 	.short	(.L_27 - .L_26)
.L_26:
        /*00a0*/ 	.word	0x00000000
        /*00a4*/ 	.short	0x0005
        /*00a6*/ 	.short	0x0020
        /*00a8*/ 	.byte	0x00, 0xf0, 0x11, 0x00


	//----- nvinfo : EIATTR_KPARAM_INFO
	.align		4
.L_27:
        /*00ac*/ 	.byte	0x04, 0x17
        /*00ae*/ 	.short	(.L_29 - .L_28)
.L_28:
        /*00b0*/ 	.word	0x00000000
        /*00b4*/ 	.short	0x0004
        /*00b6*/ 	.short	0x001c
        /*00b8*/ 	.byte	0x00, 0xf0, 0x11, 0x00


	//----- nvinfo : EIATTR_KPARAM_INFO
	.align		4
.L_29:
        /*00bc*/ 	.byte	0x04, 0x17
        /*00be*/ 	.short	(.L_31 - .L_30)
.L_30:
        /*00c0*/ 	.word	0x00000000
        /*00c4*/ 	.short	0x0003
        /*00c6*/ 	.short	0x0018
        /*00c8*/ 	.byte	0x00, 0xf0, 0x11, 0x00


	//----- nvinfo : EIATTR_KPARAM_INFO
	.align		4
.L_31:
        /*00cc*/ 	.byte	0x04, 0x17
        /*00ce*/ 	.short	(.L_33 - .L_32)
.L_32:
        /*00d0*/ 	.word	0x00000000
        /*00d4*/ 	.short	0x0002
        /*00d6*/ 	.short	0x0010
        /*00d8*/ 	.byte	0x00, 0xf4, 0x21, 0x00


	//----- nvinfo : EIATTR_KPARAM_INFO
	.align		4
.L_33:
        /*00dc*/ 	.byte	0x04, 0x17
        /*00de*/ 	.short	(.L_35 - .L_34)
.L_34:
        /*00e0*/ 	.word	0x00000000
        /*00e4*/ 	.short	0x0001
        /*00e6*/ 	.short	0x0008
        /*00e8*/ 	.byte	0x00, 0xf4, 0x21, 0x00


	//----- nvinfo : EIATTR_KPARAM_INFO
	.align		4
.L_35:
        /*00ec*/ 	.byte	0x04, 0x17
        /*00ee*/ 	.short	(.L_37 - .L_36)
.L_36:
        /*00f0*/ 	.word	0x00000000
        /*00f4*/ 	.short	0x0000
        /*00f6*/ 	.short	0x0000
        /*00f8*/ 	.byte	0x00, 0xf4, 0x21, 0x00


	//----- nvinfo : EIATTR_MAXREG_COUNT
	.align		4
.L_37:
        /*00fc*/ 	.byte	0x03, 0x1b
        /*00fe*/ 	.short	0x00ff


	//----- nvinfo : EIATTR_NUM_BARRIERS
	.align		4
        /*0100*/ 	.byte	0x02, 0x4c
        /*0102*/ 	.byte	0x01
	.zero		1


	//----- nvinfo : EIATTR_ANNOTATIONS
	.align		4
        /*0104*/ 	.byte	0x04, 0x55
        /*0106*/ 	.short	(.L_39 - .L_38)


	//   ....[0]....
.L_38:
        /*0108*/ 	.word	0x00000001
        /*010c*/ 	.byte	0x00, 0x06, 0x00, 0x00, 0x01, 0x00, 0x00, 0x00, 0x30, 0x06, 0x00, 0x00, 0x01, 0x00, 0x00, 0x00
        /* <DEDUP_REMOVED lines=1890> */
        /*773c*/ 	.byte	0x00, 0x1a, 0x02, 0x00, 0x01, 0x00, 0x00, 0x00, 0x60, 0x1b, 0x02, 0x00


	//----- nvinfo : EIATTR_MERCURY_ISA_VERSION
	.align		4
.L_39:
        /*7748*/ 	.byte	0x03, 0x5f
        /*774a*/ 	.short	0x0000


	//----- nvinfo : EIATTR_EXIT_INSTR_OFFSETS
	.align		4
        /*774c*/ 	.byte	0x04, 0x1c
        /*774e*/ 	.short	(.L_41 - .L_40)


	//   ....[0]....
.L_40:
        /*7750*/ 	.word	0x00021e80


	//   ....[1]....
        /*7754*/ 	.word	0x00021eb0


	//----- nvinfo : EIATTR_REQNTID
	.align		4
.L_41:
        /*7758*/ 	.byte	0x04, 0x10
        /*775a*/ 	.short	(.L_43 - .L_42)
.L_42:
        /*775c*/ 	.word	0x00000100
        /*7760*/ 	.word	0x00000001
        /*7764*/ 	.word	0x00000001
.L_43:


//--------------------- .nv.callgraph             --------------------------
	.section	.nv.callgraph,"",@"SHT_CUDA_CALLGRAPH"
	.align	4
	.sectionentsize	8
	.align		4
        /*0000*/ 	.word	0x00000000
	.align		4
        /*0004*/ 	.word	0xffffffff
	.align		4
        /*0008*/ 	.word	0x00000000
	.align		4
        /*000c*/ 	.word	0xfffffffe
	.align		4
        /*0010*/ 	.word	0x00000000
	.align		4
        /*0014*/ 	.word	0xfffffffd
	.align		4
        /*0018*/ 	.word	0x00000000
	.align		4
        /*001c*/ 	.word	0xfffffffc


//--------------------- .nv.rel.action            --------------------------
	.section	.nv.rel.action,"",@"SHT_CUDA_RELOCINFO"
	.align	8
	.sectionentsize	8
        /*0000*/ 	.byte	0x73, 0x00, 0x00, 0x00, 0x00, 0x00, 0x00, 0x00, 0x00, 0x00, 0x00, 0x11, 0x25, 0x00, 0x05, 0x36


//--------------------- .nv.constant0.matmul_kernel --------------------------
	.section	.nv.constant0.matmul_kernel,"a",@progbits
	.sectionflags	@""
	.align	4
.nv.constant0.matmul_kernel:
	.zero		432


//--------------------- .text.matmul_kernel       --------------------------
	.section	.text.matmul_kernel,"ax",@progbits
	.sectioninfo	@"SHI_REGISTERS=32"
	.align	128
        .global         matmul_kernel
        .type           matmul_kernel,@function
        .size           matmul_kernel,(.L_x_5 - matmul_kernel)
        .other          matmul_kernel,@"STO_CUDA_ENTRY STV_DEFAULT"
matmul_kernel:
.text.matmul_kernel:
[----:B------:R-:W-:-:S03]  /*0000*/  IMAD.MOV.U32 R1, RZ, RZ, c[0x0][0x28] ;  /* 0x00000a00ff017624 */ /* 0x000fc600078e00ff */
[----:B------:R-:W-:Y:S01]  /*0010*/  IMAD.MOV.U32 R0, RZ, RZ, c[0x0][0x17c] ;  /* 0x00005f00ff007624 */ /* 0x000fe200078e00ff */
[----:B------:R-:W0:Y:S01]  /*0020*/  S2R R11, SR_TID.X ;  /* 0x00000000000b7919 */ /* 0x000e220000002100 */
[----:B------:R-:W-:Y:S01]  /*0030*/  IADD3 R1, R1, -0x1088, RZ ;  /* 0xffffef7801017810 */ /* 0x000fe20007ffe0ff */
[----:B------:R-:W-:Y:S02]  /*0040*/  ULDC UR4, c[0x0][0x180] ;  /* 0x0000600000047ab9 */ /* 0x000fe40000000800 */
[----:B------:R-:W-:Y:S01]  /*0050*/  IADD3 R0, R0, 0xff, RZ ;  /* 0x000000ff00007810 */ /* 0x000fe20007ffe0ff */
[----:B------:R-:W-:-:S03]  /*0060*/  ULDC.64 UR6, c[0x0][0x118] ;  /* 0x0000460000067ab9 */ /* 0x000fc60000000a00 */
[----:B------:R-:W-:-:S04]  /*0070*/  SHF.R.S32.HI R3, RZ, 0x1f, R0 ;  /* 0x0000001fff037819 */ /* 0x000fc80000011400 */
[----:B------:R-:W-:-:S04]  /*0080*/  LEA.HI R3, R3, R0, RZ, 0x8 ;  /* 0x0000000003037211 */ /* 0x000fc800078f40ff */
[----:B------:R-:W-:Y:S02]  /*0090*/  SHF.R.S32.HI R0, RZ, 0x8, R3 ;  /* 0x00000008ff007819 */ /* 0x000fe40000011403 */
[----:B------:R-:W1:Y:S03]  /*00a0*/  S2R R3, SR_CTAID.X ;  /* 0x0000000000037919 */ /* 0x000e660000002500 */
[----:B------:R-:W-:Y:S01]  /*00b0*/  IMAD.SHL.U32 R0, R0, 0x8, RZ ;  /* 0x0000000800007824 */ /* 0x000fe200078e00ff */
[----:B0-----:R-:W-:-:S04]  /*00c0*/  LOP3.LUT R29, R11, 0x80, RZ, 0xc0, !PT ;  /* 0x000000800b1d7812 */ /* 0x001fc800078ec0ff */
[-C--:B------:R-:W-:Y:S02]  /*00d0*/  IABS R7, R0.reuse ;  /* 0x0000000000077213 */ /* 0x080fe40000000000 */
[----:B------:R-:W-:Y:S02]  /*00e0*/  IABS R10, R0 ;  /* 0x00000000000a7213 */ /* 0x000fe40000000000 */
[----:B------:R-:W0:Y:S01]  /*00f0*/  I2F.RP R2, R7 ;  /* 0x0000000700027306 */ /* 0x000e220000209400 */
[----:B-1----:R-:W-:-:S07]  /*0100*/  IABS R8, R3 ;  /* 0x0000000300087213 */ /* 0x002fce0000000000 */
[----:B0-----:R-:W0:Y:S02]  /*0110*/  MUFU.RCP R2, R2 ;  /* 0x0000000200027308 */ /* 0x001e240000001000 */
[----:B0-----:R-:W-:Y:S01]  /*0120*/  IADD3 R4, R2, 0xffffffe, RZ ;  /* 0x0ffffffe02047810 */ /* 0x001fe20007ffe0ff */
[----:B------:R-:W-:-:S05]  /*0130*/  IMAD.MOV R2, RZ, RZ, -R10 ;  /* 0x000000ffff027224 */ /* 0x000fca00078e0a0a */
[----:B------:R0:W1:Y:S02]  /*0140*/  F2I.FTZ.U32.TRUNC.NTZ R5, R4 ;  /* 0x0000000400057305 */ /* 0x000064000021f000 */
[----:B0-----:R-:W-:Y:S02]  /*0150*/  IMAD.MOV.U32 R4, RZ, RZ, RZ ;  /* 0x000000ffff047224 */ /* 0x001fe400078e00ff */
[----:B-1----:R-:W-:-:S04]  /*0160*/  IMAD.MOV R6, RZ, RZ, -R5 ;  /* 0x000000ffff067224 */ /* 0x002fc800078e0a05 */
[----:B------:R-:W-:Y:S02]  /*0170*/  IMAD R9, R6, R7, RZ ;  /* 0x0000000706097224 */ /* 0x000fe400078e02ff */
[----:B------:R-:W-:Y:S02]  /*0180*/  IMAD.MOV.U32 R6, RZ, RZ, R8 ;  /* 0x000000ffff067224 */ /* 0x000fe400078e0008 */
[----:B------:R-:W-:-:S06]  /*0190*/  IMAD.HI.U32 R5, R5, R9, R4 ;  /* 0x0000000905057227 */ /* 0x000fcc00078e0004 */
[----:B------:R-:W-:-:S04]  /*01a0*/  IMAD.HI.U32 R5, R5, R6, RZ ;  /* 0x0000000605057227 */ /* 0x000fc800078e00ff */
[----:B------:R-:W-:-:S05]  /*01b0*/  IMAD R2, R5, R2, R6 ;  /* 0x0000000205027224 */ /* 0x000fca00078e0206 */
[----:B------:R-:W-:-:S13]  /*01c0*/  ISETP.GT.U32.AND P1, PT, R7, R2, PT ;  /* 0x000000020700720c */ /* 0x000fda0003f24070 */
[----:B------:R-:W-:Y:S01]  /*01d0*/  @!P1 IMAD.IADD R2, R2, 0x1, -R7 ;  /* 0x0000000102029824 */ /* 0x000fe200078e0a07 */
[----:B------:R-:W-:Y:S02]  /*01e0*/  @!P1 IADD3 R5, R5, 0x1, RZ ;  /* 0x0000000105059810 */ /* 0x000fe40007ffe0ff */
[----:B------:R-:W-:Y:S02]  /*01f0*/  ISETP.NE.AND P1, PT, R0, RZ, PT ;  /* 0x000000ff0000720c */ /* 0x000fe40003f25270 */
[----:B------:R-:W-:Y:S02]  /*0200*/  ISETP.GE.U32.AND P0, PT, R2, R7, PT ;  /* 0x000000070200720c */ /* 0x000fe40003f06070 */
[----:B------:R-:W-:-:S04]  /*0210*/  LOP3.LUT R2, R3, R0, RZ, 0x3c, !PT ;  /* 0x0000000003027212 */ /* 0x000fc800078e3cff */
[----:B------:R-:W-:Y:S01]  /*0220*/  ISETP.GE.AND P2, PT, R2, RZ, PT ;  /* 0x000000ff0200720c */ /* 0x000fe20003f46270 */
[----:B------:R-:W-:-:S05]  /*0230*/  IMAD.MOV.U32 R2, RZ, RZ, c[0x0][0x178] ;  /* 0x00005e00ff027624 */ /* 0x000fca00078e00ff */
[----:B------:R-:W-:Y:S02]  /*0240*/  IADD3 R2, R2, 0x3f, RZ ;  /* 0x0000003f02027810 */ /* 0x000fe40007ffe0ff */
[----:B------:R-:W-:-:S05]  /*0250*/  @P0 IADD3 R5, R5, 0x1, RZ ;  /* 0x0000000105050810 */ /* 0x000fca0007ffe0ff */
[----:B------:R-:W-:Y:S01]  /*0260*/  IMAD.MOV.U32 R4, RZ, RZ, R5 ;  /* 0x000000ffff047224 */ /* 0x000fe200078e0005 */
[----:B------:R-:W-:-:S03]  /*0270*/  SHF.R.S32.HI R5, RZ, 0x1f, R2 ;  /* 0x0000001fff057819 */ /* 0x000fc60000011402 */
[----:B------:R-:W-:Y:S01]  /*0280*/  @!P2 IMAD.MOV R4, RZ, RZ, -R4 ;  /* 0x000000ffff04a224 */ /* 0x000fe200078e0a04 */
[----:B------:R-:W-:Y:S02]  /*0290*/  @!P1 LOP3.LUT R4, RZ, R0, RZ, 0x33, !PT ;  /* 0x00000000ff049212 */ /* 0x000fe400078e33ff */
[----:B------:R-:W-:-:S03]  /*02a0*/  LEA.HI R5, R5, R2, RZ, 0x6 ;  /* 0x0000000205057211 */ /* 0x000fc600078f30ff */
[----:B------:R-:W-:Y:S02]  /*02b0*/  IMAD.SHL.U32 R2, R4, 0x8, RZ ;  /* 0x0000000804027824 */ /* 0x000fe400078e00ff */
[----:B------:R-:W-:-:S03]  /*02c0*/  IMAD.MOV R4, RZ, RZ, -R4 ;  /* 0x000000ffff047224 */ /* 0x000fc600078e0a04 */
[----:B------:R-:W-:Y:S01]  /*02d0*/  LEA.HI.SX32 R5, R5, -R2, 0x1a ;  /* 0x8000000205057211 */ /* 0x000fe200078fd2ff */
[----:B------:R-:W-:Y:S02]  /*02e0*/  IMAD R9, R0, R4, R3 ;  /* 0x0000000400097224 */ /* 0x000fe400078e0203 */
[----:B------:R-:W-:Y:S01]  /*02f0*/  IMAD.MOV.U32 R4, RZ, RZ, RZ ;  /* 0x000000ffff047224 */ /* 0x000fe200078e00ff */
[----:B------:R-:W-:-:S04]  /*0300*/  IMNMX R10, R5, 0x8, PT ;  /* 0x00000008050a7817 */ /* 0x000fc80003800200 */
[-C--:B------:R-:W-:Y:S02]  /*0310*/  IABS R8, R10.reuse ;  /* 0x0000000a00087213 */ /* 0x080fe40000000000 */
[----:B------:R-:W-:Y:S02]  /*0320*/  IABS R0, R10 ;  /* 0x0000000a00007213 */ /* 0x000fe40000000000 */
[----:B------:R-:W0:Y:S08]  /*0330*/  I2F.RP R6, R8 ;  /* 0x0000000800067306 */ /* 0x000e300000209400 */
[----:B0-----:R-:W0:Y:S02]  /*0340*/  MUFU.RCP R6, R6 ;  /* 0x0000000600067308 */ /* 0x001e240000001000 */
[----:B0-----:R-:W-:Y:S01]  /*0350*/  IADD3 R5, R6, 0xffffffe, RZ ;  /* 0x0ffffffe06057810 */ /* 0x001fe20007ffe0ff */
[----:B------:R-:W-:-:S05]  /*0360*/  IMAD.MOV.U32 R6, RZ, RZ, c[0x0][0x180] ;  /* 0x00006000ff067624 */ /* 0x000fca00078e00ff */
[----:B------:R-:W0:Y:S01]  /*0370*/  F2I.FTZ.U32.TRUNC.NTZ R5, R5 ;  /* 0x0000000500057305 */ /* 0x000e22000021f000 */
[----:B------:R-:W-:Y:S01]  /*0380*/  IADD3 R6, R6, 0x7f, RZ ;  /* 0x0000007f06067810 */ /* 0x000fe20007ffe0ff */
[----:B0-----:R-:W-:-:S04]  /*0390*/  IMAD.MOV R7, RZ, RZ, -R5 ;  /* 0x000000ffff077224 */ /* 0x001fc800078e0a05 */
[----:B------:R-:W-:Y:S01]  /*03a0*/  IMAD.MOV.U32 R3, RZ, RZ, R7 ;  /* 0x000000ffff037224 */ /* 0x000fe200078e0007 */
[----:B------:R-:W-:-:S03]  /*03b0*/  IABS R7, R9 ;  /* 0x0000000900077213 */ /* 0x000fc60000000000 */
[----:B------:R-:W-:-:S04]  /*03c0*/  IMAD R3, R3, R8, RZ ;  /* 0x0000000803037224 */ /* 0x000fc800078e02ff */
[----:B------:R-:W-:-:S04]  /*03d0*/  IMAD.HI.U32 R4, R5, R3, R4 ;  /* 0x0000000305047227 */ /* 0x000fc800078e0004 */
[----:B------:R-:W-:Y:S02]  /*03e0*/  IMAD.MOV R3, RZ, RZ, -R0 ;  /* 0x000000ffff037224 */ /* 0x000fe400078e0a00 */
[----:B------:R-:W-:Y:S01]  /*03f0*/  IMAD.HI.U32 R0, R4, R7, RZ ;  /* 0x0000000704007227 */ /* 0x000fe200078e00ff */
[----:B------:R-:W-:-:S03]  /*0400*/  SHF.R.U32.HI R4, RZ, 0x6, R11 ;  /* 0x00000006ff047819 */ /* 0x000fc6000001160b */
[----:B------:R-:W-:Y:S01]  /*0410*/  IMAD R3, R0, R3, R7 ;  /* 0x0000000300037224 */ /* 0x000fe200078e0207 */
[----:B------:R-:W-:-:S04]  /*0420*/  SGXT.U32 R12, R4, 0x2 ;  /* 0x00000002040c781a */ /* 0x000fc80000000000 */
[----:B------:R-:W-:Y:S02]  /*0430*/  ISETP.GT.U32.AND P1, PT, R8, R3, PT ;  /* 0x000000030800720c */ /* 0x000fe40003f24070 */
[C---:B------:R-:W-:Y:S02]  /*0440*/  LOP3.LUT R4, R12.reuse, 0x8, RZ, 0xfc, !PT ;  /* 0x000000080c047812 */ /* 0x040fe400078efcff */
[C---:B------:R-:W-:Y:S02]  /*0450*/  LOP3.LUT R4, R12.reuse, 0x14, RZ, 0xfc, !PT ;  /* 0x000000140c047812 */ /* 0x040fe400078efcff */
[C---:B------:R-:W-:Y:S02]  /*0460*/  LOP3.LUT R4, R12.reuse, 0x20, RZ, 0xfc, !PT ;  /* 0x000000200c047812 */ /* 0x040fe400078efcff */
[C---:B------:R-:W-:Y:S02]  /*0470*/  LOP3.LUT R4, R12.reuse, 0x2c, RZ, 0xfc, !PT ;  /* 0x0000002c0c047812 */ /* 0x040fe400078efcff */
[----:B------:R-:W-:-:S02]  /*0480*/  LOP3.LUT R4, R12, 0x38, RZ, 0xfc, !PT ;  /* 0x000000380c047812 */ /* 0x000fc400078efcff */
[----:B------:R-:W-:Y:S01]  /*0490*/  LOP3.LUT R4, R12, 0x44, RZ, 0xfc, !PT ;  /* 0x000000440c047812 */ /* 0x000fe200078efcff */
[----:B------:R-:W-:Y:S01]  /*04a0*/  @!P1 IMAD.IADD R3, R3, 0x1, -R8 ;  /* 0x0000000103039824 */ /* 0x000fe200078e0a08 */
[----:B------:R-:W-:Y:S02]  /*04b0*/  @!P1 IADD3 R0, R0, 0x1, RZ ;  /* 0x0000000100009810 */ /* 0x000fe40007ffe0ff */
[----:B------:R-:W-:Y:S02]  /*04c0*/  ISETP.NE.AND P1, PT, R10, RZ, PT ;  /* 0x000000ff0a00720c */ /* 0x000fe40003f25270 */
[----:B------:R-:W-:Y:S02]  /*04d0*/  ISETP.GE.U32.AND P0, PT, R3, R8, PT ;  /* 0x000000080300720c */ /* 0x000fe40003f06070 */
[----:B------:R-:W-:Y:S02]  /*04e0*/  LOP3.LUT R3, R9, R10, RZ, 0x3c, !PT ;  /* 0x0000000a09037212 */ /* 0x000fe400078e3cff */
[----:B------:R-:W-:-:S02]  /*04f0*/  LOP3.LUT R4, R12, 0x50, RZ, 0xfc, !PT ;  /* 0x000000500c047812 */ /* 0x000fc400078efcff */
[----:B------:R-:W-:Y:S02]  /*0500*/  ISETP.GE.AND P2, PT, R3, RZ, PT ;  /* 0x000000ff0300720c */ /* 0x000fe40003f46270 */
[C---:B------:R-:W-:Y:S02]  /*0510*/  LOP3.LUT R4, R12.reuse, 0x5c, RZ, 0xfc, !PT ;  /* 0x0000005c0c047812 */ /* 0x040fe400078efcff */
[C---:B------:R-:W-:Y:S02]  /*0520*/  LOP3.LUT R4, R12.reuse, 0x68, RZ, 0xfc, !PT ;  /* 0x000000680c047812 */ /* 0x040fe400078efcff */
[----:B------:R-:W-:Y:S02]  /*0530*/  LOP3.LUT R4, R12, 0x74, RZ, 0xfc, !PT ;  /* 0x000000740c047812 */ /* 0x000fe400078efcff */
[----:B------:R-:W-:Y:S02]  /*0540*/  @P0 IADD3 R0, R0, 0x1, RZ ;  /* 0x0000000100000810 */ /* 0x000fe40007ffe0ff */
[----:B------:R-:W-:-:S03]  /*0550*/  ISETP.GT.AND P0, PT, R6, 0x7f, PT ;  /* 0x0000007f0600780c */ /* 0x000fc60003f04270 */
[----:B------:R-:W-:Y:S01]  /*0560*/  @!P2 IMAD.MOV R0, RZ, RZ, -R0 ;  /* 0x000000ffff00a224 */ /* 0x000fe200078e0a00 */
[----:B------:R-:W-:-:S05]  /*0570*/  @!P1 LOP3.LUT R0, RZ, R10, RZ, 0x33, !PT ;  /* 0x0000000aff009212 */ /* 0x000fca00078e33ff */
[----:B------:R-:W-:Y:S02]  /*0580*/  IMAD.MOV R3, RZ, RZ, -R0 ;  /* 0x000000ffff037224 */ /* 0x000fe400078e0a00 */
[----:B------:R-:W-:Y:S02]  /*0590*/  IMAD.SHL.U32 R0, R0, 0x100, RZ ;  /* 0x0000010000007824 */ /* 0x000fe400078e00ff */
[----:B------:R-:W-:-:S04]  /*05a0*/  IMAD R3, R10, R3, R9 ;  /* 0x000000030a037224 */ /* 0x000fc800078e0209 */
[----:B------:R-:W-:Y:S01]  /*05b0*/  IMAD.IADD R3, R2, 0x1, R3 ;  /* 0x0000000102037824 */ /* 0x000fe200078e0203 */
[----:B------:R-:W-:-:S05]  /*05c0*/  LOP3.LUT R2, R11, 0x3f, RZ, 0xc0, !PT ;  /* 0x0000003f0b027812 */ /* 0x000fca00078ec0ff */
[----:B------:R-:W-:Y:S01]  /*05d0*/  IMAD R28, R3, 0x40, R2 ;  /* 0x00000040031c7824 */ /* 0x000fe200078e0202 */
[C---:B------:R-:W-:Y:S02]  /*05e0*/  LOP3.LUT R2, R12.reuse, 0x4, RZ, 0xfc, !PT ;  /* 0x000000040c027812 */ /* 0x040fe400078efcff */
[C---:B------:R-:W-:Y:S02]  /*05f0*/  LOP3.LUT R3, R12.reuse, 0xc, RZ, 0xfc, !PT ;  /* 0x0000000c0c037812 */ /* 0x040fe400078efcff */
[----:B------:R0:W-:Y:S01]  /*0600*/  STL [R1+0x600], R28 ;  /* 0x0006001c01007387 */ /* 0x0001e20000100800 */
[C---:B------:R-:W-:Y:S02]  /*0610*/  LOP3.LUT R2, R12.reuse, 0x10, RZ, 0xfc, !PT ;  /* 0x000000100c027812 */ /* 0x040fe400078efcff */
[C---:B------:R-:W-:Y:S01]  /*0620*/  LOP3.LUT R3, R12.reuse, 0x18, RZ, 0xfc, !PT ;  /* 0x000000180c037812 */ /* 0x040fe200078efcff */
[----:B------:R0:W-:Y:S01]  /*0630*/  STL [R1+0x1e4], R0 ;  /* 0x0001e40001007387 */ /* 0x0001e20000100800 */
[----:B------:R-:W-:-:S02]  /*0640*/  LOP3.LUT R2, R12, 0x1c, RZ, 0xfc, !PT ;  /* 0x0000001c0c027812 */ /* 0x000fc400078efcff */
[C---:B------:R-:W-:Y:S02]  /*0650*/  LOP3.LUT R3, R12.reuse, 0x24, RZ, 0xfc, !PT ;  /* 0x000000240c037812 */ /* 0x040fe400078efcff */
[C---:B------:R-:W-:Y:S02]  /*0660*/  LOP3.LUT R2, R12.reuse, 0x28, RZ, 0xfc, !PT ;  /* 0x000000280c027812 */ /* 0x040fe400078efcff */
[C---:B------:R-:W-:Y:S02]  /*0670*/  LOP3.LUT R3, R12.reuse, 0x30, RZ, 0xfc, !PT ;  /* 0x000000300c037812 */ /* 0x040fe400078efcff */
[C---:B------:R-:W-:Y:S02]  /*0680*/  LOP3.LUT R2, R12.reuse, 0x34, RZ, 0xfc, !PT ;  /* 0x000000340c027812 */ /* 0x040fe400078efcff */
[C---:B------:R-:W-:Y:S02]  /*0690*/  LOP3.LUT R3, R12.reuse, 0x3c, RZ, 0xfc, !PT ;  /* 0x0000003c0c037812 */ /* 0x040fe400078efcff */
        /* <DEDUP_REMOVED lines=10> */
[----:B------:R-:W-:Y:S01]  /*0740*/  LOP3.LUT R2, R12, 0x7c, RZ, 0xfc, !PT ;  /* 0x0000007c0c027812 */ /* 0x000fe200078efcff */
[----:B------:R-:W-:Y:S05]  /*0750*/  @P0 BRA `(.L_x_0) ;  /* 0x0000016000000947 */ /* 0x000fea0003800000 */
[----:B0-----:R-:W-:Y:S01]  /*0760*/  IMAD.SHL.U32 R0, R11, 0x40, RZ ;  /* 0x000000400b007824 */ /* 0x001fe200078e00ff */
[----:B------:R-:W-:Y:S01]  /*0770*/  CS2R R26, SRZ ;  /* 0x00000000001a7805 */ /* 0x000fe2000001ff00 */
[----:B------:R-:W-:Y:S01]  /*0780*/  CS2R R24, SRZ ;  /* 0x0000000000187805 */ /* 0x000fe2000001ff00 */
[----:B------:R-:W-:Y:S01]  /*0790*/  CS2R R22, SRZ ;  /* 0x0000000000167805 */ /* 0x000fe2000001ff00 */
[----:B------:R-:W-:Y:S01]  /*07a0*/  CS2R R20, SRZ ;  /* 0x0000000000147805 */ /* 0x000fe2000001ff00 */
[----:B------:R0:W-:Y:S01]  /*07b0*/  STL [R1+0x5fc], R0 ;  /* 0x0005fc0001007387 */ /* 0x0001e20000100800 */
[----:B------:R-:W-:Y:S01]  /*07c0*/  CS2R R18, SRZ ;  /* 0x0000000000127805 */ /* 0x000fe2000001ff00 */
[----:B------:R-:W-:Y:S01]  /*07d0*/  CS2R R16, SRZ ;  /* 0x0000000000107805 */ /* 0x000fe2000001ff00 */
[----:B------:R-:W-:Y:S01]  /*07e0*/  CS2R R14, SRZ ;  /* 0x00000000000e7805 */ /* 0x000fe2000001ff00 */
[----:B------:R0:W-:Y:S01]  /*07f0*/  STL [R1], RZ ;  /* 0x000000ff01007387 */ /* 0x0001e20000100800 */
[----:B------:R-:W-:Y:S01]  /*0800*/  CS2R R12, SRZ ;  /* 0x00000000000c7805 */ /* 0x000fe2000001ff00 */
[----:B------:R-:W-:Y:S01]  /*0810*/  CS2R R10, SRZ ;  /* 0x00000000000a7805 */ /* 0x000fe2000001ff00 */
[----:B------:R-:W-:Y:S01]  /*0820*/  CS2R R8, SRZ ;  /* 0x0000000000087805 */ /* 0x000fe2000001ff00 */
[----:B------:R0:W-:Y:S01]  /*0830*/  STL [R1+0x4], RZ ;  /* 0x000004ff01007387 */ /* 0x0001e20000100800 */
[----:B------:R-:W-:Y:S01]  /*0840*/  CS2R R6, SRZ ;  /* 0x0000000000067805 */ /* 0x000fe2000001ff00 */
[----:B------:R-:W-:Y:S01]  /*0850*/  CS2R R4, SRZ ;  /* 0x0000000000047805 */ /* 0x000fe2000001ff00 */
[----:B------:R-:W-:Y:S01]  /*0860*/  CS2R R2, SRZ ;  /* 0x0000000000027805 */ /* 0x000fe2000001ff00 */
[----:B------:R0:W-:Y:S04]  /*0870*/  STL [R1+0x8], RZ ;  /* 0x000008ff01007387 */ /* 0x0001e80000100800 */
[----:B------:R0:W-:Y:S04]  /*0880*/  STL [R1+0xc], RZ ;  /* 0x00000cff01007387 */ /* 0x0001e80000100800 */
[----:B------:R0:W-:Y:S04]  /*0890*/  STL [R1+0x10], RZ ;  /* 0x000010ff01007387 */ /* 0x0001e80000100800 */
[----:B------:R0:W-:Y:S01]  /*08a0*/  STL [R1+0x14], RZ ;  /* 0x000014ff01007387 */ /* 0x0001e20000100800 */
[----:B------:R-:W-:Y:S05]  /*08b0*/  BRA `(.L_x_1) ;  /* 0x0001ee2000007947 */ /* 0x000fea0003800000 */
.L_x_0:
[----:B0-----:R-:W-:Y:S01]  /*08c0*/  IABS R23, c[0x0][0x17c] ;  /* 0x00005f0000177a13 */ /* 0x001fe20000000000 */
[----:B------:R-:W-:Y:S01]  /*08d0*/  IMAD.MOV.U32 R9, RZ, RZ, R0 ;  /* 0x000000ffff097224 */ /* 0x000fe200078e0000 */
[----:B------:R-:W-:-:S02]  /*08e0*/  IABS R0, c[0x0][0x178] ;  /* 0x00005e0000007a13 */ /* 0x000fc40000000000 */
[----:B------:R-:W0:Y:S01]  /*08f0*/  I2F.RP R3, R23 ;  /* 0x0000001700037306 */ /* 0x000e220000209400 */
[----:B------:R-:W-:Y:S02]  /*0900*/  IABS R11, R28 ;  /* 0x0000001c000b7213 */ /* 0x000fe40000000000 */
[----:B------:R-:W-:-:S04]  /*0910*/  LEA.HI R25, R29, R9, RZ, 0x19 ;  /* 0x000000091d197211 */ /* 0x000fc800078fc8ff */
[----:B------:R-:W-:Y:S01]  /*0920*/  IABS R24, R25 ;  /* 0x0000001900187213 */ /* 0x000fe20000000000 */
[----:B------:R-:W1:Y:S01]  /*0930*/  I2F.RP R2, R0 ;  /* 0x0000000000027306 */ /* 0x000e620000209400 */
[C---:B------:R-:W-:Y:S02]  /*0940*/  IADD3 R8, R25.reuse, 0xfe, RZ ;  /* 0x000000fe19087810 */ /* 0x040fe40007ffe0ff */
[C---:B------:R-:W-:Y:S02]  /*0950*/  IADD3 R9, R25.reuse, 0xfc, RZ ;  /* 0x000000fc19097810 */ /* 0x040fe40007ffe0ff */
[----:B------:R-:W-:Y:S02]  /*0960*/  ISETP.GE.AND P1, PT, R8, RZ, PT ;  /* 0x000000ff0800720c */ /* 0x000fe40003f26270 */
[----:B------:R-:W-:Y:S01]  /*0970*/  IABS R17, R9 ;  /* 0x0000000900117213 */ /* 0x000fe20000000000 */
[----:B0-----:R-:W0:Y:S01]  /*0980*/  MUFU.RCP R3, R3 ;  /* 0x0000000300037308 */ /* 0x001e220000001000 */
[----:B------:R-:W-:-:S02]  /*0990*/  ISETP.GE.AND P5, PT, R25, RZ, PT ;  /* 0x000000ff1900720c */ /* 0x000fc40003fa6270 */
[----:B------:R-:W-:Y:S02]  /*09a0*/  ISETP.GE.AND P4, PT, R9, RZ, PT ;  /* 0x000000ff0900720c */ /* 0x000fe40003f86270 */
[C---:B------:R-:W-:Y:S02]  /*09b0*/  IADD3 R26, R25.reuse, 0x1e, RZ ;  /* 0x0000001e191a7810 */ /* 0x040fe40007ffe0ff */
[C---:B------:R-:W-:Y:S01]  /*09c0*/  IADD3 R27, R25.reuse, 0x1c, RZ ;  /* 0x0000001c191b7810 */ /* 0x040fe20007ffe0ff */
[----:B-1----:R-:W1:Y:S01]  /*09d0*/  MUFU.RCP R2, R2 ;  /* 0x0000000200027308 */ /* 0x002e620000001000 */
[----:B------:R-:W-:Y:S02]  /*09e0*/  IADD3 R28, R25, 0x18, RZ ;  /* 0x00000018191c7810 */ /* 0x000fe40007ffe0ff */
[----:B0-----:R-:W-:-:S06]  /*09f0*/  IADD3 R3, R3, 0xffffffe, RZ ;  /* 0x0ffffffe03037810 */ /* 0x001fcc0007ffe0ff */
[----:B------:R-:W0:Y:S01]  /*0a00*/  F2I.FTZ.U32.TRUNC.NTZ R3, R3 ;  /* 0x0000000300037305 */ /* 0x000e22000021f000 */
[----:B-1----:R-:W-:-:S07]  /*0a10*/  IADD3 R2, R2, 0xffffffe, RZ ;  /* 0x0ffffffe02027810 */ /* 0x002fce0007ffe0ff */
[----:B------:R1:W2:Y:S01]  /*0a20*/  F2I.FTZ.U32.TRUNC.NTZ R5, R2 ;  /* 0x0000000200057305 */ /* 0x0002a2000021f000 */
[----:B0-----:R-:W-:Y:S02]  /*0a30*/  IMAD.MOV R7, RZ, RZ, -R3 ;  /* 0x000000ffff077224 */ /* 0x001fe400078e0a03 */
[----:B-1----:R-:W-:Y:S02]  /*0a40*/  IMAD.MOV.U32 R2, RZ, RZ, RZ ;  /* 0x000000ffff027224 */ /* 0x002fe400078e00ff */
[----:B------:R-:W-:Y:S02]  /*0a50*/  IMAD R7, R7, R23, RZ ;  /* 0x0000001707077224 */ /* 0x000fe400078e02ff */
[----:B--2---:R-:W-:Y:S02]  /*0a60*/  IMAD.MOV R4, RZ, RZ, -R5 ;  /* 0x000000ffff047224 */ /* 0x004fe400078e0a05 */
[----:B------:R-:W-:Y:S01]  /*0a70*/  IMAD.HI.U32 R3, R3, R7, R2 ;  /* 0x0000000703037227 */ /* 0x000fe200078e0002 */
[----:B------:R-:W-:-:S03]  /*0a80*/  IABS R7, R8 ;  /* 0x0000000800077213 */ /* 0x000fc60000000000 */
[----:B------:R-:W-:Y:S02]  /*0a90*/  IMAD R10, R4, R0, RZ ;  /* 0x00000000040a7224 */ /* 0x000fe400078e02ff */
[----:B------:R-:W-:Y:S02]  /*0aa0*/  IMAD.MOV.U32 R4, RZ, RZ, RZ ;  /* 0x000000ffff047224 */ /* 0x000fe400078e00ff */
[----:B------:R-:W-:-:S04]  /*0ab0*/  IMAD.HI.U32 R2, R3, R24, RZ ;  /* 0x0000001803027227 */ /* 0x000fc800078e00ff */
[----:B------:R-:W-:-:S04]  /*0ac0*/  IMAD.HI.U32 R10, R5, R10, R4 ;  /* 0x0000000a050a7227 */ /* 0x000fc800078e0004 */
[----:B------:R-:W-:Y:S02]  /*0ad0*/  IMAD.MOV.U32 R4, RZ, RZ, R11 ;  /* 0x000000ffff047224 */ /* 0x000fe400078e000b */
[----:B------:R-:W-:Y:S02]  /*0ae0*/  IMAD.MOV R5, RZ, RZ, -R2 ;  /* 0x000000ffff057224 */ /* 0x000fe400078e0a02 */
[----:B------:R-:W-:-:S04]  /*0af0*/  IMAD.HI.U32 R10, R10, R4, RZ ;  /* 0x000000040a0a7227 */ /* 0x000fc800078e00ff */
[----:B------:R-:W-:Y:S02]  /*0b00*/  IMAD R24, R23, R5, R24 ;  /* 0x0000000517187224 */ /* 0x000fe400078e0218 */
[----:B------:R-:W-:-:S03]  /*0b10*/  IMAD.HI.U32 R2, R3, R7, RZ ;  /* 0x0000000703027227 */ /* 0x000fc600078e00ff */
[----:B------:R-:W-:Y:S01]  /*0b20*/  ISETP.GT.U32.AND P0, PT, R23, R24, PT ;  /* 0x000000181700720c */ /* 0x000fe20003f04070 */
[----:B------:R-:W-:Y:S02]  /*0b30*/  IMAD.MOV R10, RZ, RZ, -R10 ;  /* 0x000000ffff0a7224 */ /* 0x000fe400078e0a0a */
[----:B------:R-:W-:Y:S02]  /*0b40*/  IMAD.MOV R2, RZ, RZ, -R2 ;  /* 0x000000ffff027224 */ /* 0x000fe400078e0a02 */
[C---:B------:R-:W-:Y:S01]  /*0b50*/  IMAD R12, R0.reuse, R10, R4 ;  /* 0x0000000a000c7224 */ /* 0x040fe200078e0204 */
[----:B------:R-:W-:Y:S01]  /*0b60*/  IADD3 R4, R25, 0xfa, RZ ;  /* 0x000000fa19047810 */ /* 0x000fe20007ffe0ff */
[----:B------:R-:W-:Y:S01]  /*0b70*/  IMAD R7, R23, R2, R7 ;  /* 0x0000000217077224 */ /* 0x000fe200078e0207 */
[----:B------:R-:W-:Y:S01]  /*0b80*/  SHF.R.S32.HI R10, RZ, 0x1f, R6 ;  /* 0x0000001fff0a7819 */ /* 0x000fe20000011406 */
[----:B------:R-:W-:Y:S01]  /*0b90*/  IMAD.HI.U32 R5, R3, R17, RZ ;  /* 0x0000001103057227 */ /* 0x000fe200078e00ff */
[----:B------:R-:W-:-:S02]  /*0ba0*/  ISETP.GT.U32.AND P2, PT, R0, R12, PT ;  /* 0x0000000c0000720c */ /* 0x000fc40003f44070 */
[----:B------:R-:W-:Y:S01]  /*0bb0*/  ISETP.GT.U32.AND P6, PT, R23, R7, PT ;  /* 0x000000071700720c */ /* 0x000fe20003fc4070 */
[----:B------:R-:W-:Y:S01]  /*0bc0*/  IMAD.MOV R5, RZ, RZ, -R5 ;  /* 0x000000ffff057224 */ /* 0x000fe200078e0a05 */
[----:B------:R-:W-:Y:S01]  /*0bd0*/  IADD3 R2, R25, 0xf8, RZ ;  /* 0x000000f819027810 */ /* 0x000fe20007ffe0ff */
[----:B------:R-:W-:Y:S01]  /*0be0*/  @!P0 IMAD.IADD R24, R24, 0x1, -R23 ;  /* 0x0000000118188824 */ /* 0x000fe200078e0a17 */
[----:B------:R-:W-:Y:S01]  /*0bf0*/  LEA.HI R6, R10, R6, RZ, 0x7 ;  /* 0x000000060a067211 */ /* 0x000fe200078f38ff */
[C---:B------:R-:W-:Y:S01]  /*0c00*/  IMAD R17, R23.reuse, R5, R17 ;  /* 0x0000000517117224 */ /* 0x040fe200078e0211 */
[----:B------:R-:W-:Y:S02]  /*0c10*/  IABS R5, R4 ;  /* 0x0000000400057213 */ /* 0x000fe40000000000 */
[----:B------:R-:W-:Y:S01]  /*0c20*/  ISETP.GT.U32.AND P0, PT, R23, R24, PT ;  /* 0x000000181700720c */ /* 0x000fe20003f04070 */
[----:B------:R0:W-:Y:S01]  /*0c30*/  STL [R1+0x1e8], R6 ;  /* 0x0001e80601007387 */ /* 0x0001e20000100800 */
[----:B------:R-:W-:Y:S01]  /*0c40*/  IABS R11, R2 ;  /* 0x00000002000b7213 */ /* 0x000fe20000000000 */
[----:B------:R-:W-:Y:S01]  /*0c50*/  @!P2 IMAD.IADD R12, R12, 0x1, -R0 ;  /* 0x000000010c0ca824 */ /* 0x000fe200078e0a00 */
[----:B------:R-:W-:Y:S01]  /*0c60*/  ISETP.GE.AND P2, PT, R4, RZ, PT ;  /* 0x000000ff0400720c */ /* 0x000fe20003f46270 */
[----:B------:R-:W-:Y:S01]  /*0c70*/  IMAD.HI.U32 R8, R3, R5, RZ ;  /* 0x0000000503087227 */ /* 0x000fe200078e00ff */
[----:B------:R-:W-:-:S02]  /*0c80*/  IADD3 R4, R25, 0xf4, RZ ;  /* 0x000000f419047810 */ /* 0x000fc40007ffe0ff */
[----:B------:R-:W-:Y:S01]  /*0c90*/  ISETP.GT.U32.AND P3, PT, R23, R17, PT ;  /* 0x000000111700720c */ /* 0x000fe20003f64070 */
[----:B------:R-:W-:Y:S01]  /*0ca0*/  @!P6 IMAD.IADD R7, R7, 0x1, -R23 ;  /* 0x000000010707e824 */ /* 0x000fe200078e0a17 */
[----:B------:R-:W-:Y:S01]  /*0cb0*/  ISETP.GT.U32.AND P6, PT, R0, R12, PT ;  /* 0x0000000c0000720c */ /* 0x000fe20003fc4070 */
[----:B0-----:R-:W-:-:S04]  /*0cc0*/  IMAD.HI.U32 R6, R3, R11, RZ ;  /* 0x0000000b03067227 */ /* 0x001fc800078e00ff */
[----:B------:R-:W-:Y:S02]  /*0cd0*/  IMAD.MOV R8, RZ, RZ, -R8 ;  /* 0x000000ffff087224 */ /* 0x000fe400078e0a08 */
[----:B------:R-:W-:Y:S02]  /*0ce0*/  IMAD.MOV R6, RZ, RZ, -R6 ;  /* 0x000000ffff067224 */ /* 0x000fe400078e0a06 */
[----:B------:R-:W-:Y:S01]  /*0cf0*/  @!P0 IMAD.IADD R24, R24, 0x1, -R23 ;  /* 0x0000000118188824 */ /* 0x000fe200078e0a17 */
[C---:B------:R-:W-:Y:S01]  /*0d00*/  ISETP.GT.U32.AND P0, PT, R23.reuse, R7, PT ;  /* 0x000000071700720c */ /* 0x040fe20003f04070 */
[----:B------:R-:W-:Y:S01]  /*0d10*/  IMAD R9, R23, R8, R5 ;  /* 0x0000000817097224 */ /* 0x000fe200078e0205 */
[----:B------:R-:W-:Y:S01]  /*0d20*/  IADD3 R8, R25, 0xf6, RZ ;  /* 0x000000f619087810 */ /* 0x000fe20007ffe0ff */
[----:B------:R-:W-:Y:S01]  /*0d30*/  IMAD R11, R23, R6, R11 ;  /* 0x00000006170b7224 */ /* 0x000fe200078e020b */
[----:B------:R-:W-:Y:S01]  /*0d40*/  IADD3 R5, R25, 0xf2, RZ ;  /* 0x000000f219057810 */ /* 0x000fe20007ffe0ff */
[----:B------:R-:W-:Y:S01]  /*0d50*/  @!P5 IMAD.MOV R24, RZ, RZ, -R24 ;  /* 0x000000ffff18d224 */ /* 0x000fe200078e0a18 */
[C---:B------:R-:W-:Y:S01]  /*0d60*/  ISETP.GT.U32.AND P5, PT, R23.reuse, R9, PT ;  /* 0x000000091700720c */ /* 0x040fe20003fa4070 */
[----:B------:R-:W-:Y:S01]  /*0d70*/  @!P6 IMAD.IADD R12, R12, 0x1, -R0 ;  /* 0x000000010c0ce824 */ /* 0x000fe200078e0a00 */
[----:B------:R-:W-:Y:S01]  /*0d80*/  ISETP.GT.U32.AND P6, PT, R23, R11, PT ;  /* 0x0000000b1700720c */ /* 0x000fe20003fc4070 */
[--C-:B------:R-:W-:Y:S01]  /*0d90*/  @!P3 IMAD.IADD R17, R17, 0x1, -R23.reuse ;  /* 0x000000011111b824 */ /* 0x100fe200078e0a17 */
[----:B------:R-:W-:Y:S01]  /*0da0*/  IABS R13, R8 ;  /* 0x00000008000d7213 */ /* 0x000fe20000000000 */
[----:B------:R0:W-:Y:S01]  /*0db0*/  STL [R1+0x874], R24 ;  /* 0x0008741801007387 */ /* 0x0001e20000100800 */
[----:B------:R-:W-:Y:S01]  /*0dc0*/  IABS R0, R4 ;  /* 0x0000000400007213 */ /* 0x000fe20000000000 */
[--C-:B------:R-:W-:Y:S01]  /*0dd0*/  @!P0 IMAD.IADD R7, R7, 0x1, -R23.reuse ;  /* 0x0000000107078824 */ /* 0x100fe200078e0a17 */
[----:B------:R-:W-:Y:S01]  /*0de0*/  ISETP.GE.AND P0, PT, R2, RZ, PT ;  /* 0x000000ff0200720c */ /* 0x000fe20003f06270 */
[----:B------:R-:W-:Y:S01]  /*0df0*/  IMAD.HI.U32 R6, R3, R13, RZ ;  /* 0x0000000d03067227 */ /* 0x000fe200078e00ff */
[----:B------:R-:W-:Y:S01]  /*0e00*/  ISETP.GT.U32.AND P3, PT, R23, R17, PT ;  /* 0x000000111700720c */ /* 0x000fe20003f64070 */
[----:B------:R1:W-:Y:S01]  /*0e10*/  STL [R1], R12 ;  /* 0x0000000c01007387 */ /* 0x0003e20000100800 */
[----:B------:R-:W-:Y:S01]  /*0e20*/  IABS R10, R5 ;  /* 0x00000005000a7213 */ /* 0x000fe20000000000 */
[----:B------:R-:W-:-:S02]  /*0e30*/  @!P5 IMAD.IADD R9, R9, 0x1, -R23 ;  /* 0x000000010909d824 */ /* 0x000fc400078e0a17 */
[----:B------:R-:W-:Y:S01]  /*0e40*/  @!P6 IMAD.IADD R11, R11, 0x1, -R23 ;  /* 0x000000010b0be824 */ /* 0x000fe200078e0a17 */
[----:B0-----:R-:W-:Y:S01]  /*0e50*/  IADD3 R24, R25, 0x12, RZ ;  /* 0x0000001219187810 */ /* 0x001fe20007ffe0ff */
[----:B------:R-:W-:Y:S01]  /*0e60*/  IMAD.MOV.U32 R2, RZ, RZ, R0 ;  /* 0x000000ffff027224 */ /* 0x000fe200078e0000 */
[C---:B------:R-:W-:Y:S01]  /*0e70*/  ISETP.GT.U32.AND P5, PT, R23.reuse, R9, PT ;  /* 0x000000091700720c */ /* 0x040fe20003fa4070 */
[----:B------:R-:W-:Y:S01]  /*0e80*/  IMAD.MOV R6, RZ, RZ, -R6 ;  /* 0x000000ffff067224 */ /* 0x000fe200078e0a06 */
[----:B------:R-:W-:Y:S01]  /*0e90*/  ISETP.GT.U32.AND P6, PT, R23, R11, PT ;  /* 0x0000000b1700720c */ /* 0x000fe20003fc4070 */
[----:B------:R-:W-:-:S04]  /*0ea0*/  IMAD.HI.U32 R0, R3, R2, RZ ;  /* 0x0000000203007227 */ /* 0x000fc800078e00ff */
[----:B------:R-:W-:Y:S02]  /*0eb0*/  IMAD.MOV R0, RZ, RZ, -R0 ;  /* 0x000000ffff007224 */ /* 0x000fe400078e0a00 */
[C---:B------:R-:W-:Y:S02]  /*0ec0*/  IMAD R13, R23.reuse, R6, R13 ;  /* 0x00000006170d7224 */ /* 0x040fe400078e020d */
[----:B------:R-:W-:Y:S02]  /*0ed0*/  IMAD R2, R23, R0, R2 ;  /* 0x0000000017027224 */ /* 0x000fe400078e0202 */
[--C-:B------:R-:W-:Y:S01]  /*0ee0*/  @!P5 IMAD.IADD R9, R9, 0x1, -R23.reuse ;  /* 0x000000010909d824 */ /* 0x100fe200078e0a17 */
[----:B------:R-:W-:Y:S01]  /*0ef0*/  ISETP.GT.U32.AND P5, PT, R23, R13, PT ;  /* 0x0000000d1700720c */ /* 0x000fe20003fa4070 */
[----:B------:R-:W-:Y:S01]  /*0f00*/  @!P6 IMAD.IADD R11, R11, 0x1, -R23 ;  /* 0x000000010b0be824 */ /* 0x000fe200078e0a17 */
[----:B------:R-:W-:Y:S01]  /*0f10*/  ISETP.GT.U32.AND P6, PT, R23, R2, PT ;  /* 0x000000021700720c */ /* 0x000fe20003fc4070 */
[----:B-1----:R-:W-:Y:S01]  /*0f20*/  IMAD.MOV.U32 R12, RZ, RZ, R7 ;  /* 0x000000ffff0c7224 */ /* 0x002fe200078e0007 */
[----:B------:R-:W-:Y:S01]  /*0f30*/  IADD3 R7, R25, 0xf0, RZ ;  /* 0x000000f019077810 */ /* 0x000fe20007ffe0ff */
[----:B------:R-:W-:Y:S01]  /*0f40*/  @!P3 IMAD.IADD R17, R17, 0x1, -R23 ;  /* 0x000000011111b824 */ /* 0x000fe200078e0a17 */
[----:B------:R-:W-:Y:S01]  /*0f50*/  ISETP.GE.AND P3, PT, R8, RZ, PT ;  /* 0x000000ff0800720c */ /* 0x000fe20003f66270 */
[----:B------:R-:W-:Y:S01]  /*0f60*/  @!P1 IMAD.MOV R12, RZ, RZ, -R12 ;  /* 0x000000ffff0c9224 */ /* 0x000fe200078e0a0c */
[----:B------:R-:W-:Y:S01]  /*0f70*/  IABS R6, R7 ;  /* 0x0000000700067213 */ /* 0x000fe20000000000 */
[----:B------:R-:W-:Y:S01]  /*0f80*/  IMAD.HI.U32 R0, R3, R10, RZ ;  /* 0x0000000a03007227 */ /* 0x000fe200078e00ff */
[----:B------:R-:W-:-:S02]  /*0f90*/  ISETP.GE.AND P1, PT, R4, RZ, PT ;  /* 0x000000ff0400720c */ /* 0x000fc40003f26270 */
[----:B------:R-:W-:Y:S01]  /*0fa0*/  IADD3 R8, R25, 0xee, RZ ;  /* 0x000000ee19087810 */ /* 0x000fe20007ffe0ff */
[--C-:B------:R-:W-:Y:S01]  /*0fb0*/  @!P5 IMAD.IADD R13, R13, 0x1, -R23.reuse ;  /* 0x000000010d0dd824 */ /* 0x100fe200078e0a17 */
[----:B------:R-:W-:Y:S01]  /*0fc0*/  IADD3 R4, R25, 0xec, RZ ;  /* 0x000000ec19047810 */ /* 0x000fe20007ffe0ff */
[----:B------:R-:W-:Y:S01]  /*0fd0*/  @!P6 IMAD.IADD R2, R2, 0x1, -R23 ;  /* 0x000000010202e824 */ /* 0x000fe200078e0a17 */
[----:B------:R0:W-:Y:S01]  /*0fe0*/  STL [R1+0xd8], R12 ;  /* 0x0000d80c01007387 */ /* 0x0001e20000100800 */
[----:B------:R-:W-:Y:S01]  /*0ff0*/  IMAD.HI.U32 R16, R3, R6, RZ ;  /* 0x0000000603107227 */ /* 0x000fe200078e00ff */
[----:B------:R-:W-:Y:S02]  /*1000*/  ISETP.GT.U32.AND P6, PT, R23, R13, PT ;  /* 0x0000000d1700720c */ /* 0x000fe40003fc4070 */
[----:B------:R-:W-:Y:S01]  /*1010*/  IABS R15, R8 ;  /* 0x00000008000f7213 */ /* 0x000fe20000000000 */
[----:B------:R-:W-:Y:S02]  /*1020*/  IMAD.MOV R16, RZ, RZ, -R16 ;  /* 0x000000ffff107224 */ /* 0x000fe400078e0a10 */
[----:B------:R-:W-:Y:S01]  /*1030*/  @!P4 IMAD.MOV R17, RZ, RZ, -R17 ;  /* 0x000000ffff11c224 */ /* 0x000fe200078e0a11 */
[----:B------:R-:W-:Y:S01]  /*1040*/  ISETP.GE.AND P4, PT, R5, RZ, PT ;  /* 0x000000ff0500720c */ /* 0x000fe20003f86270 */
[----:B------:R-:W-:Y:S01]  /*1050*/  IMAD.MOV R0, RZ, RZ, -R0 ;  /* 0x000000ffff007224 */ /* 0x000fe200078e0a00 */
[----:B0-----:R-:W-:Y:S01]  /*1060*/  IABS R12, R4 ;  /* 0x00000004000c7213 */ /* 0x001fe20000000000 */
[C---:B------:R-:W-:Y:S01]  /*1070*/  IMAD R6, R23.reuse, R16, R6 ;  /* 0x0000001017067224 */ /* 0x040fe200078e0206 */
[----:B------:R0:W-:Y:S01]  /*1080*/  STL [R1+0xd4], R17 ;  /* 0x0000d41101007387 */ /* 0x0001e20000100800 */
[----:B------:R-:W-:Y:S01]  /*1090*/  IMAD R10, R23, R0, R10 ;  /* 0x00000000170a7224 */ /* 0x000fe200078e020a */
[----:B------:R-:W-:Y:S01]  /*10a0*/  IADD3 R0, R25, 0xea, RZ ;  /* 0x000000ea19007810 */ /* 0x000fe20007ffe0ff */
[----:B------:R-:W-:Y:S01]  /*10b0*/  @!P6 IMAD.IADD R13, R13, 0x1, -R23 ;  /* 0x000000010d0de824 */ /* 0x000fe200078e0a17 */
[----:B------:R-:W-:Y:S01]  /*10c0*/  ISETP.GT.U32.AND P6, PT, R23, R6, PT ;  /* 0x000000061700720c */ /* 0x000fe20003fc4070 */
[----:B------:R-:W-:Y:S01]  /*10d0*/  IMAD.HI.U32 R14, R3, R15, RZ ;  /* 0x0000000f030e7227 */ /* 0x000fe200078e00ff */
[----:B------:R-:W-:-:S02]  /*10e0*/  ISETP.GT.U32.AND P5, PT, R23, R10, PT ;  /* 0x0000000a1700720c */ /* 0x000fc40003fa4070 */
[----:B------:R-:W-:Y:S01]  /*10f0*/  IABS R5, R0 ;  /* 0x0000000000057213 */ /* 0x000fe20000000000 */
[----:B------:R-:W-:Y:S02]  /*1100*/  IMAD.MOV R14, RZ, RZ, -R14 ;  /* 0x000000ffff0e7224 */ /* 0x000fe400078e0a0e */
[----:B0-----:R-:W-:Y:S02]  /*1110*/  IMAD.MOV.U32 R17, RZ, RZ, R9 ;  /* 0x000000ffff117224 */ /* 0x001fe400078e0009 */
[----:B------:R-:W-:-:S04]  /*1120*/  IMAD.HI.U32 R9, R3, R12, RZ ;  /* 0x0000000c03097227 */ /* 0x000fc800078e00ff */
[----:B------:R-:W-:Y:S01]  /*1130*/  @!P2 IMAD.MOV R17, RZ, RZ, -R17 ;  /* 0x000000ffff11a224 */ /* 0x000fe200078e0a11 */
[C---:B------:R-:W-:Y:S01]  /*1140*/  ISETP.GT.U32.AND P2, PT, R23.reuse, R2, PT ;  /* 0x000000021700720c */ /* 0x040fe20003f44070 */
[----:B------:R-:W-:Y:S02]  /*1150*/  IMAD.MOV R9, RZ, RZ, -R9 ;  /* 0x000000ffff097224 */ /* 0x000fe400078e0a09 */
[----:B------:R-:W-:Y:S01]  /*1160*/  IMAD R15, R23, R14, R15 ;  /* 0x0000000e170f7224 */ /* 0x000fe200078e020f */
[----:B------:R-:W-:Y:S01]  /*1170*/  STL [R1+0xd0], R17 ;  /* 0x0000d01101007387 */ /* 0x000fe20000100800 */
[----:B------:R-:W-:Y:S01]  /*1180*/  IMAD.MOV.U32 R14, RZ, RZ, R13 ;  /* 0x000000ffff0e7224 */ /* 0x000fe200078e000d */
[----:B------:R-:W-:Y:S01]  /*1190*/  IADD3 R13, R25, 0xe8, RZ ;  /* 0x000000e8190d7810 */ /* 0x000fe20007ffe0ff */
[----:B------:R-:W-:Y:S01]  /*11a0*/  IMAD R12, R23, R9, R12 ;  /* 0x00000009170c7224 */ /* 0x000fe200078e020c */
[----:B------:R-:W-:Y:S01]  /*11b0*/  IADD3 R9, R25, 0xe2, RZ ;  /* 0x000000e219097810 */ /* 0x000fe20007ffe0ff */
[----:B------:R-:W-:Y:S01]  /*11c0*/  @!P3 IMAD.MOV R14, RZ, RZ, -R14 ;  /* 0x000000ffff0eb224 */ /* 0x000fe200078e0a0e */
[C---:B------:R-:W-:Y:S01]  /*11d0*/  ISETP.GT.U32.AND P3, PT, R23.reuse, R15, PT ;  /* 0x0000000f1700720c */ /* 0x040fe20003f64070 */
[--C-:B------:R-:W-:Y:S01]  /*11e0*/  @!P6 IMAD.IADD R6, R6, 0x1, -R23.reuse ;  /* 0x000000010606e824 */ /* 0x100fe200078e0a17 */
[----:B------:R-:W-:Y:S01]  /*11f0*/  ISETP.GT.U32.AND P6, PT, R23, R12, PT ;  /* 0x0000000c1700720c */ /* 0x000fe20003fc4070 */
[----:B------:R-:W-:-:S02]  /*1200*/  @!P5 IMAD.IADD R10, R10, 0x1, -R23 ;  /* 0x000000010a0ad824 */ /* 0x000fc400078e0a17 */
[----:B------:R-:W-:Y:S02]  /*1210*/  IMAD.MOV.U32 R16, RZ, RZ, R11 ;  /* 0x000000ffff107224 */ /* 0x000fe400078e000b */
[--C-:B------:R-:W-:Y:S01]  /*1220*/  @!P2 IMAD.IADD R2, R2, 0x1, -R23.reuse ;  /* 0x000000010202a824 */ /* 0x100fe200078e0a17 */
[----:B------:R-:W-:Y:S01]  /*1230*/  ISETP.GT.U32.AND P5, PT, R23, R10, PT ;  /* 0x0000000a1700720c */ /* 0x000fe20003fa4070 */
[----:B------:R-:W-:Y:S01]  /*1240*/  @!P0 IMAD.MOV R16, RZ, RZ, -R16 ;  /* 0x000000ffff108224 */ /* 0x000fe200078e0a10 */
[----:B------:R-:W-:Y:S01]  /*1250*/  ISETP.GE.AND P0, PT, R7, RZ, PT ;  /* 0x000000ff0700720c */ /* 0x000fe20003f06270 */
[----:B------:R-:W-:Y:S01]  /*1260*/  IMAD.MOV.U32 R7, RZ, RZ, R2 ;  /* 0x000000ffff077224 */ /* 0x000fe200078e0002 */
[----:B------:R-:W-:Y:S01]  /*1270*/  IABS R2, R13 ;  /* 0x0000000d00027213 */ /* 0x000fe20000000000 */
[----:B------:R-:W-:Y:S01]  /*1280*/  @!P3 IMAD.IADD R15, R15, 0x1, -R23 ;  /* 0x000000010f0fb824 */ /* 0x000fe200078e0a17 */
[C---:B------:R-:W-:Y:S01]  /*1290*/  ISETP.GT.U32.AND P3, PT, R23.reuse, R6, PT ;  /* 0x000000061700720c */ /* 0x040fe20003f64070 */
[----:B------:R-:W-:Y:S01]  /*12a0*/  @!P1 IMAD.MOV R7, RZ, RZ, -R7 ;  /* 0x000000ffff079224 */ /* 0x000fe200078e0a07 */
[----:B------:R-:W-:Y:S01]  /*12b0*/  STL [R1+0xcc], R16 ;  /* 0x0000cc1001007387 */ /* 0x000fe20000100800 */
[----:B------:R-:W-:Y:S01]  /*12c0*/  @!P6 IMAD.IADD R12, R12, 0x1, -R23 ;  /* 0x000000010c0ce824 */ /* 0x000fe200078e0a17 */
[----:B------:R-:W-:Y:S01]  /*12d0*/  ISETP.GT.U32.AND P1, PT, R23, R15, PT ;  /* 0x0000000f1700720c */ /* 0x000fe20003f24070 */
[----:B------:R-:W-:Y:S01]  /*12e0*/  IMAD.HI.U32 R11, R3, R5, RZ ;  /* 0x00000005030b7227 */ /* 0x000fe200078e00ff */
[----:B------:R0:W-:Y:S01]  /*12f0*/  STL [R1+0x17c], R14 ;  /* 0x00017c0e01007387 */ /* 0x0001e20000100800 */
[----:B------:R-:W-:-:S02]  /*1300*/  ISETP.GE.AND P2, PT, R8, RZ, PT ;  /* 0x000000ff0800720c */ /* 0x000fc40003f46270 */
[C---:B------:R-:W-:Y:S01]  /*1310*/  ISETP.GT.U32.AND P6, PT, R23.reuse, R12, PT ;  /* 0x0000000c1700720c */ /* 0x040fe20003fc4070 */
[----:B------:R1:W-:Y:S01]  /*1320*/  STL [R1+0x18c], R7 ;  /* 0x00018c0701007387 */ /* 0x0003e20000100800 */
[----:B------:R-:W-:Y:S01]  /*1330*/  IMAD.MOV R11, RZ, RZ, -R11 ;  /* 0x000000ffff0b7224 */ /* 0x000fe200078e0a0b */
[----:B------:R-:W-:Y:S01]  /*1340*/  IABS R8, R9 ;  /* 0x0000000900087213 */ /* 0x000fe20000000000 */
[----:B------:R-:W-:Y:S01]  /*1350*/  @!P5 IMAD.IADD R10, R10, 0x1, -R23 ;  /* 0x000000010a0ad824 */ /* 0x000fe200078e0a17 */
[----:B------:R-:W-:Y:S01]  /*1360*/  ISETP.GE.AND P5, PT, R4, RZ, PT ;  /* 0x000000ff0400720c */ /* 0x000fe20003fa6270 */
[----:B------:R-:W-:Y:S01]  /*1370*/  IMAD R4, R23, R11, R5 ;  /* 0x0000000b17047224 */ /* 0x000fe200078e0205 */
[C---:B0-----:R-:W-:Y:S01]  /*1380*/  IADD3 R14, R25.reuse, 0xe6, RZ ;  /* 0x000000e6190e7810 */ /* 0x041fe20007ffe0ff */
[--C-:B------:R-:W-:Y:S01]  /*1390*/  @!P3 IMAD.IADD R6, R6, 0x1, -R23.reuse ;  /* 0x000000010606b824 */ /* 0x100fe200078e0a17 */
[----:B------:R-:W-:Y:S01]  /*13a0*/  IADD3 R5, R25, 0xe4, RZ ;  /* 0x000000e419057810 */ /* 0x000fe20007ffe0ff */
[----:B------:R-:W-:Y:S01]  /*13b0*/  @!P1 IMAD.IADD R15, R15, 0x1, -R23 ;  /* 0x000000010f0f9824 */ /* 0x000fe200078e0a17 */
[----:B------:R-:W-:Y:S01]  /*13c0*/  ISETP.GT.U32.AND P3, PT, R23, R4, PT ;  /* 0x000000041700720c */ /* 0x000fe20003f64070 */
[----:B-1----:R-:W-:Y:S01]  /*13d0*/  IMAD.HI.U32 R7, R3, R2, RZ ;  /* 0x0000000203077227 */ /* 0x002fe200078e00ff */
[----:B------:R-:W-:-:S02]  /*13e0*/  IABS R16, R14 ;  /* 0x0000000e00107213 */ /* 0x000fc40000000000 */
[----:B------:R-:W-:Y:S01]  /*13f0*/  IABS R11, R5 ;  /* 0x00000005000b7213 */ /* 0x000fe20000000000 */
[----:B------:R-:W-:Y:S01]  /*1400*/  IMAD.MOV R7, RZ, RZ, -R7 ;  /* 0x000000ffff077224 */ /* 0x000fe200078e0a07 */
[----:B------:R-:W-:Y:S01]  /*1410*/  ISETP.GE.AND P1, PT, R0, RZ, PT ;  /* 0x000000ff0000720c */ /* 0x000fe20003f26270 */
[----:B------:R-:W-:Y:S02]  /*1420*/  @!P6 IMAD.IADD R12, R12, 0x1, -R23 ;  /* 0x000000010c0ce824 */ /* 0x000fe400078e0a17 */
[----:B------:R-:W-:Y:S02]  /*1430*/  IMAD R2, R23, R7, R2 ;  /* 0x0000000717027224 */ /* 0x000fe400078e0202 */
[----:B------:R-:W-:-:S03]  /*1440*/  IMAD.HI.U32 R17, R3, R16, RZ ;  /* 0x0000001003117227 */ /* 0x000fc600078e00ff */
[----:B------:R-:W-:Y:S01]  /*1450*/  ISETP.GT.U32.AND P6, PT, R23, R2, PT ;  /* 0x000000021700720c */ /* 0x000fe20003fc4070 */
[----:B------:R-:W-:Y:S01]  /*1460*/  @!P3 IMAD.IADD R4, R4, 0x1, -R23 ;  /* 0x000000010404b824 */ /* 0x000fe200078e0a17 */
[----:B------:R-:W-:Y:S01]  /*1470*/  ISETP.GE.AND P3, PT, R13, RZ, PT ;  /* 0x000000ff0d00720c */ /* 0x000fe20003f66270 */
[----:B------:R-:W-:-:S04]  /*1480*/  IMAD.HI.U32 R0, R3, R11, RZ ;  /* 0x0000000b03007227 */ /* 0x000fc800078e00ff */
[----:B------:R-:W-:Y:S02]  /*1490*/  IMAD.MOV R17, RZ, RZ, -R17 ;  /* 0x000000ffff117224 */ /* 0x000fe400078e0a11 */
[----:B------:R-:W-:-:S04]  /*14a0*/  IMAD.HI.U32 R7, R3, R8, RZ ;  /* 0x0000000803077227 */ /* 0x000fc800078e00ff */
[----:B------:R-:W-:Y:S01]  /*14b0*/  @!P6 IMAD.IADD R2, R2, 0x1, -R23 ;  /* 0x000000010202e824 */ /* 0x000fe200078e0a17 */
[C---:B------:R-:W-:Y:S01]  /*14c0*/  ISETP.GT.U32.AND P6, PT, R23.reuse, R4, PT ;  /* 0x000000041700720c */ /* 0x040fe20003fc4070 */
[----:B------:R-:W-:Y:S02]  /*14d0*/  IMAD.MOV R0, RZ, RZ, -R0 ;  /* 0x000000ffff007224 */ /* 0x000fe400078e0a00 */
[----:B------:R-:W-:Y:S02]  /*14e0*/  IMAD R13, R23, R17, R16 ;  /* 0x00000011170d7224 */ /* 0x000fe400078e0210 */
[----:B------:R-:W-:Y:S02]  /*14f0*/  IMAD.MOV.U32 R19, RZ, RZ, R10 ;  /* 0x000000ffff137224 */ /* 0x000fe400078e000a */
[----:B------:R-:W-:Y:S02]  /*1500*/  IMAD.MOV.U32 R18, RZ, RZ, R6 ;  /* 0x000000ffff127224 */ /* 0x000fe400078e0006 */
[----:B------:R-:W-:-:S02]  /*1510*/  IMAD.MOV R7, RZ, RZ, -R7 ;  /* 0x000000ffff077224 */ /* 0x000fc400078e0a07 */
[----:B------:R-:W-:Y:S01]  /*1520*/  IMAD R11, R23, R0, R11 ;  /* 0x00000000170b7224 */ /* 0x000fe200078e020b */
[----:B------:R-:W-:Y:S01]  /*1530*/  IADD3 R0, R25, 0xe0, RZ ;  /* 0x000000e019007810 */ /* 0x000fe20007ffe0ff */
[----:B------:R-:W-:Y:S01]  /*1540*/  @!P4 IMAD.MOV R19, RZ, RZ, -R19 ;  /* 0x000000ffff13c224 */ /* 0x000fe200078e0a13 */
[C---:B------:R-:W-:Y:S01]  /*1550*/  ISETP.GT.U32.AND P4, PT, R23.reuse, R13, PT ;  /* 0x0000000d1700720c */ /* 0x040fe20003f84070 */
[----:B------:R-:W-:Y:S01]  /*1560*/  @!P0 IMAD.MOV R18, RZ, RZ, -R18 ;  /* 0x000000ffff128224 */ /* 0x000fe200078e0a12 */
[C---:B------:R-:W-:Y:S01]  /*1570*/  ISETP.GT.U32.AND P0, PT, R23.reuse, R2, PT ;  /* 0x000000021700720c */ /* 0x040fe20003f04070 */
[C---:B------:R-:W-:Y:S01]  /*1580*/  IMAD R8, R23.reuse, R7, R8 ;  /* 0x0000000717087224 */ /* 0x040fe200078e0208 */
[----:B------:R-:W-:Y:S01]  /*1590*/  IABS R10, R0 ;  /* 0x00000000000a7213 */ /* 0x000fe20000000000 */
[----:B------:R-:W-:Y:S01]  /*15a0*/  @!P2 IMAD.MOV R15, RZ, RZ, -R15 ;  /* 0x000000ffff0fa224 */ /* 0x000fe200078e0a0f */
[C---:B------:R-:W-:Y:S01]  /*15b0*/  ISETP.GT.U32.AND P2, PT, R23.reuse, R11, PT ;  /* 0x0000000b1700720c */ /* 0x040fe20003f44070 */
[--C-:B------:R-:W-:Y:S01]  /*15c0*/  @!P6 IMAD.IADD R4, R4, 0x1, -R23.reuse ;  /* 0x000000010404e824 */ /* 0x100fe200078e0a17 */
[----:B------:R-:W-:Y:S01]  /*15d0*/  ISETP.GT.U32.AND P6, PT, R23, R8, PT ;  /* 0x000000081700720c */ /* 0x000fe20003fc4070 */
[----:B------:R-:W-:Y:S01]  /*15e0*/  IMAD.MOV.U32 R16, RZ, RZ, R12 ;  /* 0x000000ffff107224 */ /* 0x000fe200078e000c */
[----:B------:R-:W-:Y:S01]  /*15f0*/  IADD3 R7, R25, 0xde, RZ ;  /* 0x000000de19077810 */ /* 0x000fe20007ffe0ff */
[----:B------:R-:W-:Y:S01]  /*1600*/  IMAD.HI.U32 R12, R3, R10, RZ ;  /* 0x0000000a030c7227 */ /* 0x000fe200078e00ff */
[----:B------:R-:W-:Y:S02]  /*1610*/  STL [R1+0x190], R19 ;  /* 0x0001901301007387 */ /* 0x000fe40000100800 */
[----:B------:R-:W-:Y:S01]  /*1620*/  IABS R6, R7 ;  /* 0x0000000700067213 */ /* 0x000fe20000000000 */
[----:B------:R-:W-:Y:S01]  /*1630*/  IMAD.MOV R12, RZ, RZ, -R12 ;  /* 0x000000ffff0c7224 */ /* 0x000fe200078e0a0c */
[----:B------:R-:W-:Y:S01]  /*1640*/  STL [R1+0x19c], R18 ;  /* 0x00019c1201007387 */ /* 0x000fe20000100800 */
[--C-:B------:R-:W-:Y:S01]  /*1650*/  @!P0 IMAD.IADD R2, R2, 0x1, -R23.reuse ;  /* 0x0000000102028824 */ /* 0x100fe200078e0a17 */
[----:B------:R-:W-:Y:S01]  /*1660*/  ISETP.GE.AND P0, PT, R5, RZ, PT ;  /* 0x000000ff0500720c */ /* 0x000fe20003f06270 */
[--C-:B------:R-:W-:Y:S01]  /*1670*/  @!P4 IMAD.IADD R13, R13, 0x1, -R23.reuse ;  /* 0x000000010d0dc824 */ /* 0x100fe200078e0a17 */
[----:B------:R-:W-:Y:S01]  /*1680*/  ISETP.GE.AND P4, PT, R9, RZ, PT ;  /* 0x000000ff0900720c */ /* 0x000fe20003f86270 */
[----:B------:R-:W-:Y:S01]  /*1690*/  IMAD R9, R23, R12, R10 ;  /* 0x0000000c17097224 */ /* 0x000fe200078e020a */
[----:B------:R0:W-:Y:S01]  /*16a0*/  STL [R1+0x1a0], R15 ;  /* 0x0001a00f01007387 */ /* 0x0001e20000100800 */
[----:B------:R-:W-:Y:S01]  /*16b0*/  @!P2 IMAD.IADD R11, R11, 0x1, -R23 ;  /* 0x000000010b0ba824 */ /* 0x000fe200078e0a17 */
[----:B------:R-:W-:Y:S01]  /*16c0*/  ISETP.GT.U32.AND P2, PT, R23, R13, PT ;  /* 0x0000000d1700720c */ /* 0x000fe20003f44070 */
[----:B------:R-:W-:-:S02]  /*16d0*/  IMAD.MOV.U32 R10, RZ, RZ, R2 ;  /* 0x000000ffff0a7224 */ /* 0x000fc400078e0002 */
[----:B------:R-:W-:Y:S01]  /*16e0*/  @!P6 IMAD.IADD R8, R8, 0x1, -R23 ;  /* 0x000000010808e824 */ /* 0x000fe200078e0a17 */
[C---:B------:R-:W-:Y:S01]  /*16f0*/  ISETP.GT.U32.AND P6, PT, R23.reuse, R11, PT ;  /* 0x0000000b1700720c */ /* 0x040fe20003fc4070 */
[----:B------:R-:W-:Y:S01]  /*1700*/  @!P3 IMAD.MOV R10, RZ, RZ, -R10 ;  /* 0x000000ffff0ab224 */ /* 0x000fe200078e0a0a */
[----:B------:R-:W-:Y:S01]  /*1710*/  ISETP.GT.U32.AND P3, PT, R23, R9, PT ;  /* 0x000000091700720c */ /* 0x000fe20003f64070 */
[----:B------:R-:W-:-:S04]  /*1720*/  IMAD.HI.U32 R5, R3, R6, RZ ;  /* 0x0000000603057227 */ /* 0x000fc800078e00ff */
[----:B0-----:R-:W-:Y:S01]  /*1730*/  IMAD.MOV.U32 R15, RZ, RZ, R4 ;  /* 0x000000ffff0f7224 */ /* 0x001fe200078e0004 */
[----:B------:R-:W-:Y:S01]  /*1740*/  IADD3 R4, R25, 0xdc, RZ ;  /* 0x000000dc19047810 */ /* 0x000fe20007ffe0ff */
[----:B------:R-:W-:Y:S01]  /*1750*/  @!P5 IMAD.MOV R16, RZ, RZ, -R16 ;  /* 0x000000ffff10d224 */ /* 0x000fe200078e0a10 */
[----:B------:R-:W-:Y:S01]  /*1760*/  ISETP.GE.AND P5, PT, R14, RZ, PT ;  /* 0x000000ff0e00720c */ /* 0x000fe20003fa6270 */
[----:B------:R-:W-:Y:S01]  /*1770*/  @!P1 IMAD.MOV R15, RZ, RZ, -R15 ;  /* 0x000000ffff0f9224 */ /* 0x000fe200078e0a0f */
[----:B------:R-:W-:Y:S01]  /*1780*/  ISETP.GT.U32.AND P1, PT, R23, R8, PT ;  /* 0x000000081700720c */ /* 0x000fe20003f24070 */
[----:B------:R-:W-:Y:S01]  /*1790*/  IMAD.MOV R5, RZ, RZ, -R5 ;  /* 0x000000ffff057224 */ /* 0x000fe200078e0a05 */
[----:B------:R-:W-:Y:S01]  /*17a0*/  IABS R2, R4 ;  /* 0x0000000400027213 */ /* 0x000fe20000000000 */
[--C-:B------:R-:W-:Y:S01]  /*17b0*/  @!P2 IMAD.IADD R13, R13, 0x1, -R23.reuse ;  /* 0x000000010d0da824 */ /* 0x100fe200078e0a17 */
[----:B------:R-:W-:Y:S01]  /*17c0*/  ISETP.GE.AND P2, PT, R0, RZ, PT ;  /* 0x000000ff0000720c */ /* 0x000fe20003f46270 */
[----:B------:R-:W-:Y:S01]  /*17d0*/  IMAD R6, R23, R5, R6 ;  /* 0x0000000517067224 */ /* 0x000fe200078e0206 */
[----:B------:R-:W-:Y:S01]  /*17e0*/  IADD3 R5, R25, 0xda, RZ ;  /* 0x000000da19057810 */ /* 0x000fe20007ffe0ff */
[----:B------:R-:W-:Y:S01]  /*17f0*/  IMAD.HI.U32 R12, R3, R2, RZ ;  /* 0x00000002030c7227 */ /* 0x000fe200078e00ff */
[----:B------:R-:W-:Y:S02]  /*1800*/  STL [R1+0x1d4], R16 ;  /* 0x0001d41001007387 */ /* 0x000fe40000100800 */
[----:B------:R-:W-:Y:S01]  /*1810*/  IABS R0, R5 ;  /* 0x0000000500007213 */ /* 0x000fe20000000000 */
[----:B------:R-:W-:Y:S01]  /*1820*/  @!P3 IMAD.IADD R9, R9, 0x1, -R23 ;  /* 0x000000010909b824 */ /* 0x000fe200078e0a17 */
[----:B------:R-:W-:Y:S01]  /*1830*/  STL [R1+0x1a4], R15 ;  /* 0x0001a40f01007387 */ /* 0x000fe20000100800 */
[----:B------:R-:W-:Y:S01]  /*1840*/  IMAD.MOV.U32 R14, RZ, RZ, R13 ;  /* 0x000000ffff0e7224 */ /* 0x000fe200078e000d */
[----:B------:R-:W-:Y:S01]  /*1850*/  ISETP.GE.AND P3, PT, R4, RZ, PT ;  /* 0x000000ff0400720c */ /* 0x000fe20003f66270 */
[--C-:B------:R-:W-:Y:S01]  /*1860*/  @!P6 IMAD.IADD R11, R11, 0x1, -R23.reuse ;  /* 0x000000010b0be824 */ /* 0x100fe200078e0a17 */
[----:B------:R-:W-:Y:S01]  /*1870*/  ISETP.GT.U32.AND P6, PT, R23, R6, PT ;  /* 0x000000061700720c */ /* 0x000fe20003fc4070 */
[----:B------:R-:W-:Y:S01]  /*1880*/  IMAD.MOV R12, RZ, RZ, -R12 ;  /* 0x000000ffff0c7224 */ /* 0x000fe200078e0a0c */
[----:B------:R0:W-:Y:S01]  /*1890*/  STL [R1+0x1d0], R10 ;  /* 0x0001d00a01007387 */ /* 0x0001e20000100800 */
[----:B------:R-:W-:Y:S01]  /*18a0*/  @!P1 IMAD.IADD R8, R8, 0x1, -R23 ;  /* 0x0000000108089824 */ /* 0x000fe200078e0a17 */
[----:B------:R-:W-:Y:S01]  /*18b0*/  ISETP.GE.AND P1, PT, R7, RZ, PT ;  /* 0x000000ff0700720c */ /* 0x000fe20003f26270 */
[----:B------:R-:W-:Y:S01]  /*18c0*/  @!P5 IMAD.MOV R14, RZ, RZ, -R14 ;  /* 0x000000ffff0ed224 */ /* 0x000fe200078e0a0e */
[----:B------:R-:W-:Y:S01]  /*18d0*/  IADD3 R7, R25, 0xd8, RZ ;  /* 0x000000d819077810 */ /* 0x000fe20007ffe0ff */
[C---:B------:R-:W-:Y:S01]  /*18e0*/  IMAD R2, R23.reuse, R12, R2 ;  /* 0x0000000c17027224 */ /* 0x040fe200078e0202 */
[C---:B------:R-:W-:Y:S01]  /*18f0*/  ISETP.GT.U32.AND P5, PT, R23.reuse, R9, PT ;  /* 0x000000091700720c */ /* 0x040fe20003fa4070 */
[----:B------:R-:W-:Y:S01]  /*1900*/  @!P0 IMAD.MOV R11, RZ, RZ, -R11 ;  /* 0x000000ffff0b8224 */ /* 0x000fe200078e0a0b */
[----:B------:R-:W-:Y:S01]  /*1910*/  IABS R4, R7 ;  /* 0x0000000700047213 */ /* 0x000fe20000000000 */
[----:B------:R-:W-:Y:S01]  /*1920*/  @!P4 IMAD.MOV R8, RZ, RZ, -R8 ;  /* 0x000000ffff08c224 */ /* 0x000fe200078e0a08 */
[----:B------:R-:W-:Y:S01]  /*1930*/  ISETP.GT.U32.AND P0, PT, R23, R2, PT ;  /* 0x000000021700720c */ /* 0x000fe20003f04070 */
[----:B0-----:R-:W-:Y:S01]  /*1940*/  IMAD.HI.U32 R10, R3, R0, RZ ;  /* 0x00000000030a7227 */ /* 0x001fe200078e00ff */
[----:B------:R-:W-:Y:S01]  /*1950*/  ISETP.GE.AND P4, PT, R5, RZ, PT ;  /* 0x000000ff0500720c */ /* 0x000fe20003f86270 */
[----:B------:R-:W-:Y:S01]  /*1960*/  STL [R1+0x1a8], R14 ;  /* 0x0001a80e01007387 */ /* 0x000fe20000100800 */
[C---:B------:R-:W-:Y:S01]  /*1970*/  IADD3 R5, R25.reuse, 0xd6, RZ ;  /* 0x000000d619057810 */ /* 0x040fe20007ffe0ff */
[----:B------:R-:W-:Y:S01]  /*1980*/  IMAD.MOV R10, RZ, RZ, -R10 ;  /* 0x000000ffff0a7224 */ /* 0x000fe200078e0a0a */
[----:B------:R-:W-:Y:S01]  /*1990*/  IADD3 R15, R25, 0xcc, RZ ;  /* 0x000000cc190f7810 */ /* 0x000fe20007ffe0ff */
[----:B------:R-:W-:Y:S01]  /*19a0*/  @!P6 IMAD.IADD R6, R6, 0x1, -R23 ;  /* 0x000000010606e824 */ /* 0x000fe200078e0a17 */
[----:B------:R-:W-:Y:S01]  /*19b0*/  STL [R1+0x1c4], R11 ;  /* 0x0001c40b01007387 */ /* 0x000fe20000100800 */
[----:B------:R-:W-:Y:S01]  /*19c0*/  IMAD R0, R23, R10, R0 ;  /* 0x0000000a17007224 */ /* 0x000fe200078e0200 */
[----:B------:R-:W-:Y:S01]  /*19d0*/  IABS R18, R5 ;  /* 0x0000000500127213 */ /* 0x000fe20000000000 */
[----:B------:R-:W-:Y:S01]  /*19e0*/  IMAD.HI.U32 R10, R3, R4, RZ ;  /* 0x00000004030a7227 */ /* 0x000fe200078e00ff */
[----:B------:R-:W-:Y:S01]  /*19f0*/  ISETP.GT.U32.AND P6, PT, R23, R6, PT ;  /* 0x000000061700720c */ /* 0x000fe20003fc4070 */
[----:B------:R0:W-:Y:S01]  /*1a00*/  STL [R1+0x1cc], R8 ;  /* 0x0001cc0801007387 */ /* 0x0001e20000100800 */
[----:B------:R-:W-:Y:S01]  /*1a10*/  IABS R13, R15 ;  /* 0x0000000f000d7213 */ /* 0x000fe20000000000 */
[----:B------:R-:W-:-:S02]  /*1a20*/  IMAD.MOV R10, RZ, RZ, -R10 ;  /* 0x000000ffff0a7224 */ /* 0x000fc400078e0a0a */
[----:B------:R-:W-:Y:S01]  /*1a30*/  @!P5 IMAD.IADD R9, R9, 0x1, -R23 ;  /* 0x000000010909d824 */ /* 0x000fe200078e0a17 */
[C---:B------:R-:W-:Y:S01]  /*1a40*/  ISETP.GT.U32.AND P5, PT, R23.reuse, R0, PT ;  /* 0x000000001700720c */ /* 0x040fe20003fa4070 */
[----:B------:R-:W-:Y:S02]  /*1a50*/  IMAD R4, R23, R10, R4 ;  /* 0x0000000a17047224 */ /* 0x000fe400078e0204 */
[----:B------:R-:W-:Y:S02]  /*1a60*/  IMAD.MOV.U32 R12, RZ, RZ, R9 ;  /* 0x000000ffff0c7224 */ /* 0x000fe400078e0009 */
[--C-:B------:R-:W-:Y:S01]  /*1a70*/  @!P0 IMAD.IADD R2, R2, 0x1, -R23.reuse ;  /* 0x0000000102028824 */ /* 0x100fe200078e0a17 */
[----:B0-----:R-:W-:Y:S01]  /*1a80*/  IADD3 R8, R25, 0xd4, RZ ;  /* 0x000000d419087810 */ /* 0x001fe20007ffe0ff */
[----:B------:R-:W-:Y:S01]  /*1a90*/  @!P2 IMAD.MOV R12, RZ, RZ, -R12 ;  /* 0x000000ffff0ca224 */ /* 0x000fe200078e0a0c */
[C---:B------:R-:W-:Y:S01]  /*1aa0*/  ISETP.GT.U32.AND P2, PT, R23.reuse, R4, PT ;  /* 0x000000041700720c */ /* 0x040fe20003f44070 */
[--C-:B------:R-:W-:Y:S01]  /*1ab0*/  @!P6 IMAD.IADD R6, R6, 0x1, -R23.reuse ;  /* 0x000000010606e824 */ /* 0x100fe200078e0a17 */
[----:B------:R-:W-:Y:S01]  /*1ac0*/  ISETP.GT.U32.AND P0, PT, R23, R2, PT ;  /* 0x000000021700720c */ /* 0x000fe20003f04070 */
[----:B------:R-:W-:Y:S01]  /*1ad0*/  IMAD.HI.U32 R9, R3, R18, RZ ;  /* 0x0000001203097227 */ /* 0x000fe200078e00ff */
[----:B------:R-:W-:Y:S01]  /*1ae0*/  IABS R17, R8 ;  /* 0x0000000800117213 */ /* 0x000fe20000000000 */
[----:B------:R-:W-:Y:S01]  /*1af0*/  STL [R1+0x1b8], R12 ;  /* 0x0001b80c01007387 */ /* 0x000fe20000100800 */
[----:B------:R-:W-:Y:S01]  /*1b00*/  ISETP.GE.AND P6, PT, R7, RZ, PT ;  /* 0x000000ff0700720c */ /* 0x000fe20003fc6270 */
[----:B------:R-:W-:Y:S01]  /*1b10*/  IMAD.MOV.U32 R11, RZ, RZ, R6 ;  /* 0x000000ffff0b7224 */ /* 0x000fe200078e0006 */
[----:B------:R-:W-:Y:S01]  /*1b20*/  IADD3 R7, R25, 0xd2, RZ ;  /* 0x000000d219077810 */ /* 0x000fe20007ffe0ff */
[----:B------:R-:W-:-:S02]  /*1b30*/  @!P5 IMAD.IADD R0, R0, 0x1, -R23 ;  /* 0x000000010000d824 */ /* 0x000fc400078e0a17 */
[----:B------:R-:W-:Y:S01]  /*1b40*/  @!P1 IMAD.MOV R11, RZ, RZ, -R11 ;  /* 0x000000ffff0b9224 */ /* 0x000fe200078e0a0b */
[----:B------:R-:W-:Y:S01]  /*1b50*/  IABS R14, R7 ;  /* 0x00000007000e7213 */ /* 0x000fe20000000000 */
[--C-:B------:R-:W-:Y:S01]  /*1b60*/  @!P2 IMAD.IADD R4, R4, 0x1, -R23.reuse ;  /* 0x000000010404a824 */ /* 0x100fe200078e0a17 */
[C---:B------:R-:W-:Y:S01]  /*1b70*/  ISETP.GT.U32.AND P5, PT, R23.reuse, R0, PT ;  /* 0x000000001700720c */ /* 0x040fe20003fa4070 */
[----:B------:R-:W-:Y:S01]  /*1b80*/  @!P0 IMAD.IADD R2, R2, 0x1, -R23 ;  /* 0x0000000102028824 */ /* 0x000fe200078e0a17 */
[----:B------:R-:W-:Y:S01]  /*1b90*/  ISETP.GE.AND P0, PT, R8, RZ, PT ;  /* 0x000000ff0800720c */ /* 0x000fe20003f06270 */
[----:B------:R-:W-:Y:S01]  /*1ba0*/  IMAD.MOV R8, RZ, RZ, -R9 ;  /* 0x000000ffff087224 */ /* 0x000fe200078e0a09 */
[----:B------:R-:W-:Y:S01]  /*1bb0*/  ISETP.GT.U32.AND P2, PT, R23, R4, PT ;  /* 0x000000041700720c */ /* 0x000fe20003f44070 */
[----:B------:R-:W-:Y:S01]  /*1bc0*/  IMAD.HI.U32 R6, R3, R17, RZ ;  /* 0x0000001103067227 */ /* 0x000fe200078e00ff */
[----:B------:R0:W-:Y:S01]  /*1bd0*/  STL [R1+0x1bc], R11 ;  /* 0x0001bc0b01007387 */ /* 0x0001e20000100800 */
[----:B------:R-:W-:-:S02]  /*1be0*/  ISETP.GE.AND P1, PT, R5, RZ, PT ;  /* 0x000000ff0500720c */ /* 0x000fc40003f26270 */
[----:B------:R-:W-:Y:S01]  /*1bf0*/  IMAD R18, R23, R8, R18 ;  /* 0x0000000817127224 */ /* 0x000fe200078e0212 */
[----:B------:R-:W-:Y:S01]  /*1c00*/  IADD3 R9, R25, 0xd0, RZ ;  /* 0x000000d019097810 */ /* 0x000fe20007ffe0ff */
[----:B------:R-:W-:Y:S02]  /*1c10*/  IMAD.MOV R6, RZ, RZ, -R6 ;  /* 0x000000ffff067224 */ /* 0x000fe400078e0a06 */
[----:B------:R-:W-:Y:S01]  /*1c20*/  @!P5 IMAD.IADD R0, R0, 0x1, -R23 ;  /* 0x000000010000d824 */ /* 0x000fe200078e0a17 */
[----:B------:R-:W-:Y:S01]  /*1c30*/  ISETP.GE.AND P5, PT, R7, RZ, PT ;  /* 0x000000ff0700720c */ /* 0x000fe20003fa6270 */
[----:B------:R-:W-:Y:S01]  /*1c40*/  IMAD R17, R23, R6, R17 ;  /* 0x0000000617117224 */ /* 0x000fe200078e0211 */
[C---:B------:R-:W-:Y:S01]  /*1c50*/  IADD3 R7, R25.reuse, 0xce, RZ ;  /* 0x000000ce19077810 */ /* 0x040fe20007ffe0ff */
[----:B0-----:R-:W-:Y:S01]  /*1c60*/  IMAD.MOV.U32 R11, RZ, RZ, R2 ;  /* 0x000000ffff0b7224 */ /* 0x001fe200078e0002 */
[----:B------:R-:W-:Y:S01]  /*1c70*/  IADD3 R2, R25, 0xca, RZ ;  /* 0x000000ca19027810 */ /* 0x000fe20007ffe0ff */
[----:B------:R-:W-:Y:S01]  /*1c80*/  @!P2 IMAD.IADD R4, R4, 0x1, -R23 ;  /* 0x000000010404a824 */ /* 0x000fe200078e0a17 */
[C---:B------:R-:W-:Y:S01]  /*1c90*/  ISETP.GT.U32.AND P2, PT, R23.reuse, R17, PT ;  /* 0x000000111700720c */ /* 0x040fe20003f44070 */
[----:B------:R-:W-:Y:S01]  /*1ca0*/  @!P3 IMAD.MOV R11, RZ, RZ, -R11 ;  /* 0x000000ffff0bb224 */ /* 0x000fe200078e0a0b */
[----:B------:R-:W-:Y:S01]  /*1cb0*/  ISETP.GT.U32.AND P3, PT, R23, R18, PT ;  /* 0x000000121700720c */ /* 0x000fe20003f64070 */
[----:B------:R-:W-:Y:S01]  /*1cc0*/  IMAD.HI.U32 R5, R3, R14, RZ ;  /* 0x0000000e03057227 */ /* 0x000fe200078e00ff */
[----:B------:R-:W-:-:S02]  /*1cd0*/  IABS R8, R7 ;  /* 0x0000000700087213 */ /* 0x000fc40000000000 */
[----:B------:R-:W-:Y:S01]  /*1ce0*/  STL [R1+0x1b0], R11 ;  /* 0x0001b00b01007387 */ /* 0x000fe20000100800 */
[----:B------:R-:W-:Y:S01]  /*1cf0*/  IMAD.MOV.U32 R10, RZ, RZ, R0 ;  /* 0x000000ffff0a7224 */ /* 0x000fe200078e0000 */
[----:B------:R-:W-:Y:S01]  /*1d00*/  IABS R6, R2 ;  /* 0x0000000200067213 */ /* 0x000fe20000000000 */
[----:B------:R-:W-:Y:S02]  /*1d10*/  IMAD.MOV R5, RZ, RZ, -R5 ;  /* 0x000000ffff057224 */ /* 0x000fe400078e0a05 */
[----:B------:R-:W-:Y:S01]  /*1d20*/  @!P4 IMAD.MOV R10, RZ, RZ, -R10 ;  /* 0x000000ffff0ac224 */ /* 0x000fe200078e0a0a */
[----:B------:R-:W-:Y:S01]  /*1d30*/  ISETP.GE.AND P4, PT, R9, RZ, PT ;  /* 0x000000ff0900720c */ /* 0x000fe20003f86270 */
[----:B------:R-:W-:Y:S01]  /*1d40*/  IMAD R14, R23, R5, R14 ;  /* 0x00000005170e7224 */ /* 0x000fe200078e020e */
[----:B------:R-:W-:Y:S01]  /*1d50*/  IABS R9, R9 ;  /* 0x0000000900097213 */ /* 0x000fe20000000000 */
[--C-:B------:R-:W-:Y:S01]  /*1d60*/  @!P3 IMAD.IADD R18, R18, 0x1, -R23.reuse ;  /* 0x000000011212b824 */ /* 0x100fe200078e0a17 */
[----:B------:R0:W-:Y:S01]  /*1d70*/  STL [R1+0x1b4], R10 ;  /* 0x0001b40a01007387 */ /* 0x0001e20000100800 */
[----:B------:R-:W-:-:S02]  /*1d80*/  @!P2 IMAD.IADD R17, R17, 0x1, -R23 ;  /* 0x000000011111a824 */ /* 0x000fc400078e0a17 */
[----:B------:R-:W-:Y:S01]  /*1d90*/  IMAD.MOV.U32 R12, RZ, RZ, R4 ;  /* 0x000000ffff0c7224 */ /* 0x000fe200078e0004 */
[----:B------:R-:W-:Y:S01]  /*1da0*/  ISETP.GT.U32.AND P3, PT, R23, R18, PT ;  /* 0x000000121700720c */ /* 0x000fe20003f64070 */
[----:B------:R-:W-:Y:S01]  /*1db0*/  IMAD.HI.U32 R5, R3, R8, RZ ;  /* 0x0000000803057227 */ /* 0x000fe200078e00ff */
[----:B------:R-:W-:-:S03]  /*1dc0*/  ISETP.GT.U32.AND P2, PT, R23, R17, PT ;  /* 0x000000111700720c */ /* 0x000fc60003f44070 */
[----:B------:R-:W-:Y:S01]  /*1dd0*/  @!P6 IMAD.MOV R12, RZ, RZ, -R12 ;  /* 0x000000ffff0ce224 */ /* 0x000fe200078e0a0c */
[----:B------:R-:W-:Y:S01]  /*1de0*/  ISETP.GT.U32.AND P6, PT, R23, R14, PT ;  /* 0x0000000e1700720c */ /* 0x000fe20003fc4070 */
[----:B0-----:R-:W-:-:S03]  /*1df0*/  IMAD.HI.U32 R10, R3, R9, RZ ;  /* 0x00000009030a7227 */ /* 0x001fc600078e00ff */
[----:B------:R0:W-:Y:S01]  /*1e00*/  STL [R1+0x1ac], R12 ;  /* 0x0001ac0c01007387 */ /* 0x0001e20000100800 */
[----:B------:R-:W-:Y:S02]  /*1e10*/  IMAD.MOV R10, RZ, RZ, -R10 ;  /* 0x000000ffff0a7224 */ /* 0x000fe400078e0a0a */
[----:B------:R-:W-:Y:S02]  /*1e20*/  IMAD.MOV R5, RZ, RZ, -R5 ;  /* 0x000000ffff057224 */ /* 0x000fe400078e0a05 */
[----:B------:R-:W-:Y:S01]  /*1e30*/  @!P3 IMAD.IADD R18, R18, 0x1, -R23 ;  /* 0x000000011212b824 */ /* 0x000fe200078e0a17 */
[----:B------:R-:W-:Y:S01]  /*1e40*/  ISETP.GE.AND P3, PT, R7, RZ, PT ;  /* 0x000000ff0700720c */ /* 0x000fe20003f66270 */
[----:B------:R-:W-:Y:S01]  /*1e50*/  IMAD R7, R23, R10, R9 ;  /* 0x0000000a17077224 */ /* 0x000fe200078e0209 */
[----:B------:R-:W-:Y:S01]  /*1e60*/  IADD3 R9, R25, 0xc4, RZ ;  /* 0x000000c419097810 */ /* 0x000fe20007ffe0ff */
[----:B------:R-:W-:Y:S01]  /*1e70*/  IMAD R8, R23, R5, R8 ;  /* 0x0000000517087224 */ /* 0x000fe200078e0208 */
[----:B0-----:R-:W-:Y:S01]  /*1e80*/  IADD3 R12, R25, 0xc6, RZ ;  /* 0x000000c6190c7810 */ /* 0x001fe20007ffe0ff */
[--C-:B------:R-:W-:Y:S01]  /*1e90*/  @!P2 IMAD.IADD R17, R17, 0x1, -R23.reuse ;  /* 0x000000011111a824 */ /* 0x100fe200078e0a17 */
[C---:B------:R-:W-:Y:S01]  /*1ea0*/  ISETP.GT.U32.AND P2, PT, R23.reuse, R7, PT ;  /* 0x000000071700720c */ /* 0x040fe20003f44070 */
[----:B------:R-:W-:Y:S01]  /*1eb0*/  @!P6 IMAD.IADD R14, R14, 0x1, -R23 ;  /* 0x000000010e0ee824 */ /* 0x000fe200078e0a17 */
[----:B------:R-:W-:Y:S01]  /*1ec0*/  ISETP.GT.U32.AND P6, PT, R23, R8, PT ;  /* 0x000000081700720c */ /* 0x000fe20003fc4070 */
[----:B------:R-:W-:Y:S01]  /*1ed0*/  IMAD.HI.U32 R11, R3, R13, RZ ;  /* 0x0000000d030b7227 */ /* 0x000fe200078e00ff */
[----:B------:R-:W-:-:S02]  /*1ee0*/  IABS R16, R9 ;  /* 0x0000000900107213 */ /* 0x000fc40000000000 */
[C---:B------:R-:W-:Y:S01]  /*1ef0*/  IADD3 R10, R25.reuse, 0xc2, RZ ;  /* 0x000000c2190a7810 */ /* 0x040fe20007ffe0ff */
[----:B------:R-:W-:Y:S01]  /*1f00*/  IMAD.MOV R4, RZ, RZ, -R11 ;  /* 0x000000ffff047224 */ /* 0x000fe200078e0a0b */
[----:B------:R-:W-:Y:S01]  /*1f10*/  IADD3 R11, R25, 0xc8, RZ ;  /* 0x000000c8190b7810 */ /* 0x000fe20007ffe0ff */
[----:B------:R-:W-:Y:S02]  /*1f20*/  IMAD.MOV.U32 R20, RZ, RZ, R18 ;  /* 0x000000ffff147224 */ /* 0x000fe400078e0012 */
[----:B------:R-:W-:Y:S01]  /*1f30*/  IMAD R13, R23, R4, R13 ;  /* 0x00000004170d7224 */ /* 0x000fe200078e020d */
[----:B------:R-:W-:Y:S01]  /*1f40*/  IABS R5, R11 ;  /* 0x0000000b00057213 */ /* 0x000fe20000000000 */
[--C-:B------:R-:W-:Y:S01]  /*1f50*/  @!P2 IMAD.IADD R7, R7, 0x1, -R23.reuse ;  /* 0x000000010707a824 */ /* 0x100fe200078e0a17 */
[----:B------:R-:W-:Y:S01]  /*1f60*/  IABS R4, R12 ;  /* 0x0000000c00047213 */ /* 0x000fe20000000000 */
[----:B------:R-:W-:Y:S01]  /*1f70*/  @!P6 IMAD.IADD R8, R8, 0x1, -R23 ;  /* 0x000000010808e824 */ /* 0x000fe200078e0a17 */
[----:B------:R-:W-:Y:S01]  /*1f80*/  ISETP.GT.U32.AND P2, PT, R23, R14, PT ;  /* 0x0000000e1700720c */ /* 0x000fe20003f44070 */
[----:B------:R-:W-:-:S03]  /*1f90*/  IMAD.HI.U32 R0, R3, R6, RZ ;  /* 0x0000000603007227 */ /* 0x000fc600078e00ff */
[C---:B------:R-:W-:Y:S01]  /*1fa0*/  ISETP.GT.U32.AND P6, PT, R23.reuse, R8, PT ;  /* 0x000000081700720c */ /* 0x040fe20003fc4070 */
[----:B------:R-:W-:Y:S01]  /*1fb0*/  @!P1 IMAD.MOV R20, RZ, RZ, -R20 ;  /* 0x000000ffff149224 */ /* 0x000fe200078e0a14 */
[----:B------:R-:W-:Y:S01]  /*1fc0*/  ISETP.GT.U32.AND P1, PT, R23, R7, PT ;  /* 0x000000071700720c */ /* 0x000fe20003f24070 */
[----:B------:R-:W-:-:S03]  /*1fd0*/  IMAD.HI.U32 R18, R3, R5, RZ ;  /* 0x0000000503127227 */ /* 0x000fc600078e00ff */
[----:B------:R-:W-:Y:S01]  /*1fe0*/  STL [R1+0x198], R20 ;  /* 0x0001981401007387 */ /* 0x000fe20000100800 */
[----:B------:R-:W-:-:S04]  /*1ff0*/  IMAD.HI.U32 R19, R3, R4, RZ ;  /* 0x0000000403137227 */ /* 0x000fc800078e00ff */
[----:B------:R-:W-:Y:S02]  /*2000*/  IMAD.MOV R0, RZ, RZ, -R0 ;  /* 0x000000ffff007224 */ /* 0x000fe400078e0a00 */
[----:B------:R-:W-:Y:S02]  /*2010*/  IMAD.MOV R18, RZ, RZ, -R18 ;  /* 0x000000ffff127224 */ /* 0x000fe400078e0a12 */
[----:B------:R-:W-:Y:S02]  /*2020*/  IMAD.MOV R19, RZ, RZ, -R19 ;  /* 0x000000ffff137224 */ /* 0x000fe400078e0a13 */
[C---:B------:R-:W-:Y:S01]  /*2030*/  IMAD R6, R23.reuse, R0, R6 ;  /* 0x0000000017067224 */ /* 0x040fe200078e0206 */
[----:B------:R-:W-:Y:S01]  /*2040*/  IABS R0, R10 ;  /* 0x0000000a00007213 */ /* 0x000fe20000000000 */
[----:B------:R-:W-:Y:S01]  /*2050*/  @!P0 IMAD.MOV R17, RZ, RZ, -R17 ;  /* 0x000000ffff118224 */ /* 0x000fe200078e0a11 */
[C---:B------:R-:W-:Y:S01]  /*2060*/  ISETP.GT.U32.AND P0, PT, R23.reuse, R13, PT ;  /* 0x0000000d1700720c */ /* 0x040fe20003f04070 */
[----:B------:R-:W-:-:S02]  /*2070*/  IMAD R5, R23, R18, R5 ;  /* 0x0000001217057224 */ /* 0x000fc400078e0205 */
[C---:B------:R-:W-:Y:S01]  /*2080*/  IMAD R4, R23.reuse, R19, R4 ;  /* 0x0000001317047224 */ /* 0x040fe200078e0204 */
[----:B------:R0:W-:Y:S01]  /*2090*/  STL [R1+0x194], R17 ;  /* 0x0001941101007387 */ /* 0x0001e20000100800 */
[--C-:B------:R-:W-:Y:S01]  /*20a0*/  @!P2 IMAD.IADD R14, R14, 0x1, -R23.reuse ;  /* 0x000000010e0ea824 */ /* 0x100fe200078e0a17 */
[----:B------:R-:W-:Y:S01]  /*20b0*/  ISETP.GT.U32.AND P2, PT, R23, R6, PT ;  /* 0x000000061700720c */ /* 0x000fe20003f44070 */
[--C-:B------:R-:W-:Y:S01]  /*20c0*/  @!P1 IMAD.IADD R7, R7, 0x1, -R23.reuse ;  /* 0x0000000107079824 */ /* 0x100fe200078e0a17 */
[C---:B------:R-:W-:Y:S01]  /*20d0*/  ISETP.GT.U32.AND P1, PT, R23.reuse, R5, PT ;  /* 0x000000051700720c */ /* 0x040fe20003f24070 */
[--C-:B------:R-:W-:Y:S01]  /*20e0*/  @!P6 IMAD.IADD R8, R8, 0x1, -R23.reuse ;  /* 0x000000010808e824 */ /* 0x100fe200078e0a17 */
[----:B------:R-:W-:Y:S01]  /*20f0*/  ISETP.GT.U32.AND P6, PT, R23, R4, PT ;  /* 0x000000041700720c */ /* 0x000fe20003fc4070 */
[----:B------:R-:W-:Y:S02]  /*2100*/  IMAD.MOV.U32 R21, RZ, RZ, R14 ;  /* 0x000000ffff157224 */ /* 0x000fe400078e000e */
[----:B------:R-:W-:Y:S01]  /*2110*/  @!P0 IMAD.IADD R13, R13, 0x1, -R23 ;  /* 0x000000010d0d8824 */ /* 0x000fe200078e0a17 */
[----:B------:R-:W-:Y:S01]  /*2120*/  ISETP.GE.AND P0, PT, R15, RZ, PT ;  /* 0x000000ff0f00720c */ /* 0x000fe20003f06270 */
[----:B0-----:R-:W-:Y:S01]  /*2130*/  IMAD.HI.U32 R17, R3, R16, RZ ;  /* 0x0000001003117227 */ /* 0x001fe200078e00ff */
[----:B------:R-:W-:-:S03]  /*2140*/  IADD3 R15, R25, 0xbe, RZ ;  /* 0x000000be190f7810 */ /* 0x000fc60007ffe0ff */
[----:B------:R-:W-:Y:S02]  /*2150*/  IMAD.MOV R17, RZ, RZ, -R17 ;  /* 0x000000ffff117224 */ /* 0x000fe400078e0a11 */
[--C-:B------:R-:W-:Y:S01]  /*2160*/  @!P2 IMAD.IADD R6, R6, 0x1, -R23.reuse ;  /* 0x000000010606a824 */ /* 0x100fe200078e0a17 */
[----:B------:R-:W-:Y:S01]  /*2170*/  ISETP.GE.AND P2, PT, R2, RZ, PT ;  /* 0x000000ff0200720c */ /* 0x000fe20003f46270 */
[----:B------:R-:W-:Y:S01]  /*2180*/  IMAD R2, R23, R17, R16 ;  /* 0x0000001117027224 */ /* 0x000fe200078e0210 */
[----:B------:R-:W-:Y:S01]  /*2190*/  IADD3 R16, R25, 0xc0, RZ ;  /* 0x000000c019107810 */ /* 0x000fe20007ffe0ff */
[----:B------:R-:W-:Y:S01]  /*21a0*/  @!P1 IMAD.IADD R5, R5, 0x1, -R23 ;  /* 0x0000000105059824 */ /* 0x000fe200078e0a17 */
[C---:B------:R-:W-:Y:S01]  /*21b0*/  ISETP.GT.U32.AND P1, PT, R23.reuse, R13, PT ;  /* 0x0000000d1700720c */ /* 0x040fe20003f24070 */
[----:B------:R-:W-:Y:S01]  /*21c0*/  IMAD.MOV.U32 R20, RZ, RZ, R7 ;  /* 0x000000ffff147224 */ /* 0x000fe200078e0007 */
[----:B------:R-:W-:Y:S01]  /*21d0*/  IABS R7, R15 ;  /* 0x0000000f00077213 */ /* 0x000fe20000000000 */
[----:B------:R-:W-:Y:S01]  /*21e0*/  @!P6 IMAD.IADD R4, R4, 0x1, -R23 ;  /* 0x000000010404e824 */ /* 0x000fe200078e0a17 */
[C---:B------:R-:W-:Y:S01]  /*21f0*/  ISETP.GT.U32.AND P6, PT, R23.reuse, R5, PT ;  /* 0x000000051700720c */ /* 0x040fe20003fc4070 */
[----:B------:R-:W-:Y:S01]  /*2200*/  IMAD.MOV.U32 R14, RZ, RZ, R8 ;  /* 0x000000ffff0e7224 */ /* 0x000fe200078e0008 */
[----:B------:R-:W-:Y:S01]  /*2210*/  IABS R8, R16 ;  /* 0x0000001000087213 */ /* 0x000fe20000000000 */
[----:B------:R-:W-:Y:S01]  /*2220*/  @!P4 IMAD.MOV R20, RZ, RZ, -R20 ;  /* 0x000000ffff14c224 */ /* 0x000fe200078e0a14 */
[C---:B------:R-:W-:Y:S01]  /*2230*/  ISETP.GT.U32.AND P4, PT, R23.reuse, R4, PT ;  /* 0x000000041700720c */ /* 0x040fe20003f84070 */
[----:B------:R-:W-:Y:S01]  /*2240*/  @!P3 IMAD.MOV R14, RZ, RZ, -R14 ;  /* 0x000000ffff0eb224 */ /* 0x000fe200078e0a0e */
[C---:B------:R-:W-:Y:S01]  /*2250*/  ISETP.GT.U32.AND P3, PT, R23.reuse, R2, PT ;  /* 0x000000021700720c */ /* 0x040fe20003f64070 */
[----:B------:R-:W-:Y:S01]  /*2260*/  @!P5 IMAD.MOV R21, RZ, RZ, -R21 ;  /* 0x000000ffff15d224 */ /* 0x000fe200078e0a15 */
[----:B------:R-:W-:Y:S01]  /*2270*/  ISETP.GT.U32.AND P5, PT, R23, R6, PT ;  /* 0x000000061700720c */ /* 0x000fe20003fa4070 */
[----:B------:R-:W-:-:S03]  /*2280*/  IMAD.HI.U32 R18, R3, R0, RZ ;  /* 0x0000000003127227 */ /* 0x000fc600078e00ff */
[----:B------:R-:W-:Y:S01]  /*2290*/  STL [R1+0x188], R21 ;  /* 0x0001881501007387 */ /* 0x000fe20000100800 */
[----:B------:R-:W-:Y:S02]  /*22a0*/  IMAD.MOV R18, RZ, RZ, -R18 ;  /* 0x000000ffff127224 */ /* 0x000fe400078e0a12 */
[----:B------:R-:W-:Y:S01]  /*22b0*/  @!P1 IMAD.IADD R13, R13, 0x1, -R23 ;  /* 0x000000010d0d9824 */ /* 0x000fe200078e0a17 */
[----:B------:R-:W-:Y:S01]  /*22c0*/  ISETP.GE.AND P1, PT, R11, RZ, PT ;  /* 0x000000ff0b00720c */ /* 0x000fe20003f26270 */
[----:B------:R-:W-:Y:S01]  /*22d0*/  IMAD R0, R23, R18, R0 ;  /* 0x0000001217007224 */ /* 0x000fe200078e0200 */
[----:B------:R-:W-:Y:S01]  /*22e0*/  STL [R1+0x184], R20 ;  /* 0x0001841401007387 */ /* 0x000fe20000100800 */
[----:B------:R-:W-:-:S03]  /*22f0*/  IMAD.HI.U32 R11, R3, R8, RZ ;  /* 0x00000008030b7227 */ /* 0x000fc600078e00ff */
[----:B------:R0:W-:Y:S01]  /*2300*/  STL [R1+0x180], R14 ;  /* 0x0001800e01007387 */ /* 0x0001e20000100800 */
[--C-:B------:R-:W-:Y:S01]  /*2310*/  @!P6 IMAD.IADD R5, R5, 0x1, -R23.reuse ;  /* 0x000000010505e824 */ /* 0x100fe200078e0a17 */
[----:B------:R-:W-:Y:S01]  /*2320*/  ISETP.GE.AND P6, PT, R12, RZ, PT ;  /* 0x000000ff0c00720c */ /* 0x000fe20003fc6270 */
[--C-:B------:R-:W-:Y:S01]  /*2330*/  @!P4 IMAD.IADD R4, R4, 0x1, -R23.reuse ;  /* 0x000000010404c824 */ /* 0x100fe200078e0a17 */
[----:B------:R-:W-:Y:S01]  /*2340*/  ISETP.GE.AND P4, PT, R9, RZ, PT ;  /* 0x000000ff0900720c */ /* 0x000fe20003f86270 */
[--C-:B------:R-:W-:Y:S01]  /*2350*/  @!P3 IMAD.IADD R2, R2, 0x1, -R23.reuse ;  /* 0x000000010202b824 */ /* 0x100fe200078e0a17 */
[----:B------:R-:W-:Y:S01]  /*2360*/  ISETP.GE.AND P3, PT, R10, RZ, PT ;  /* 0x000000ff0a00720c */ /* 0x000fe20003f66270 */
[----:B------:R-:W-:Y:S01]  /*2370*/  @!P5 IMAD.IADD R6, R6, 0x1, -R23 ;  /* 0x000000010606d824 */ /* 0x000fe200078e0a17 */
[----:B------:R-:W-:Y:S01]  /*2380*/  ISETP.GT.U32.AND P5, PT, R23, R0, PT ;  /* 0x000000001700720c */ /* 0x000fe20003fa4070 */
[----:B------:R-:W-:-:S04]  /*2390*/  IMAD.HI.U32 R9, R3, R7, RZ ;  /* 0x0000000703097227 */ /* 0x000fc800078e00ff */
[----:B------:R-:W-:Y:S02]  /*23a0*/  IMAD.MOV R10, RZ, RZ, -R11 ;  /* 0x000000ffff0a7224 */ /* 0x000fe400078e0a0b */
[----:B0-----:R-:W-:Y:S02]  /*23b0*/  IMAD.MOV.U32 R14, RZ, RZ, R6 ;  /* 0x000000ffff0e7224 */ /* 0x001fe400078e0006 */
[----:B------:R-:W-:Y:S02]  /*23c0*/  IMAD.MOV R9, RZ, RZ, -R9 ;  /* 0x000000ffff097224 */ /* 0x000fe400078e0a09 */
[----:B------:R-:W-:Y:S01]  /*23d0*/  IMAD R6, R23, R10, R8 ;  /* 0x0000000a17067224 */ /* 0x000fe200078e0208 */
[C---:B------:R-:W-:Y:S01]  /*23e0*/  IADD3 R10, R25.reuse, 0xb8, RZ ;  /* 0x000000b8190a7810 */ /* 0x040fe20007ffe0ff */
[----:B------:R-:W-:Y:S02]  /*23f0*/  IMAD.MOV.U32 R12, RZ, RZ, R5 ;  /* 0x000000ffff0c7224 */ /* 0x000fe400078e0005 */
[----:B------:R-:W-:Y:S01]  /*2400*/  IMAD.MOV.U32 R17, RZ, RZ, R13 ;  /* 0x000000ffff117224 */ /* 0x000fe200078e000d */
[----:B------:R-:W-:Y:S01]  /*2410*/  IADD3 R13, R25, 0xae, RZ ;  /* 0x000000ae190d7810 */ /* 0x000fe20007ffe0ff */
[----:B------:R-:W-:Y:S01]  /*2420*/  IMAD R5, R23, R9, R7 ;  /* 0x0000000917057224 */ /* 0x000fe200078e0207 */
[C---:B------:R-:W-:Y:S01]  /*2430*/  IADD3 R7, R25.reuse, 0xba, RZ ;  /* 0x000000ba19077810 */ /* 0x040fe20007ffe0ff */
[----:B------:R-:W-:Y:S01]  /*2440*/  IMAD.MOV.U32 R11, RZ, RZ, R4 ;  /* 0x000000ffff0b7224 */ /* 0x000fe200078e0004 */
[----:B------:R-:W-:Y:S01]  /*2450*/  IADD3 R4, R25, 0xbc, RZ ;  /* 0x000000bc19047810 */ /* 0x000fe20007ffe0ff */
[----:B------:R-:W-:Y:S01]  /*2460*/  @!P1 IMAD.MOV R12, RZ, RZ, -R12 ;  /* 0x000000ffff0c9224 */ /* 0x000fe200078e0a0c */
[C---:B------:R-:W-:Y:S01]  /*2470*/  ISETP.GT.U32.AND P1, PT, R23.reuse, R6, PT ;  /* 0x000000061700720c */ /* 0x040fe20003f24070 */
[----:B------:R-:W-:Y:S01]  /*2480*/  @!P0 IMAD.MOV R17, RZ, RZ, -R17 ;  /* 0x000000ffff118224 */ /* 0x000fe200078e0a11 */
[C---:B------:R-:W-:Y:S01]  /*2490*/  ISETP.GT.U32.AND P0, PT, R23.reuse, R2, PT ;  /* 0x000000021700720c */ /* 0x040fe20003f04070 */
[----:B------:R-:W-:Y:S01]  /*24a0*/  @!P6 IMAD.MOV R11, RZ, RZ, -R11 ;  /* 0x000000ffff0be224 */ /* 0x000fe200078e0a0b */
[----:B------:R-:W-:Y:S01]  /*24b0*/  ISETP.GT.U32.AND P6, PT, R23, R5, PT ;  /* 0x000000051700720c */ /* 0x000fe20003fc4070 */
[----:B------:R-:W-:Y:S01]  /*24c0*/  @!P5 IMAD.IADD R0, R0, 0x1, -R23 ;  /* 0x000000010000d824 */ /* 0x000fe200078e0a17 */
[----:B------:R-:W-:Y:S01]  /*24d0*/  STL [R1+0x98], R17 ;  /* 0x0000981101007387 */ /* 0x000fe20000100800 */
[----:B------:R-:W-:Y:S01]  /*24e0*/  @!P2 IMAD.MOV R14, RZ, RZ, -R14 ;  /* 0x000000ffff0ea224 */ /* 0x000fe200078e0a0e */
[----:B------:R-:W-:-:S02]  /*24f0*/  IABS R8, R7 ;  /* 0x0000000700087213 */ /* 0x000fc40000000000 */
[----:B------:R-:W-:Y:S02]  /*2500*/  ISETP.GT.U32.AND P2, PT, R23, R0, PT ;  /* 0x000000001700720c */ /* 0x000fe40003f44070 */
[----:B------:R-:W-:Y:S01]  /*2510*/  STL [R1+0x94], R14 ;  /* 0x0000940e01007387 */ /* 0x000fe20000100800 */
[--C-:B------:R-:W-:Y:S01]  /*2520*/  @!P1 IMAD.IADD R6, R6, 0x1, -R23.reuse ;  /* 0x0000000106069824 */ /* 0x100fe200078e0a17 */
[----:B------:R-:W-:Y:S01]  /*2530*/  ISETP.GE.AND P5, PT, R16, RZ, PT ;  /* 0x000000ff1000720c */ /* 0x000fe20003fa6270 */
[--C-:B------:R-:W-:Y:S01]  /*2540*/  @!P0 IMAD.IADD R2, R2, 0x1, -R23.reuse ;  /* 0x0000000102028824 */ /* 0x100fe200078e0a17 */
[----:B------:R-:W-:Y:S01]  /*2550*/  STL [R1+0x90], R12 ;  /* 0x0000900c01007387 */ /* 0x000fe20000100800 */
[----:B------:R-:W-:Y:S01]  /*2560*/  @!P6 IMAD.IADD R5, R5, 0x1, -R23 ;  /* 0x000000010505e824 */ /* 0x000fe200078e0a17 */
[----:B------:R-:W-:Y:S01]  /*2570*/  ISETP.GT.U32.AND P6, PT, R23, R6, PT ;  /* 0x000000061700720c */ /* 0x000fe20003fc4070 */
[----:B------:R-:W-:Y:S01]  /*2580*/  IMAD.MOV.U32 R9, RZ, RZ, R2 ;  /* 0x000000ffff097224 */ /* 0x000fe200078e0002 */
[----:B------:R0:W-:Y:S01]  /*2590*/  STL [R1+0x160], R11 ;  /* 0x0001600b01007387 */ /* 0x0001e20000100800 */
[----:B------:R-:W-:-:S02]  /*25a0*/  ISETP.GE.AND P1, PT, R7, RZ, PT ;  /* 0x000000ff0700720c */ /* 0x000fc40003f26270 */
[----:B------:R-:W-:Y:S01]  /*25b0*/  @!P2 IMAD.IADD R0, R0, 0x1, -R23 ;  /* 0x000000010000a824 */ /* 0x000fe200078e0a17 */
[----:B------:R-:W-:Y:S01]  /*25c0*/  ISETP.GE.AND P2, PT, R4, RZ, PT ;  /* 0x000000ff0400720c */ /* 0x000fe20003f46270 */
[----:B------:R-:W-:Y:S01]  /*25d0*/  @!P4 IMAD.MOV R9, RZ, RZ, -R9 ;  /* 0x000000ffff09c224 */ /* 0x000fe200078e0a09 */
[----:B------:R-:W-:Y:S02]  /*25e0*/  ISETP.GT.U32.AND P4, PT, R23, R5, PT ;  /* 0x000000051700720c */ /* 0x000fe40003f84070 */
[----:B------:R-:W-:Y:S02]  /*25f0*/  ISETP.GE.AND P0, PT, R15, RZ, PT ;  /* 0x000000ff0f00720c */ /* 0x000fe40003f06270 */
[----:B0-----:R-:W-:Y:S01]  /*2600*/  IABS R11, R4 ;  /* 0x00000004000b7213 */ /* 0x001fe20000000000 */
[----:B------:R-:W-:Y:S01]  /*2610*/  IMAD.MOV.U32 R4, RZ, RZ, R8 ;  /* 0x000000ffff047224 */ /* 0x000fe200078e0008 */
[----:B------:R0:W-:Y:S01]  /*2620*/  STL [R1+0x164], R9 ;  /* 0x0001640901007387 */ /* 0x0001e20000100800 */
[----:B------:R-:W-:Y:S01]  /*2630*/  @!P6 IMAD.IADD R6, R6, 0x1, -R23 ;  /* 0x000000010606e824 */ /* 0x000fe200078e0a17 */
[----:B------:R-:W-:Y:S01]  /*2640*/  IADD3 R16, R25, 0xb0, RZ ;  /* 0x000000b019107810 */ /* 0x000fe20007ffe0ff */
[----:B------:R-:W-:-:S04]  /*2650*/  IMAD.HI.U32 R2, R3, R11, RZ ;  /* 0x0000000b03027227 */ /* 0x000fc800078e00ff */
[----:B------:R-:W-:Y:S02]  /*2660*/  IMAD.MOV R2, RZ, RZ, -R2 ;  /* 0x000000ffff027224 */ /* 0x000fe400078e0a02 */
[----:B------:R-:W-:Y:S01]  /*2670*/  IMAD.HI.U32 R7, R3, R4, RZ ;  /* 0x0000000403077227 */ /* 0x000fe200078e00ff */
[----:B0-----:R-:W-:-:S03]  /*2680*/  IADD3 R9, R25, 0xb4, RZ ;  /* 0x000000b419097810 */ /* 0x001fc60007ffe0ff */
[C---:B------:R-:W-:Y:S02]  /*2690*/  IMAD R11, R23.reuse, R2, R11 ;  /* 0x00000002170b7224 */ /* 0x040fe400078e020b */
[----:B------:R-:W-:Y:S02]  /*26a0*/  IMAD.MOV.U32 R8, RZ, RZ, R0 ;  /* 0x000000ffff087224 */ /* 0x000fe400078e0000 */
[----:B------:R-:W-:Y:S01]  /*26b0*/  IMAD.MOV R0, RZ, RZ, -R7 ;  /* 0x000000ffff007224 */ /* 0x000fe200078e0a07 */
[----:B------:R-:W-:Y:S01]  /*26c0*/  ISETP.GT.U32.AND P6, PT, R23, R11, PT ;  /* 0x0000000b1700720c */ /* 0x000fe20003fc4070 */
[----:B------:R-:W-:Y:S01]  /*26d0*/  IMAD.MOV.U32 R12, RZ, RZ, R6 ;  /* 0x000000ffff0c7224 */ /* 0x000fe200078e0006 */
[----:B------:R-:W-:Y:S01]  /*26e0*/  IADD3 R7, R25, 0xb6, RZ ;  /* 0x000000b619077810 */ /* 0x000fe20007ffe0ff */
[----:B------:R-:W-:Y:S01]  /*26f0*/  IMAD R4, R23, R0, R4 ;  /* 0x0000000017047224 */ /* 0x000fe200078e0204 */
[----:B------:R-:W-:Y:S01]  /*2700*/  IADD3 R0, R25, 0xb2, RZ ;  /* 0x000000b219007810 */ /* 0x000fe20007ffe0ff */
[----:B------:R-:W-:-:S02]  /*2710*/  @!P5 IMAD.MOV R12, RZ, RZ, -R12 ;  /* 0x000000ffff0cd224 */ /* 0x000fc400078e0a0c */
[----:B------:R-:W-:Y:S01]  /*2720*/  @!P3 IMAD.MOV R8, RZ, RZ, -R8 ;  /* 0x000000ffff08b224 */ /* 0x000fe200078e0a08 */
[----:B------:R-:W-:Y:S01]  /*2730*/  ISETP.GT.U32.AND P5, PT, R23, R4, PT ;  /* 0x000000041700720c */ /* 0x000fe20003fa4070 */
[--C-:B------:R-:W-:Y:S01]  /*2740*/  @!P4 IMAD.IADD R5, R5, 0x1, -R23.reuse ;  /* 0x000000010505c824 */ /* 0x100fe200078e0a17 */
[----:B------:R-:W-:Y:S02]  /*2750*/  ISETP.GE.AND P3, PT, R10, RZ, PT ;  /* 0x000000ff0a00720c */ /* 0x000fe40003f66270 */
[----:B------:R-:W-:Y:S01]  /*2760*/  IABS R10, R10 ;  /* 0x0000000a000a7213 */ /* 0x000fe20000000000 */
[----:B------:R-:W-:Y:S01]  /*2770*/  @!P6 IMAD.IADD R11, R11, 0x1, -R23 ;  /* 0x000000010b0be824 */ /* 0x000fe200078e0a17 */
[----:B------:R0:W-:Y:S01]  /*2780*/  STL [R1+0x168], R8 ;  /* 0x0001680801007387 */ /* 0x0001e20000100800 */
[----:B------:R-:W-:Y:S02]  /*2790*/  ISETP.GE.AND P4, PT, R7, RZ, PT ;  /* 0x000000ff0700720c */ /* 0x000fe40003f86270 */
[----:B------:R-:W-:Y:S01]  /*27a0*/  IMAD.HI.U32 R2, R3, R10, RZ ;  /* 0x0000000a03027227 */ /* 0x000fe200078e00ff */
[----:B------:R-:W-:Y:S01]  /*27b0*/  ISETP.GT.U32.AND P6, PT, R23, R11, PT ;  /* 0x0000000b1700720c */ /* 0x000fe20003fc4070 */
[----:B------:R-:W-:Y:S01]  /*27c0*/  STL [R1+0x16c], R12 ;  /* 0x00016c0c01007387 */ /* 0x000fe20000100800 */
[----:B------:R-:W-:Y:S01]  /*27d0*/  IABS R7, R7 ;  /* 0x0000000700077213 */ /* 0x000fe20000000000 */
[----:B------:R-:W-:-:S02]  /*27e0*/  IMAD.MOV R6, RZ, RZ, -R2 ;  /* 0x000000ffff067224 */ /* 0x000fc400078e0a02 */
[----:B------:R-:W-:Y:S02]  /*27f0*/  @!P5 IMAD.IADD R4, R4, 0x1, -R23 ;  /* 0x000000010404d824 */ /* 0x000fe400078e0a17 */
[----:B0-----:R-:W-:Y:S02]  /*2800*/  IMAD.MOV.U32 R8, RZ, RZ, R5 ;  /* 0x000000ffff087224 */ /* 0x001fe400078e0005 */
[C---:B------:R-:W-:Y:S01]  /*2810*/  IMAD R10, R23.reuse, R6, R10 ;  /* 0x00000006170a7224 */ /* 0x040fe200078e020a */
[----:B------:R-:W-:Y:S01]  /*2820*/  ISETP.GT.U32.AND P5, PT, R23, R4, PT ;  /* 0x000000041700720c */ /* 0x000fe20003fa4070 */
[----:B------:R-:W-:Y:S01]  /*2830*/  @!P0 IMAD.MOV R8, RZ, RZ, -R8 ;  /* 0x000000ffff088224 */ /* 0x000fe200078e0a08 */
[----:B------:R-:W-:Y:S01]  /*2840*/  ISETP.GE.AND P0, PT, R9, RZ, PT ;  /* 0x000000ff0900720c */ /* 0x000fe20003f06270 */
[----:B------:R-:W-:Y:S01]  /*2850*/  @!P6 IMAD.IADD R11, R11, 0x1, -R23 ;  /* 0x000000010b0be824 */ /* 0x000fe200078e0a17 */
[----:B------:R-:W-:Y:S01]  /*2860*/  IABS R9, R9 ;  /* 0x0000000900097213 */ /* 0x000fe20000000000 */
[----:B------:R-:W-:Y:S01]  /*2870*/  IMAD.HI.U32 R2, R3, R7, RZ ;  /* 0x0000000703027227 */ /* 0x000fe200078e00ff */
[----:B------:R0:W-:Y:S01]  /*2880*/  STL [R1+0x178], R8 ;  /* 0x0001780801007387 */ /* 0x0001e20000100800 */
[----:B------:R-:W-:-:S02]  /*2890*/  ISETP.GT.U32.AND P6, PT, R23, R10, PT ;  /* 0x0000000a1700720c */ /* 0x000fc40003fc4070 */
[----:B------:R-:W-:-:S04]  /*28a0*/  IMAD.HI.U32 R5, R3, R9, RZ ;  /* 0x0000000903057227 */ /* 0x000fc800078e00ff */
[----:B------:R-:W-:Y:S02]  /*28b0*/  IMAD.MOV R5, RZ, RZ, -R5 ;  /* 0x000000ffff057224 */ /* 0x000fe400078e0a05 */
[----:B------:R-:W-:Y:S01]  /*28c0*/  IMAD.MOV R2, RZ, RZ, -R2 ;  /* 0x000000ffff027224 */ /* 0x000fe200078e0a02 */
[----:B0-----:R-:W-:Y:S01]  /*28d0*/  IABS R8, R0 ;  /* 0x0000000000087213 */ /* 0x001fe20000000000 */
[C---:B------:R-:W-:Y:S02]  /*28e0*/  IMAD R9, R23.reuse, R5, R9 ;  /* 0x0000000517097224 */ /* 0x040fe400078e0209 */
[----:B------:R-:W-:Y:S01]  /*28f0*/  IMAD R7, R23, R2, R7 ;  /* 0x0000000217077224 */ /* 0x000fe200078e0207 */
[----:B------:R-:W-:Y:S01]  /*2900*/  IABS R2, R16 ;  /* 0x0000001000027213 */ /* 0x000fe20000000000 */
[----:B------:R-:W-:-:S04]  /*2910*/  IMAD.HI.U32 R6, R3, R8, RZ ;  /* 0x0000000803067227 */ /* 0x000fc800078e00ff */
[----:B------:R-:W-:Y:S02]  /*2920*/  IMAD.MOV R6, RZ, RZ, -R6 ;  /* 0x000000ffff067224 */ /* 0x000fe400078e0a06 */
[----:B------:R-:W-:Y:S02]  /*2930*/  IMAD.MOV.U32 R12, RZ, RZ, R11 ;  /* 0x000000ffff0c7224 */ /* 0x000fe400078e000b */
[----:B------:R-:W-:Y:S01]  /*2940*/  IMAD R8, R23, R6, R8 ;  /* 0x0000000617087224 */ /* 0x000fe200078e0208 */
[----:B------:R-:W-:Y:S01]  /*2950*/  IADD3 R6, R25, 0xac, RZ ;  /* 0x000000ac19067810 */ /* 0x000fe20007ffe0ff */
[--C-:B------:R-:W-:Y:S01]  /*2960*/  @!P5 IMAD.IADD R4, R4, 0x1, -R23.reuse ;  /* 0x000000010404d824 */ /* 0x100fe200078e0a17 */
[C---:B------:R-:W-:Y:S01]  /*2970*/  ISETP.GT.U32.AND P5, PT, R23.reuse, R9, PT ;  /* 0x000000091700720c */ /* 0x040fe20003fa4070 */
[----:B------:R-:W-:Y:S01]  /*2980*/  @!P2 IMAD.MOV R12, RZ, RZ, -R12 ;  /* 0x000000ffff0ca224 */ /* 0x000fe200078e0a0c */
[C---:B------:R-:W-:Y:S01]  /*2990*/  ISETP.GT.U32.AND P2, PT, R23.reuse, R7, PT ;  /* 0x000000071700720c */ /* 0x040fe20003f44070 */
[----:B------:R-:W-:Y:S01]  /*29a0*/  @!P6 IMAD.IADD R10, R10, 0x1, -R23 ;  /* 0x000000010a0ae824 */ /* 0x000fe200078e0a17 */
[----:B------:R-:W-:Y:S01]  /*29b0*/  ISETP.GT.U32.AND P6, PT, R23, R8, PT ;  /* 0x000000081700720c */ /* 0x000fe20003fc4070 */
[----:B------:R-:W-:Y:S01]  /*29c0*/  IMAD.MOV.U32 R11, RZ, RZ, R4 ;  /* 0x000000ffff0b7224 */ /* 0x000fe200078e0004 */
[----:B------:R0:W-:Y:S01]  /*29d0*/  STL [R1+0x174], R12 ;  /* 0x0001740c01007387 */ /* 0x0001e20000100800 */
[----:B------:R-:W-:Y:S01]  /*29e0*/  IMAD.HI.U32 R5, R3, R2, RZ ;  /* 0x0000000203057227 */ /* 0x000fe200078e00ff */
[----:B------:R-:W-:-:S03]  /*29f0*/  IABS R15, R6 ;  /* 0x00000006000f7213 */ /* 0x000fc60000000000 */
[----:B------:R-:W-:Y:S02]  /*2a00*/  IMAD.MOV R5, RZ, RZ, -R5 ;  /* 0x000000ffff057224 */ /* 0x000fe400078e0a05 */
[--C-:B------:R-:W-:Y:S02]  /*2a10*/  @!P5 IMAD.IADD R9, R9, 0x1, -R23.reuse ;  /* 0x000000010909d824 */ /* 0x100fe400078e0a17 */
[--C-:B------:R-:W-:Y:S01]  /*2a20*/  @!P2 IMAD.IADD R7, R7, 0x1, -R23.reuse ;  /* 0x000000010707a824 */ /* 0x100fe200078e0a17 */
[----:B0-----:R-:W-:Y:S01]  /*2a30*/  IABS R12, R13 ;  /* 0x0000000d000c7213 */ /* 0x001fe20000000000 */
[----:B------:R-:W-:Y:S01]  /*2a40*/  @!P6 IMAD.IADD R8, R8, 0x1, -R23 ;  /* 0x000000010808e824 */ /* 0x000fe200078e0a17 */
[C---:B------:R-:W-:Y:S01]  /*2a50*/  ISETP.GT.U32.AND P2, PT, R23.reuse, R10, PT ;  /* 0x0000000a1700720c */ /* 0x040fe20003f44070 */
[----:B------:R-:W-:Y:S01]  /*2a60*/  @!P1 IMAD.MOV R11, RZ, RZ, -R11 ;  /* 0x000000ffff0b9224 */ /* 0x000fe200078e0a0b */
[----:B------:R-:W-:Y:S01]  /*2a70*/  ISETP.GT.U32.AND P6, PT, R23, R9, PT ;  /* 0x000000091700720c */ /* 0x000fe20003fc4070 */
[----:B------:R-:W-:Y:S01]  /*2a80*/  IMAD.HI.U32 R4, R3, R12, RZ ;  /* 0x0000000c03047227 */ /* 0x000fe200078e00ff */
[----:B------:R-:W-:-:S02]  /*2a90*/  ISETP.GT.U32.AND P1, PT, R23, R8, PT ;  /* 0x000000081700720c */ /* 0x000fc40003f24070 */
[C---:B------:R-:W-:Y:S01]  /*2aa0*/  ISETP.GT.U32.AND P5, PT, R23.reuse, R7, PT ;  /* 0x000000071700720c */ /* 0x040fe20003fa4070 */
[----:B------:R-:W-:Y:S01]  /*2ab0*/  IMAD.MOV R4, RZ, RZ, -R4 ;  /* 0x000000ffff047224 */ /* 0x000fe200078e0a04 */
[----:B------:R0:W-:Y:S01]  /*2ac0*/  STL [R1+0x170], R11 ;  /* 0x0001700b01007387 */ /* 0x0001e20000100800 */
[----:B------:R-:W-:Y:S01]  /*2ad0*/  IMAD R2, R23, R5, R2 ;  /* 0x0000000517027224 */ /* 0x000fe200078e0202 */
[----:B------:R-:W-:Y:S01]  /*2ae0*/  IADD3 R5, R25, 0xaa, RZ ;  /* 0x000000aa19057810 */ /* 0x000fe20007ffe0ff */
[----:B------:R-:W-:Y:S01]  /*2af0*/  IMAD R12, R23, R4, R12 ;  /* 0x00000004170c7224 */ /* 0x000fe200078e020c */
[----:B------:R-:W-:Y:S01]  /*2b00*/  IADD3 R4, R25, 0xa8, RZ ;  /* 0x000000a819047810 */ /* 0x000fe20007ffe0ff */
[--C-:B------:R-:W-:Y:S01]  /*2b10*/  @!P2 IMAD.IADD R10, R10, 0x1, -R23.reuse ;  /* 0x000000010a0aa824 */ /* 0x100fe200078e0a17 */
[----:B------:R-:W-:Y:S01]  /*2b20*/  ISETP.GT.U32.AND P2, PT, R23, R2, PT ;  /* 0x000000021700720c */ /* 0x000fe20003f44070 */
[--C-:B------:R-:W-:Y:S01]  /*2b30*/  @!P6 IMAD.IADD R9, R9, 0x1, -R23.reuse ;  /* 0x000000010909e824 */ /* 0x100fe200078e0a17 */
[----:B------:R-:W-:Y:S01]  /*2b40*/  ISETP.GT.U32.AND P6, PT, R23, R12, PT ;  /* 0x0000000c1700720c */ /* 0x000fe20003fc4070 */
[--C-:B------:R-:W-:Y:S01]  /*2b50*/  @!P1 IMAD.IADD R8, R8, 0x1, -R23.reuse ;  /* 0x0000000108089824 */ /* 0x100fe200078e0a17 */
[----:B------:R-:W-:Y:S01]  /*2b60*/  ISETP.GE.AND P1, PT, R16, RZ, PT ;  /* 0x000000ff1000720c */ /* 0x000fe20003f26270 */
[----:B------:R-:W-:Y:S01]  /*2b70*/  @!P5 IMAD.IADD R7, R7, 0x1, -R23 ;  /* 0x000000010707d824 */ /* 0x000fe200078e0a17 */
[----:B------:R-:W-:Y:S01]  /*2b80*/  IABS R16, R4 ;  /* 0x0000000400107213 */ /* 0x000fe20000000000 */
[----:B0-----:R-:W-:Y:S01]  /*2b90*/  IMAD.HI.U32 R11, R3, R15, RZ ;  /* 0x0000000f030b7227 */ /* 0x001fe200078e00ff */
[----:B------:R-:W-:-:S02]  /*2ba0*/  ISETP.GE.AND P5, PT, R0, RZ, PT ;  /* 0x000000ff0000720c */ /* 0x000fc40003fa6270 */
[----:B------:R-:W-:Y:S01]  /*2bb0*/  IABS R14, R5 ;  /* 0x00000005000e7213 */ /* 0x000fe20000000000 */
[----:B------:R-:W-:Y:S02]  /*2bc0*/  IMAD.MOV.U32 R17, RZ, RZ, R7 ;  /* 0x000000ffff117224 */ /* 0x000fe400078e0007 */
[--C-:B------:R-:W-:Y:S01]  /*2bd0*/  @!P2 IMAD.IADD R2, R2, 0x1, -R23.reuse ;  /* 0x000000010202a824 */ /* 0x100fe200078e0a17 */
[----:B------:R-:W-:Y:S01]  /*2be0*/  ISETP.GE.AND P2, PT, R13, RZ, PT ;  /* 0x000000ff0d00720c */ /* 0x000fe20003f46270 */
[----:B------:R-:W-:Y:S02]  /*2bf0*/  @!P6 IMAD.IADD R12, R12, 0x1, -R23 ;  /* 0x000000010c0ce824 */ /* 0x000fe400078e0a17 */
[----:B------:R-:W-:Y:S02]  /*2c00*/  IMAD.MOV.U32 R13, RZ, RZ, R16 ;  /* 0x000000ffff0d7224 */ /* 0x000fe400078e0010 */
[----:B------:R-:W-:Y:S01]  /*2c10*/  @!P4 IMAD.MOV R17, RZ, RZ, -R17 ;  /* 0x000000ffff11c224 */ /* 0x000fe200078e0a11 */
[----:B------:R-:W-:Y:S01]  /*2c20*/  ISETP.GT.U32.AND P4, PT, R23, R12, PT ;  /* 0x0000000c1700720c */ /* 0x000fe20003f84070 */
[----:B------:R-:W-:-:S02]  /*2c30*/  IMAD.MOV.U32 R18, RZ, RZ, R10 ;  /* 0x000000ffff127224 */ /* 0x000fc400078e000a */
[----:B------:R-:W-:-:S04]  /*2c40*/  IMAD.HI.U32 R10, R3, R13, RZ ;  /* 0x0000000d030a7227 */ /* 0x000fc800078e00ff */
[----:B------:R-:W-:Y:S02]  /*2c50*/  IMAD.MOV R11, RZ, RZ, -R11 ;  /* 0x000000ffff0b7224 */ /* 0x000fe400078e0a0b */
[----:B------:R-:W-:Y:S01]  /*2c60*/  @!P3 IMAD.MOV R18, RZ, RZ, -R18 ;  /* 0x000000ffff12b224 */ /* 0x000fe200078e0a12 */
[C---:B------:R-:W-:Y:S01]  /*2c70*/  ISETP.GT.U32.AND P3, PT, R23.reuse, R2, PT ;  /* 0x000000021700720c */ /* 0x040fe20003f64070 */
[----:B------:R-:W-:Y:S02]  /*2c80*/  IMAD.MOV R7, RZ, RZ, -R10 ;  /* 0x000000ffff077224 */ /* 0x000fe400078e0a0a */
[C---:B------:R-:W-:Y:S01]  /*2c90*/  IMAD R15, R23.reuse, R11, R15 ;  /* 0x0000000b170f7224 */ /* 0x040fe200078e020f */
[----:B------:R0:W-:Y:S01]  /*2ca0*/  STL [R1+0x14c], R18 ;  /* 0x00014c1201007387 */ /* 0x0001e20000100800 */
[C---:B------:R-:W-:Y:S02]  /*2cb0*/  IMAD R13, R23.reuse, R7, R13 ;  /* 0x00000007170d7224 */ /* 0x040fe400078e020d */
[--C-:B------:R-:W-:Y:S01]  /*2cc0*/  @!P4 IMAD.IADD R12, R12, 0x1, -R23.reuse ;  /* 0x000000010c0cc824 */ /* 0x100fe200078e0a17 */
[----:B------:R-:W-:Y:S01]  /*2cd0*/  ISETP.GT.U32.AND P6, PT, R23, R15, PT ;  /* 0x0000000f1700720c */ /* 0x000fe20003fc4070 */
[----:B------:R-:W-:Y:S01]  /*2ce0*/  IMAD.HI.U32 R0, R3, R14, RZ ;  /* 0x0000000e03007227 */ /* 0x000fe200078e00ff */
[----:B------:R-:W-:Y:S01]  /*2cf0*/  ISETP.GT.U32.AND P4, PT, R23, R13, PT ;  /* 0x0000000d1700720c */ /* 0x000fe20003f84070 */
[----:B------:R-:W-:Y:S02]  /*2d00*/  STL [R1+0x150], R17 ;  /* 0x0001501101007387 */ /* 0x000fe40000100800 */
[----:B------:R-:W-:Y:S01]  /*2d10*/  @!P3 IMAD.IADD R2, R2, 0x1, -R23 ;  /* 0x000000010202b824 */ /* 0x000fe200078e0a17 */
[----:B------:R-:W-:Y:S01]  /*2d20*/  ISETP.GE.AND P3, PT, R5, RZ, PT ;  /* 0x000000ff0500720c */ /* 0x000fe20003f66270 */
[----:B------:R-:W-:Y:S01]  /*2d30*/  @!P0 IMAD.MOV R9, RZ, RZ, -R9 ;  /* 0x000000ffff098224 */ /* 0x000fe200078e0a09 */
[----:B------:R-:W-:Y:S01]  /*2d40*/  ISETP.GE.AND P0, PT, R6, RZ, PT ;  /* 0x000000ff0600720c */ /* 0x000fe20003f06270 */
[----:B------:R-:W-:Y:S01]  /*2d50*/  IMAD.MOV.U32 R6, RZ, RZ, R2 ;  /* 0x000000ffff067224 */ /* 0x000fe200078e0002 */
[C---:B------:R-:W-:Y:S01]  /*2d60*/  IADD3 R5, R25.reuse, 0xa4, RZ ;  /* 0x000000a419057810 */ /* 0x040fe20007ffe0ff */
[----:B------:R-:W-:Y:S01]  /*2d70*/  IMAD.MOV R0, RZ, RZ, -R0 ;  /* 0x000000ffff007224 */ /* 0x000fe200078e0a00 */
[----:B------:R-:W-:Y:S01]  /*2d80*/  STL [R1+0x154], R9 ;  /* 0x0001540901007387 */ /* 0x000fe20000100800 */
[----:B------:R-:W-:Y:S01]  /*2d90*/  @!P5 IMAD.MOV R8, RZ, RZ, -R8 ;  /* 0x000000ffff08d224 */ /* 0x000fe200078e0a08 */
[----:B------:R-:W-:Y:S01]  /*2da0*/  IADD3 R2, R25, 0xa0, RZ ;  /* 0x000000a019027810 */ /* 0x000fe20007ffe0ff */
[--C-:B------:R-:W-:Y:S01]  /*2db0*/  @!P6 IMAD.IADD R15, R15, 0x1, -R23.reuse ;  /* 0x000000010f0fe824 */ /* 0x100fe200078e0a17 */
[----:B------:R-:W-:Y:S01]  /*2dc0*/  ISETP.GE.AND P6, PT, R4, RZ, PT ;  /* 0x000000ff0400720c */ /* 0x000fe20003fc6270 */
[----:B------:R-:W-:Y:S01]  /*2dd0*/  @!P1 IMAD.MOV R6, RZ, RZ, -R6 ;  /* 0x000000ffff069224 */ /* 0x000fe200078e0a06 */
[----:B------:R-:W-:Y:S01]  /*2de0*/  IABS R4, R5 ;  /* 0x0000000500047213 */ /* 0x000fe20000000000 */
[----:B------:R-:W-:Y:S01]  /*2df0*/  @!P4 IMAD.IADD R13, R13, 0x1, -R23 ;  /* 0x000000010d0dc824 */ /* 0x000fe200078e0a17 */
[----:B------:R1:W-:Y:S01]  /*2e00*/  STL [R1+0x158], R8 ;  /* 0x0001580801007387 */ /* 0x0003e20000100800 */
[----:B------:R-:W-:Y:S01]  /*2e10*/  IMAD R14, R23, R0, R14 ;  /* 0x00000000170e7224 */ /* 0x000fe200078e020e */
[----:B------:R-:W-:Y:S01]  /*2e20*/  IADD3 R0, R25, 0xa6, RZ ;  /* 0x000000a619007810 */ /* 0x000fe20007ffe0ff */
[----:B0-----:R-:W-:Y:S01]  /*2e30*/  IMAD.MOV.U32 R18, RZ, RZ, R12 ;  /* 0x000000ffff127224 */ /* 0x001fe200078e000c */
[----:B------:R0:W-:Y:S01]  /*2e40*/  STL [R1+0x15c], R6 ;  /* 0x00015c0601007387 */ /* 0x0001e20000100800 */
[----:B------:R-:W-:-:S02]  /*2e50*/  ISETP.GT.U32.AND P4, PT, R23, R13, PT ;  /* 0x0000000d1700720c */ /* 0x000fc40003f84070 */
[----:B------:R-:W-:Y:S01]  /*2e60*/  IABS R10, R0 ;  /* 0x00000000000a7213 */ /* 0x000fe20000000000 */
[----:B------:R-:W-:Y:S01]  /*2e70*/  @!P2 IMAD.MOV R18, RZ, RZ, -R18 ;  /* 0x000000ffff12a224 */ /* 0x000fe200078e0a12 */
[C---:B------:R-:W-:Y:S02]  /*2e80*/  ISETP.GT.U32.AND P5, PT, R23.reuse, R14, PT ;  /* 0x0000000e1700720c */ /* 0x040fe40003fa4070 */
[----:B------:R-:W-:Y:S01]  /*2e90*/  ISETP.GT.U32.AND P1, PT, R23, R15, PT ;  /* 0x0000000f1700720c */ /* 0x000fe20003f24070 */
[----:B------:R-:W-:Y:S01]  /*2ea0*/  IMAD.HI.U32 R7, R3, R10, RZ ;  /* 0x0000000a03077227 */ /* 0x000fe200078e00ff */
[----:B-1----:R-:W-:Y:S01]  /*2eb0*/  IADD3 R8, R25, 0xa2, RZ ;  /* 0x000000a219087810 */ /* 0x002fe20007ffe0ff */
[----:B------:R-:W-:Y:S02]  /*2ec0*/  STL [R1+0xe4], R18 ;  /* 0x0000e41201007387 */ /* 0x000fe40000100800 */
[----:B0-----:R-:W-:Y:S01]  /*2ed0*/  IMAD.HI.U32 R6, R3, R4, RZ ;  /* 0x0000000403067227 */ /* 0x001fe200078e00ff */
[----:B------:R-:W-:-:S03]  /*2ee0*/  IABS R11, R8 ;  /* 0x00000008000b7213 */ /* 0x000fc60000000000 */
[----:B------:R-:W-:Y:S02]  /*2ef0*/  IMAD.MOV R6, RZ, RZ, -R6 ;  /* 0x000000ffff067224 */ /* 0x000fe400078e0a06 */
[----:B------:R-:W-:Y:S02]  /*2f00*/  IMAD.MOV R7, RZ, RZ, -R7 ;  /* 0x000000ffff077224 */ /* 0x000fe400078e0a07 */
[----:B------:R-:W-:Y:S01]  /*2f10*/  IMAD R4, R23, R6, R4 ;  /* 0x0000000617047224 */ /* 0x000fe200078e0204 */
[----:B------:R-:W-:Y:S01]  /*2f20*/  IADD3 R6, R25, 0x9e, RZ ;  /* 0x0000009e19067810 */ /* 0x000fe20007ffe0ff */
[--C-:B------:R-:W-:Y:S02]  /*2f30*/  @!P4 IMAD.IADD R13, R13, 0x1, -R23.reuse ;  /* 0x000000010d0dc824 */ /* 0x100fe400078e0a17 */
[C---:B------:R-:W-:Y:S01]  /*2f40*/  IMAD R10, R23.reuse, R7, R10 ;  /* 0x00000007170a7224 */ /* 0x040fe200078e020a */
[----:B------:R-:W-:Y:S01]  /*2f50*/  ISETP.GT.U32.AND P4, PT, R23, R4, PT ;  /* 0x000000041700720c */ /* 0x000fe20003f84070 */
[--C-:B------:R-:W-:Y:S01]  /*2f60*/  @!P5 IMAD.IADD R14, R14, 0x1, -R23.reuse ;  /* 0x000000010e0ed824 */ /* 0x100fe200078e0a17 */
[----:B------:R-:W-:Y:S01]  /*2f70*/  IABS R9, R6 ;  /* 0x0000000600097213 */ /* 0x000fe20000000000 */
[----:B------:R-:W-:Y:S01]  /*2f80*/  @!P1 IMAD.IADD R15, R15, 0x1, -R23 ;  /* 0x000000010f0f9824 */ /* 0x000fe200078e0a17 */
[----:B------:R-:W-:Y:S01]  /*2f90*/  ISETP.GT.U32.AND P1, PT, R23, R10, PT ;  /* 0x0000000a1700720c */ /* 0x000fe20003f24070 */
[----:B------:R-:W-:Y:S01]  /*2fa0*/  IMAD.HI.U32 R16, R3, R11, RZ ;  /* 0x0000000b03107227 */ /* 0x000fe200078e00ff */
[----:B------:R-:W-:-:S02]  /*2fb0*/  ISETP.GT.U32.AND P5, PT, R23, R14, PT ;  /* 0x0000000e1700720c */ /* 0x000fc40003fa4070 */
[----:B------:R-:W-:Y:S01]  /*2fc0*/  IABS R7, R2 ;  /* 0x0000000200077213 */ /* 0x000fe20000000000 */
[----:B------:R-:W-:Y:S02]  /*2fd0*/  IMAD.MOV.U32 R17, RZ, RZ, R15 ;  /* 0x000000ffff117224 */ /* 0x000fe400078e000f */
[----:B------:R-:W-:-:S04]  /*2fe0*/  IMAD.HI.U32 R12, R3, R9, RZ ;  /* 0x00000009030c7227 */ /* 0x000fc800078e00ff */
[----:B------:R-:W-:Y:S02]  /*2ff0*/  @!P4 IMAD.IADD R4, R4, 0x1, -R23 ;  /* 0x000000010404c824 */ /* 0x000fe400078e0a17 */
[----:B------:R-:W-:Y:S02]  /*3000*/  @!P0 IMAD.MOV R17, RZ, RZ, -R17 ;  /* 0x000000ffff118224 */ /* 0x000fe400078e0a11 */
[--C-:B------:R-:W-:Y:S01]  /*3010*/  @!P1 IMAD.IADD R10, R10, 0x1, -R23.reuse ;  /* 0x000000010a0a9824 */ /* 0x100fe200078e0a17 */
[C---:B------:R-:W-:Y:S01]  /*3020*/  ISETP.GT.U32.AND P0, PT, R23.reuse, R4, PT ;  /* 0x000000041700720c */ /* 0x040fe20003f04070 */
[----:B------:R-:W-:Y:S01]  /*3030*/  @!P5 IMAD.IADD R14, R14, 0x1, -R23 ;  /* 0x000000010e0ed824 */ /* 0x000fe200078e0a17 */
[----:B------:R-:W-:Y:S01]  /*3040*/  ISETP.GE.AND P5, PT, R0, RZ, PT ;  /* 0x000000ff0000720c */ /* 0x000fe20003fa6270 */
[----:B------:R-:W-:Y:S01]  /*3050*/  IMAD.MOV R12, RZ, RZ, -R12 ;  /* 0x000000ffff0c7224 */ /* 0x000fe200078e0a0c */
[----:B------:R-:W-:Y:S01]  /*3060*/  ISETP.GT.U32.AND P4, PT, R23, R10, PT ;  /* 0x0000000a1700720c */ /* 0x000fe20003f84070 */
[----:B------:R-:W-:Y:S01]  /*3070*/  IMAD.HI.U32 R0, R3, R7, RZ ;  /* 0x0000000703007227 */ /* 0x000fe200078e00ff */
[----:B------:R-:W-:Y:S01]  /*3080*/  ISETP.GE.AND P1, PT, R5, RZ, PT ;  /* 0x000000ff0500720c */ /* 0x000fe20003f26270 */
[----:B------:R0:W-:Y:S01]  /*3090*/  STL [R1+0xe8], R17 ;  /* 0x0000e81101007387 */ /* 0x0001e20000100800 */
[----:B------:R-:W-:Y:S01]  /*30a0*/  IADD3 R5, R25, 0x9c, RZ ;  /* 0x0000009c19057810 */ /* 0x000fe20007ffe0ff */
[----:B------:R-:W-:-:S02]  /*30b0*/  IMAD.MOV R16, RZ, RZ, -R16 ;  /* 0x000000ffff107224 */ /* 0x000fc400078e0a10 */
[----:B------:R-:W-:Y:S01]  /*30c0*/  @!P3 IMAD.MOV R14, RZ, RZ, -R14 ;  /* 0x000000ffff0eb224 */ /* 0x000fe200078e0a0e */
[----:B------:R-:W-:Y:S01]  /*30d0*/  ISETP.GE.AND P3, PT, R8, RZ, PT ;  /* 0x000000ff0800720c */ /* 0x000fe20003f66270 */
[C---:B------:R-:W-:Y:S02]  /*30e0*/  IMAD R8, R23.reuse, R12, R9 ;  /* 0x0000000c17087224 */ /* 0x040fe400078e0209 */
[----:B------:R-:W-:Y:S01]  /*30f0*/  IMAD.MOV R0, RZ, RZ, -R0 ;  /* 0x000000ffff007224 */ /* 0x000fe200078e0a00 */
[----:B------:R-:W-:Y:S01]  /*3100*/  STL [R1+0xf8], R14 ;  /* 0x0000f80e01007387 */ /* 0x000fe20000100800 */
[----:B------:R-:W-:Y:S01]  /*3110*/  IMAD R11, R23, R16, R11 ;  /* 0x00000010170b7224 */ /* 0x000fe200078e020b */
[----:B0-----:R-:W-:Y:S01]  /*3120*/  IADD3 R17, R25, 0x72, RZ ;  /* 0x0000007219117810 */ /* 0x001fe20007ffe0ff */
[----:B------:R-:W-:Y:S01]  /*3130*/  @!P0 IMAD.IADD R4, R4, 0x1, -R23 ;  /* 0x0000000104048824 */ /* 0x000fe200078e0a17 */
[C---:B------:R-:W-:Y:S01]  /*3140*/  ISETP.GT.U32.AND P0, PT, R23.reuse, R8, PT ;  /* 0x000000081700720c */ /* 0x040fe20003f04070 */
[C---:B------:R-:W-:Y:S01]  /*3150*/  IMAD R7, R23.reuse, R0, R7 ;  /* 0x0000000017077224 */ /* 0x040fe200078e0207 */
[C---:B------:R-:W-:Y:S01]  /*3160*/  ISETP.GT.U32.AND P2, PT, R23.reuse, R11, PT ;  /* 0x0000000b1700720c */ /* 0x040fe20003f44070 */
[----:B------:R-:W-:Y:S01]  /*3170*/  @!P4 IMAD.IADD R10, R10, 0x1, -R23 ;  /* 0x000000010a0ac824 */ /* 0x000fe200078e0a17 */
[----:B------:R-:W-:Y:S01]  /*3180*/  ISETP.GE.AND P4, PT, R2, RZ, PT ;  /* 0x000000ff0200720c */ /* 0x000fe20003f86270 */
[----:B------:R-:W-:Y:S01]  /*3190*/  @!P6 IMAD.MOV R13, RZ, RZ, -R13 ;  /* 0x000000ffff0de224 */ /* 0x000fe200078e0a0d */
[----:B------:R-:W-:Y:S01]  /*31a0*/  ISETP.GT.U32.AND P6, PT, R23, R7, PT ;  /* 0x000000071700720c */ /* 0x000fe20003fc4070 */
[----:B------:R-:W-:Y:S01]  /*31b0*/  IMAD.MOV.U32 R12, RZ, RZ, R10 ;  /* 0x000000ffff0c7224 */ /* 0x000fe200078e000a */
[----:B------:R-:W-:-:S02]  /*31c0*/  IADD3 R2, R25, 0x9a, RZ ;  /* 0x0000009a19027810 */ /* 0x000fc40007ffe0ff */
[----:B------:R-:W-:Y:S01]  /*31d0*/  IABS R0, R5 ;  /* 0x0000000500007213 */ /* 0x000fe20000000000 */
[----:B------:R-:W-:Y:S01]  /*31e0*/  @!P5 IMAD.MOV R12, RZ, RZ, -R12 ;  /* 0x000000ffff0cd224 */ /* 0x000fe200078e0a0c */
[----:B------:R-:W-:Y:S01]  /*31f0*/  IABS R10, R2 ;  /* 0x00000002000a7213 */ /* 0x000fe20000000000 */
[--C-:B------:R-:W-:Y:S01]  /*3200*/  @!P0 IMAD.IADD R8, R8, 0x1, -R23.reuse ;  /* 0x0000000108088824 */ /* 0x100fe200078e0a17 */
[----:B------:R-:W-:Y:S01]  /*3210*/  STL [R1+0x13c], R13 ;  /* 0x00013c0d01007387 */ /* 0x000fe20000100800 */
[--C-:B------:R-:W-:Y:S01]  /*3220*/  @!P2 IMAD.IADD R11, R11, 0x1, -R23.reuse ;  /* 0x000000010b0ba824 */ /* 0x100fe200078e0a17 */
[----:B------:R-:W-:Y:S01]  /*3230*/  ISETP.GE.AND P2, PT, R6, RZ, PT ;  /* 0x000000ff0600720c */ /* 0x000fe20003f46270 */
[----:B------:R-:W-:Y:S01]  /*3240*/  IMAD.HI.U32 R9, R3, R0, RZ ;  /* 0x0000000003097227 */ /* 0x000fe200078e00ff */
[----:B------:R0:W-:Y:S01]  /*3250*/  STL [R1+0x140], R12 ;  /* 0x0001400c01007387 */ /* 0x0001e20000100800 */
[----:B------:R-:W-:Y:S02]  /*3260*/  ISETP.GT.U32.AND P0, PT, R23, R8, PT ;  /* 0x000000081700720c */ /* 0x000fe40003f04070 */
[----:B------:R-:W-:Y:S01]  /*3270*/  @!P6 IMAD.IADD R7, R7, 0x1, -R23 ;  /* 0x000000010707e824 */ /* 0x000fe200078e0a17 */
[----:B------:R-:W-:Y:S01]  /*3280*/  ISETP.GT.U32.AND P6, PT, R23, R11, PT ;  /* 0x0000000b1700720c */ /* 0x000fe20003fc4070 */
[----:B------:R-:W-:Y:S01]  /*3290*/  IMAD.MOV R9, RZ, RZ, -R9 ;  /* 0x000000ffff097224 */ /* 0x000fe200078e0a09 */
[----:B------:R-:W-:-:S02]  /*32a0*/  IADD3 R6, R25, 0x98, RZ ;  /* 0x0000009819067810 */ /* 0x000fc40007ffe0ff */
[C---:B------:R-:W-:Y:S01]  /*32b0*/  ISETP.GT.U32.AND P5, PT, R23.reuse, R7, PT ;  /* 0x000000071700720c */ /* 0x040fe20003fa4070 */
[----:B------:R-:W-:Y:S01]  /*32c0*/  IMAD R0, R23, R9, R0 ;  /* 0x0000000917007224 */ /* 0x000fe200078e0200 */
[----:B------:R-:W-:Y:S01]  /*32d0*/  IABS R9, R6 ;  /* 0x0000000600097213 */ /* 0x000fe20000000000 */
[----:B0-----:R-:W-:Y:S01]  /*32e0*/  IMAD.MOV.U32 R12, RZ, RZ, R4 ;  /* 0x000000ffff0c7224 */ /* 0x001fe200078e0004 */
[----:B------:R-:W-:Y:S01]  /*32f0*/  IABS R18, R17 ;  /* 0x0000001100127213 */ /* 0x000fe20000000000 */
[----:B------:R-:W-:-:S04]  /*3300*/  IMAD.HI.U32 R4, R3, R10, RZ ;  /* 0x0000000a03047227 */ /* 0x000fc800078e00ff */
[----:B------:R-:W-:Y:S02]  /*3310*/  IMAD.MOV R4, RZ, RZ, -R4 ;  /* 0x000000ffff047224 */ /* 0x000fe400078e0a04 */
[--C-:B------:R-:W-:Y:S02]  /*3320*/  @!P0 IMAD.IADD R8, R8, 0x1, -R23.reuse ;  /* 0x0000000108088824 */ /* 0x100fe400078e0a17 */
[----:B------:R-:W-:Y:S01]  /*3330*/  IMAD R10, R23, R4, R10 ;  /* 0x00000004170a7224 */ /* 0x000fe200078e020a */
[----:B------:R-:W-:Y:S01]  /*3340*/  IADD3 R4, R25, 0x94, RZ ;  /* 0x0000009419047810 */ /* 0x000fe20007ffe0ff */
[--C-:B------:R-:W-:Y:S01]  /*3350*/  @!P6 IMAD.IADD R11, R11, 0x1, -R23.reuse ;  /* 0x000000010b0be824 */ /* 0x100fe200078e0a17 */
[----:B------:R-:W-:Y:S01]  /*3360*/  ISETP.GT.U32.AND P6, PT, R23, R0, PT ;  /* 0x000000001700720c */ /* 0x000fe20003fc4070 */
[----:B------:R-:W-:Y:S01]  /*3370*/  @!P5 IMAD.IADD R7, R7, 0x1, -R23 ;  /* 0x000000010707d824 */ /* 0x000fe200078e0a17 */
[----:B------:R-:W-:Y:S01]  /*3380*/  ISETP.GT.U32.AND P0, PT, R23, R10, PT ;  /* 0x0000000a1700720c */ /* 0x000fe20003f04070 */
[----:B------:R-:W-:Y:S01]  /*3390*/  @!P1 IMAD.MOV R12, RZ, RZ, -R12 ;  /* 0x000000ffff0c9224 */ /* 0x000fe200078e0a0c */
[----:B------:R-:W-:Y:S01]  /*33a0*/  ISETP.GE.AND P5, PT, R2, RZ, PT ;  /* 0x000000ff0200720c */ /* 0x000fe20003fa6270 */
[----:B------:R-:W-:Y:S01]  /*33b0*/  IMAD.HI.U32 R13, R3, R9, RZ ;  /* 0x00000009030d7227 */ /* 0x000fe200078e00ff */
[----:B------:R-:W-:-:S02]  /*33c0*/  IADD3 R2, R25, 0x96, RZ ;  /* 0x0000009619027810 */ /* 0x000fc40007ffe0ff */
[----:B------:R-:W-:Y:S01]  /*33d0*/  ISETP.GE.AND P1, PT, R5, RZ, PT ;  /* 0x000000ff0500720c */ /* 0x000fe20003f26270 */
[----:B------:R-:W-:Y:S01]  /*33e0*/  IMAD.MOV.U32 R14, RZ, RZ, R11 ;  /* 0x000000ffff0e7224 */ /* 0x000fe200078e000b */
[----:B------:R-:W-:Y:S01]  /*33f0*/  IABS R5, R2 ;  /* 0x0000000200057213 */ /* 0x000fe20000000000 */
[----:B------:R-:W-:Y:S01]  /*3400*/  IMAD.MOV R13, RZ, RZ, -R13 ;  /* 0x000000ffff0d7224 */ /* 0x000fe200078e0a0d */
[----:B------:R0:W-:Y:S01]  /*3410*/  STL [R1+0x148], R12 ;  /* 0x0001480c01007387 */ /* 0x0001e20000100800 */
[--C-:B------:R-:W-:Y:S02]  /*3420*/  @!P6 IMAD.IADD R0, R0, 0x1, -R23.reuse ;  /* 0x000000010000e824 */ /* 0x100fe400078e0a17 */
[----:B------:R-:W-:Y:S02]  /*3430*/  @!P0 IMAD.IADD R10, R10, 0x1, -R23 ;  /* 0x000000010a0a8824 */ /* 0x000fe400078e0a17 */
[----:B------:R-:W-:Y:S01]  /*3440*/  @!P3 IMAD.MOV R14, RZ, RZ, -R14 ;  /* 0x000000ffff0eb224 */ /* 0x000fe200078e0a0e */
[----:B------:R-:W-:Y:S01]  /*3450*/  ISETP.GE.AND P3, PT, R6, RZ, PT ;  /* 0x000000ff0600720c */ /* 0x000fe20003f66270 */
[----:B------:R-:W-:Y:S01]  /*3460*/  IMAD.HI.U32 R6, R3, R5, RZ ;  /* 0x0000000503067227 */ /* 0x000fe200078e00ff */
[----:B------:R-:W-:-:S02]  /*3470*/  ISETP.GT.U32.AND P0, PT, R23, R10, PT ;  /* 0x0000000a1700720c */ /* 0x000fc40003f04070 */
[C---:B------:R-:W-:Y:S01]  /*3480*/  ISETP.GT.U32.AND P6, PT, R23.reuse, R0, PT ;  /* 0x000000001700720c */ /* 0x040fe20003fc4070 */
[C---:B------:R-:W-:Y:S01]  /*3490*/  IMAD R9, R23.reuse, R13, R9 ;  /* 0x0000000d17097224 */ /* 0x040fe200078e0209 */
[----:B0-----:R-:W-:Y:S01]  /*34a0*/  IABS R12, R4 ;  /* 0x00000004000c7213 */ /* 0x001fe20000000000 */
[----:B------:R-:W-:Y:S01]  /*34b0*/  IMAD.MOV.U32 R11, RZ, RZ, R7 ;  /* 0x000000ffff0b7224 */ /* 0x000fe200078e0007 */
[----:B------:R-:W-:Y:S01]  /*34c0*/  STL [R1+0x144], R14 ;  /* 0x0001440e01007387 */ /* 0x000fe20000100800 */
[----:B------:R-:W-:Y:S02]  /*34d0*/  IMAD.MOV R6, RZ, RZ, -R6 ;  /* 0x000000ffff067224 */ /* 0x000fe400078e0a06 */
[----:B------:R-:W-:Y:S01]  /*34e0*/  @!P4 IMAD.MOV R11, RZ, RZ, -R11 ;  /* 0x000000ffff0bc224 */ /* 0x000fe200078e0a0b */
[C---:B------:R-:W-:Y:S01]  /*34f0*/  ISETP.GT.U32.AND P4, PT, R23.reuse, R9, PT ;  /* 0x000000091700720c */ /* 0x040fe20003f84070 */
[----:B------:R-:W-:Y:S02]  /*3500*/  IMAD R5, R23, R6, R5 ;  /* 0x0000000617057224 */ /* 0x000fe400078e0205 */
[----:B------:R-:W-:Y:S01]  /*3510*/  IMAD.HI.U32 R7, R3, R12, RZ ;  /* 0x0000000c03077227 */ /* 0x000fe200078e00ff */
[----:B------:R0:W-:Y:S03]  /*3520*/  STL [R1+0x120], R11 ;  /* 0x0001200b01007387 */ /* 0x0001e60000100800 */
[----:B------:R-:W-:Y:S01]  /*3530*/  @!P0 IMAD.IADD R10, R10, 0x1, -R23 ;  /* 0x000000010a0a8824 */ /* 0x000fe200078e0a17 */
[----:B------:R-:W-:Y:S01]  /*3540*/  ISETP.GT.U32.AND P0, PT, R23, R5, PT ;  /* 0x000000051700720c */ /* 0x000fe20003f04070 */
[----:B------:R-:W-:-:S02]  /*3550*/  IMAD.MOV R7, RZ, RZ, -R7 ;  /* 0x000000ffff077224 */ /* 0x000fc400078e0a07 */
[--C-:B------:R-:W-:Y:S01]  /*3560*/  @!P6 IMAD.IADD R0, R0, 0x1, -R23.reuse ;  /* 0x000000010000e824 */ /* 0x100fe200078e0a17 */
[----:B------:R-:W-:Y:S01]  /*3570*/  ISETP.GE.AND P6, PT, R4, RZ, PT ;  /* 0x000000ff0400720c */ /* 0x000fe20003fc6270 */
[----:B------:R-:W-:Y:S01]  /*3580*/  IMAD R12, R23, R7, R12 ;  /* 0x00000007170c7224 */ /* 0x000fe200078e020c */
[----:B------:R-:W-:Y:S01]  /*3590*/  IADD3 R7, R25, 0x90, RZ ;  /* 0x0000009019077810 */ /* 0x000fe20007ffe0ff */
[----:B------:R-:W-:Y:S02]  /*35a0*/  IMAD.MOV.U32 R13, RZ, RZ, R0 ;  /* 0x000000ffff0d7224 */ /* 0x000fe400078e0000 */
[----:B------:R-:W-:Y:S01]  /*35b0*/  @!P4 IMAD.IADD R9, R9, 0x1, -R23 ;  /* 0x000000010909c824 */ /* 0x000fe200078e0a17 */
[----:B------:R-:W-:Y:S01]  /*35c0*/  IABS R6, R7 ;  /* 0x0000000700067213 */ /* 0x000fe20000000000 */
[----:B------:R-:W-:Y:S01]  /*35d0*/  @!P1 IMAD.MOV R13, RZ, RZ, -R13 ;  /* 0x000000ffff0d9224 */ /* 0x000fe200078e0a0d */
[C---:B------:R-:W-:Y:S01]  /*35e0*/  ISETP.GT.U32.AND P1, PT, R23.reuse, R12, PT ;  /* 0x0000000c1700720c */ /* 0x040fe20003f24070 */
[----:B------:R-:W-:Y:S01]  /*35f0*/  @!P2 IMAD.MOV R8, RZ, RZ, -R8 ;  /* 0x000000ffff08a224 */ /* 0x000fe200078e0a08 */
[----:B------:R-:W-:Y:S01]  /*3600*/  ISETP.GT.U32.AND P4, PT, R23, R9, PT ;  /* 0x000000091700720c */ /* 0x000fe20003f84070 */
[----:B------:R-:W-:Y:S01]  /*3610*/  @!P0 IMAD.IADD R5, R5, 0x1, -R23 ;  /* 0x0000000105058824 */ /* 0x000fe200078e0a17 */
[----:B------:R-:W-:Y:S01]  /*3620*/  ISETP.GE.AND P2, PT, R2, RZ, PT ;  /* 0x000000ff0200720c */ /* 0x000fe20003f46270 */
[----:B0-----:R-:W-:Y:S01]  /*3630*/  IMAD.MOV.U32 R11, RZ, RZ, R10 ;  /* 0x000000ffff0b7224 */ /* 0x001fe200078e000a */
[----:B------:R0:W-:Y:S01]  /*3640*/  STL [R1+0x124], R8 ;  /* 0x0001240801007387 */ /* 0x0001e20000100800 */
[----:B------:R-:W-:Y:S01]  /*3650*/  IADD3 R2, R25, 0x8e, RZ ;  /* 0x0000008e19027810 */ /* 0x000fe20007ffe0ff */
[----:B------:R-:W-:Y:S01]  /*3660*/  IMAD.HI.U32 R19, R3, R18, RZ ;  /* 0x0000001203137227 */ /* 0x000fe200078e00ff */
[----:B------:R-:W-:Y:S01]  /*3670*/  ISETP.GT.U32.AND P0, PT, R23, R5, PT ;  /* 0x000000051700720c */ /* 0x000fe20003f04070 */
[----:B------:R-:W-:Y:S01]  /*3680*/  STL [R1+0x138], R13 ;  /* 0x0001380d01007387 */ /* 0x000fe20000100800 */
[----:B------:R-:W-:Y:S01]  /*3690*/  IABS R0, R2 ;  /* 0x0000000200007213 */ /* 0x000fe20000000000 */
[----:B------:R-:W-:-:S02]  /*36a0*/  @!P5 IMAD.MOV R11, RZ, RZ, -R11 ;  /* 0x000000ffff0bd224 */ /* 0x000fc400078e0a0b */
[--C-:B------:R-:W-:Y:S01]  /*36b0*/  @!P1 IMAD.IADD R12, R12, 0x1, -R23.reuse ;  /* 0x000000010c0c9824 */ /* 0x100fe200078e0a17 */
[----:B0-----:R-:W-:Y:S01]  /*36c0*/  IADD3 R8, R25, 0x92, RZ ;  /* 0x0000009219087810 */ /* 0x001fe20007ffe0ff */
[----:B------:R-:W-:Y:S01]  /*36d0*/  @!P4 IMAD.IADD R9, R9, 0x1, -R23 ;  /* 0x000000010909c824 */ /* 0x000fe200078e0a17 */
[----:B------:R-:W-:Y:S01]  /*36e0*/  ISETP.GE.AND P4, PT, R7, RZ, PT ;  /* 0x000000ff0700720c */ /* 0x000fe20003f86270 */
[----:B------:R-:W-:Y:S01]  /*36f0*/  IMAD.HI.U32 R7, R3, R6, RZ ;  /* 0x0000000603077227 */ /* 0x000fe200078e00ff */
[----:B------:R-:W-:Y:S01]  /*3700*/  IABS R4, R8 ;  /* 0x0000000800047213 */ /* 0x000fe20000000000 */
[----:B------:R0:W-:Y:S01]  /*3710*/  STL [R1+0x134], R11 ;  /* 0x0001340b01007387 */ /* 0x0001e20000100800 */
[----:B------:R-:W-:Y:S01]  /*3720*/  ISETP.GT.U32.AND P1, PT, R23, R12, PT ;  /* 0x0000000c1700720c */ /* 0x000fe20003f24070 */
[----:B------:R-:W-:Y:S01]  /*3730*/  IMAD.MOV R7, RZ, RZ, -R7 ;  /* 0x000000ffff077224 */ /* 0x000fe200078e0a07 */
[----:B------:R-:W-:Y:S01]  /*3740*/  ISETP.GE.AND P5, PT, R8, RZ, PT ;  /* 0x000000ff0800720c */ /* 0x000fe20003fa6270 */
[----:B------:R-:W-:-:S04]  /*3750*/  IMAD.HI.U32 R10, R3, R4, RZ ;  /* 0x00000004030a7227 */ /* 0x000fc800078e00ff */
[----:B------:R-:W-:Y:S02]  /*3760*/  IMAD.MOV R10, RZ, RZ, -R10 ;  /* 0x000000ffff0a7224 */ /* 0x000fe400078e0a0a */
[----:B0-----:R-:W-:Y:S02]  /*3770*/  IMAD.MOV.U32 R11, RZ, RZ, R9 ;  /* 0x000000ffff0b7224 */ /* 0x001fe400078e0009 */
[----:B------:R-:W-:Y:S02]  /*3780*/  @!P0 IMAD.IADD R5, R5, 0x1, -R23 ;  /* 0x0000000105058824 */ /* 0x000fe400078e0a17 */
[----:B------:R-:W-:Y:S01]  /*3790*/  @!P3 IMAD.MOV R11, RZ, RZ, -R11 ;  /* 0x000000ffff0bb224 */ /* 0x000fe200078e0a0b */
[----:B------:R-:W-:Y:S01]  /*37a0*/  ISETP.GE.AND P3, PT, R2, RZ, PT ;  /* 0x000000ff0200720c */ /* 0x000fe20003f66270 */
[C---:B------:R-:W-:Y:S02]  /*37b0*/  IMAD R4, R23.reuse, R10, R4 ;  /* 0x0000000a17047224 */ /* 0x040fe400078e0204 */
[----:B------:R-:W-:Y:S01]  /*37c0*/  IMAD R2, R23, R7, R6 ;  /* 0x0000000717027224 */ /* 0x000fe200078e0206 */
[----:B------:R-:W-:Y:S01]  /*37d0*/  IADD3 R7, R25, 0x86, RZ ;  /* 0x0000008619077810 */ /* 0x000fe20007ffe0ff */
[----:B------:R-:W-:Y:S01]  /*37e0*/  IMAD.MOV.U32 R9, RZ, RZ, R5 ;  /* 0x000000ffff097224 */ /* 0x000fe200078e0005 */
[----:B------:R-:W-:Y:S01]  /*37f0*/  ISETP.GT.U32.AND P0, PT, R23, R4, PT ;  /* 0x000000041700720c */ /* 0x000fe20003f04070 */
[----:B------:R-:W-:Y:S01]  /*3800*/  IMAD.HI.U32 R8, R3, R0, RZ ;  /* 0x0000000003087227 */ /* 0x000fe200078e00ff */
[C---:B------:R-:W-:Y:S01]  /*3810*/  IADD3 R5, R25.reuse, 0x8a, RZ ;  /* 0x0000008a19057810 */ /* 0x040fe20007ffe0ff */
[----:B------:R0:W-:Y:S01]  /*3820*/  STL [R1+0x12c], R11 ;  /* 0x00012c0b01007387 */ /* 0x0001e20000100800 */
[----:B------:R-:W-:Y:S01]  /*3830*/  IADD3 R6, R25, 0x88, RZ ;  /* 0x0000008819067810 */ /* 0x000fe20007ffe0ff */
[----:B------:R-:W-:Y:S01]  /*3840*/  @!P2 IMAD.MOV R9, RZ, RZ, -R9 ;  /* 0x000000ffff09a224 */ /* 0x000fe200078e0a09 */
[C---:B------:R-:W-:Y:S01]  /*3850*/  ISETP.GT.U32.AND P2, PT, R23.reuse, R2, PT ;  /* 0x000000021700720c */ /* 0x040fe20003f44070 */
[----:B------:R-:W-:Y:S01]  /*3860*/  IMAD.MOV R8, RZ, RZ, -R8 ;  /* 0x000000ffff087224 */ /* 0x000fe200078e0a08 */
[----:B------:R-:W-:Y:S01]  /*3870*/  IABS R10, R6 ;  /* 0x00000006000a7213 */ /* 0x000fe20000000000 */
[--C-:B------:R-:W-:Y:S01]  /*3880*/  @!P1 IMAD.IADD R12, R12, 0x1, -R23.reuse ;  /* 0x000000010c0c9824 */ /* 0x100fe200078e0a17 */
[----:B------:R1:W-:Y:S01]  /*3890*/  STL [R1+0x130], R9 ;  /* 0x0001300901007387 */ /* 0x0003e20000100800 */
[----:B------:R-:W-:Y:S01]  /*38a0*/  IMAD R0, R23, R8, R0 ;  /* 0x0000000817007224 */ /* 0x000fe200078e0200 */
[----:B------:R-:W-:Y:S01]  /*38b0*/  IADD3 R8, R25, 0x8c, RZ ;  /* 0x0000008c19087810 */ /* 0x000fe20007ffe0ff */
[----:B------:R-:W-:Y:S01]  /*38c0*/  IMAD.MOV.U32 R14, RZ, RZ, R12 ;  /* 0x000000ffff0e7224 */ /* 0x000fe200078e000c */
[----:B0-----:R-:W-:Y:S01]  /*38d0*/  IABS R11, R7 ;  /* 0x00000007000b7213 */ /* 0x001fe20000000000 */
[--C-:B------:R-:W-:Y:S01]  /*38e0*/  @!P0 IMAD.IADD R4, R4, 0x1, -R23.reuse ;  /* 0x0000000104048824 */ /* 0x100fe200078e0a17 */
[----:B------:R-:W-:Y:S01]  /*38f0*/  ISETP.GE.AND P1, PT, R8, RZ, PT ;  /* 0x000000ff0800720c */ /* 0x000fe20003f26270 */
[----:B------:R-:W-:Y:S01]  /*3900*/  @!P6 IMAD.MOV R14, RZ, RZ, -R14 ;  /* 0x000000ffff0ee224 */ /* 0x000fe200078e0a0e */
[C---:B------:R-:W-:Y:S01]  /*3910*/  ISETP.GT.U32.AND P6, PT, R23.reuse, R0, PT ;  /* 0x000000001700720c */ /* 0x040fe20003fc4070 */
[----:B------:R-:W-:Y:S01]  /*3920*/  @!P2 IMAD.IADD R2, R2, 0x1, -R23 ;  /* 0x000000010202a824 */ /* 0x000fe200078e0a17 */
[C---:B------:R-:W-:Y:S01]  /*3930*/  ISETP.GT.U32.AND P0, PT, R23.reuse, R4, PT ;  /* 0x000000041700720c */ /* 0x040fe20003f04070 */
[----:B------:R-:W-:Y:S01]  /*3940*/  IMAD.MOV R19, RZ, RZ, -R19 ;  /* 0x000000ffff137224 */ /* 0x000fe200078e0a13 */
[----:B------:R-:W-:Y:S01]  /*3950*/  IABS R8, R8 ;  /* 0x0000000800087213 */ /* 0x000fe20000000000 */
[----:B------:R0:W-:Y:S01]  /*3960*/  STL [R1+0x128], R14 ;  /* 0x0001280e01007387 */ /* 0x0001e20000100800 */
[----:B------:R-:W-:-:S02]  /*3970*/  ISETP.GT.U32.AND P2, PT, R23, R2, PT ;  /* 0x000000021700720c */ /* 0x000fc40003f44070 */
[----:B-1----:R-:W-:Y:S01]  /*3980*/  IABS R9, R5 ;  /* 0x0000000500097213 */ /* 0x002fe20000000000 */
[----:B------:R-:W-:-:S04]  /*3990*/  IMAD.HI.U32 R12, R3, R8, RZ ;  /* 0x00000008030c7227 */ /* 0x000fc800078e00ff */
[--C-:B------:R-:W-:Y:S02]  /*39a0*/  @!P6 IMAD.IADD R0, R0, 0x1, -R23.reuse ;  /* 0x000000010000e824 */ /* 0x100fe400078e0a17 */
[----:B------:R-:W-:Y:S02]  /*39b0*/  IMAD.MOV R12, RZ, RZ, -R12 ;  /* 0x000000ffff0c7224 */ /* 0x000fe400078e0a0c */
[--C-:B------:R-:W-:Y:S01]  /*39c0*/  @!P0 IMAD.IADD R4, R4, 0x1, -R23.reuse ;  /* 0x0000000104048824 */ /* 0x100fe200078e0a17 */
[C---:B------:R-:W-:Y:S01]  /*39d0*/  ISETP.GT.U32.AND P6, PT, R23.reuse, R0, PT ;  /* 0x000000001700720c */ /* 0x040fe20003fc4070 */
[----:B------:R-:W-:Y:S01]  /*39e0*/  IMAD R8, R23, R12, R8 ;  /* 0x0000000c17087224 */ /* 0x000fe200078e0208 */
[----:B------:R-:W-:Y:S01]  /*39f0*/  ISETP.GE.AND P0, PT, R5, RZ, PT ;  /* 0x000000ff0500720c */ /* 0x000fe20003f06270 */
[----:B------:R-:W-:Y:S02]  /*3a00*/  @!P2 IMAD.IADD R2, R2, 0x1, -R23 ;  /* 0x000000010202a824 */ /* 0x000fe400078e0a17 */
[----:B------:R-:W-:Y:S01]  /*3a10*/  IMAD.MOV.U32 R16, RZ, RZ, R4 ;  /* 0x000000ffff107224 */ /* 0x000fe200078e0004 */
[----:B------:R-:W-:Y:S01]  /*3a20*/  ISETP.GT.U32.AND P2, PT, R23, R8, PT ;  /* 0x000000081700720c */ /* 0x000fe20003f44070 */
[----:B------:R-:W-:Y:S01]  /*3a30*/  IMAD.MOV.U32 R15, RZ, RZ, R2 ;  /* 0x000000ffff0f7224 */ /* 0x000fe200078e0002 */
[----:B------:R-:W-:Y:S01]  /*3a40*/  IADD3 R2, R25, 0x84, RZ ;  /* 0x0000008419027810 */ /* 0x000fe20007ffe0ff */
[----:B------:R-:W-:-:S04]  /*3a50*/  IMAD.HI.U32 R13, R3, R9, RZ ;  /* 0x00000009030d7227 */ /* 0x000fc800078e00ff */
[----:B------:R-:W-:-:S04]  /*3a60*/  IMAD.HI.U32 R5, R3, R11, RZ ;  /* 0x0000000b03057227 */ /* 0x000fc800078e00ff */
[----:B------:R-:W-:Y:S02]  /*3a70*/  @!P5 IMAD.MOV R16, RZ, RZ, -R16 ;  /* 0x000000ffff10d224 */ /* 0x000fe400078e0a10 */
[----:B------:R-:W-:Y:S01]  /*3a80*/  @!P4 IMAD.MOV R15, RZ, RZ, -R15 ;  /* 0x000000ffff0fc224 */ /* 0x000fe200078e0a0f */
[----:B------:R-:W-:Y:S01]  /*3a90*/  ISETP.GE.AND P4, PT, R6, RZ, PT ;  /* 0x000000ff0600720c */ /* 0x000fe20003f86270 */
[----:B------:R-:W-:Y:S01]  /*3aa0*/  IMAD.MOV R13, RZ, RZ, -R13 ;  /* 0x000000ffff0d7224 */ /* 0x000fe200078e0a0d */
[----:B------:R-:W-:Y:S01]  /*3ab0*/  STL [R1+0x11c], R16 ;  /* 0x00011c1001007387 */ /* 0x000fe20000100800 */
[----:B------:R-:W-:Y:S01]  /*3ac0*/  IMAD.MOV R4, RZ, RZ, -R5 ;  /* 0x000000ffff047224 */ /* 0x000fe200078e0a05 */
[----:B------:R-:W-:Y:S01]  /*3ad0*/  IADD3 R5, R25, 0x80, RZ ;  /* 0x0000008019057810 */ /* 0x000fe20007ffe0ff */
[----:B------:R-:W-:Y:S01]  /*3ae0*/  @!P6 IMAD.IADD R0, R0, 0x1, -R23 ;  /* 0x000000010000e824 */ /* 0x000fe200078e0a17 */
[----:B------:R1:W-:Y:S01]  /*3af0*/  STL [R1+0x118], R15 ;  /* 0x0001180f01007387 */ /* 0x0003e20000100800 */
[C---:B------:R-:W-:Y:S01]  /*3b00*/  IMAD R13, R23.reuse, R13, R9 ;  /* 0x0000000d170d7224 */ /* 0x040fe200078e0209 */
[----:B------:R-:W-:Y:S01]  /*3b10*/  IABS R9, R2 ;  /* 0x0000000200097213 */ /* 0x000fe20000000000 */
[----:B------:R-:W-:Y:S01]  /*3b20*/  IMAD R11, R23, R4, R11 ;  /* 0x00000004170b7224 */ /* 0x000fe200078e020b */
[----:B------:R-:W-:Y:S01]  /*3b30*/  IADD3 R4, R25, 0x82, RZ ;  /* 0x0000008219047810 */ /* 0x000fe20007ffe0ff */
[----:B------:R-:W-:Y:S01]  /*3b40*/  @!P2 IMAD.IADD R8, R8, 0x1, -R23 ;  /* 0x000000010808a824 */ /* 0x000fe200078e0a17 */
[----:B------:R-:W-:Y:S01]  /*3b50*/  ISETP.GT.U32.AND P5, PT, R23, R13, PT ;  /* 0x0000000d1700720c */ /* 0x000fe20003fa4070 */
[----:B0-----:R-:W-:Y:S01]  /*3b60*/  IMAD.HI.U32 R14, R3, R10, RZ ;  /* 0x0000000a030e7227 */ /* 0x001fe200078e00ff */
[----:B------:R-:W-:-:S02]  /*3b70*/  IABS R6, R4 ;  /* 0x0000000400067213 */ /* 0x000fc40000000000 */
[----:B------:R-:W-:Y:S01]  /*3b80*/  ISETP.GT.U32.AND P2, PT, R23, R8, PT ;  /* 0x000000081700720c */ /* 0x000fe20003f44070 */
[----:B-1----:R-:W-:Y:S01]  /*3b90*/  IMAD.MOV.U32 R15, RZ, RZ, R0 ;  /* 0x000000ffff0f7224 */ /* 0x002fe200078e0000 */
[----:B------:R-:W-:Y:S01]  /*3ba0*/  IABS R0, R5 ;  /* 0x0000000500007213 */ /* 0x000fe20000000000 */
[----:B------:R-:W-:Y:S01]  /*3bb0*/  IMAD.MOV R14, RZ, RZ, -R14 ;  /* 0x000000ffff0e7224 */ /* 0x000fe200078e0a0e */
[----:B------:R-:W-:Y:S01]  /*3bc0*/  IADD3 R16, R25, 0x76, RZ ;  /* 0x0000007619107810 */ /* 0x000fe20007ffe0ff */
[----:B------:R-:W-:Y:S01]  /*3bd0*/  @!P3 IMAD.MOV R15, RZ, RZ, -R15 ;  /* 0x000000ffff0fb224 */ /* 0x000fe200078e0a0f */
[C---:B------:R-:W-:Y:S01]  /*3be0*/  ISETP.GT.U32.AND P3, PT, R23.reuse, R11, PT ;  /* 0x0000000b1700720c */ /* 0x040fe20003f64070 */
[----:B------:R-:W-:Y:S02]  /*3bf0*/  IMAD R10, R23, R14, R10 ;  /* 0x0000000e170a7224 */ /* 0x000fe400078e020a */
[----:B------:R-:W-:Y:S01]  /*3c00*/  @!P5 IMAD.IADD R13, R13, 0x1, -R23 ;  /* 0x000000010d0dd824 */ /* 0x000fe200078e0a17 */
[----:B------:R0:W-:Y:S01]  /*3c10*/  STL [R1+0x114], R15 ;  /* 0x0001140f01007387 */ /* 0x0001e20000100800 */
[----:B------:R-:W-:Y:S01]  /*3c20*/  IMAD.HI.U32 R12, R3, R9, RZ ;  /* 0x00000009030c7227 */ /* 0x000fe200078e00ff */
[----:B------:R-:W-:-:S02]  /*3c30*/  ISETP.GT.U32.AND P6, PT, R23, R10, PT ;  /* 0x0000000a1700720c */ /* 0x000fc40003fc4070 */
[----:B------:R-:W-:Y:S01]  /*3c40*/  ISETP.GT.U32.AND P5, PT, R23, R13, PT ;  /* 0x0000000d1700720c */ /* 0x000fe20003fa4070 */
[----:B------:R-:W-:Y:S01]  /*3c50*/  @!P2 IMAD.IADD R8, R8, 0x1, -R23 ;  /* 0x000000010808a824 */ /* 0x000fe200078e0a17 */
[----:B------:R-:W-:Y:S01]  /*3c60*/  ISETP.GE.AND P2, PT, R7, RZ, PT ;  /* 0x000000ff0700720c */ /* 0x000fe20003f46270 */
[----:B------:R-:W-:-:S04]  /*3c70*/  IMAD.HI.U32 R7, R3, R6, RZ ;  /* 0x0000000603077227 */ /* 0x000fc800078e00ff */
[----:B------:R-:W-:Y:S02]  /*3c80*/  @!P3 IMAD.IADD R11, R11, 0x1, -R23 ;  /* 0x000000010b0bb824 */ /* 0x000fe400078e0a17 */
[----:B------:R-:W-:Y:S02]  /*3c90*/  IMAD.MOV R12, RZ, RZ, -R12 ;  /* 0x000000ffff0c7224 */ /* 0x000fe400078e0a0c */
[----:B------:R-:W-:Y:S01]  /*3ca0*/  IMAD.MOV R7, RZ, RZ, -R7 ;  /* 0x000000ffff077224 */ /* 0x000fe200078e0a07 */
[C---:B------:R-:W-:Y:S01]  /*3cb0*/  ISETP.GT.U32.AND P3, PT, R23.reuse, R11, PT ;  /* 0x0000000b1700720c */ /* 0x040fe20003f64070 */
[C---:B------:R-:W-:Y:S02]  /*3cc0*/  IMAD R9, R23.reuse, R12, R9 ;  /* 0x0000000c17097224 */ /* 0x040fe400078e0209 */
[----:B------:R-:W-:Y:S02]  /*3cd0*/  IMAD R7, R23, R7, R6 ;  /* 0x0000000717077224 */ /* 0x000fe400078e0206 */
[----:B------:R-:W-:-:S02]  /*3ce0*/  @!P6 IMAD.IADD R10, R10, 0x1, -R23 ;  /* 0x000000010a0ae824 */ /* 0x000fc400078e0a17 */
[----:B------:R-:W-:Y:S01]  /*3cf0*/  @!P5 IMAD.IADD R13, R13, 0x1, -R23 ;  /* 0x000000010d0dd824 */ /* 0x000fe200078e0a17 */
[C---:B------:R-:W-:Y:S01]  /*3d00*/  ISETP.GT.U32.AND P5, PT, R23.reuse, R9, PT ;  /* 0x000000091700720c */ /* 0x040fe20003fa4070 */
[----:B0-----:R-:W-:Y:S01]  /*3d10*/  IMAD.MOV.U32 R15, RZ, RZ, R8 ;  /* 0x000000ffff0f7224 */ /* 0x001fe200078e0008 */
[----:B------:R-:W-:Y:S01]  /*3d20*/  ISETP.GT.U32.AND P6, PT, R23, R10, PT ;  /* 0x0000000a1700720c */ /* 0x000fe20003fc4070 */
[----:B------:R-:W-:-:S04]  /*3d30*/  IMAD.HI.U32 R8, R3, R0, RZ ;  /* 0x0000000003087227 */ /* 0x000fc800078e00ff */
[----:B------:R-:W-:Y:S01]  /*3d40*/  @!P3 IMAD.IADD R11, R11, 0x1, -R23 ;  /* 0x000000010b0bb824 */ /* 0x000fe200078e0a17 */
[C---:B------:R-:W-:Y:S01]  /*3d50*/  ISETP.GT.U32.AND P3, PT, R23.reuse, R7, PT ;  /* 0x000000071700720c */ /* 0x040fe20003f64070 */
[----:B------:R-:W-:Y:S02]  /*3d60*/  IMAD.MOV R8, RZ, RZ, -R8 ;  /* 0x000000ffff087224 */ /* 0x000fe400078e0a08 */
[----:B------:R-:W-:Y:S01]  /*3d70*/  @!P1 IMAD.MOV R15, RZ, RZ, -R15 ;  /* 0x000000ffff0f9224 */ /* 0x000fe200078e0a0f */
[----:B------:R-:W-:Y:S01]  /*3d80*/  ISETP.GE.AND P1, PT, R2, RZ, PT ;  /* 0x000000ff0200720c */ /* 0x000fe20003f26270 */
[----:B------:R-:W-:Y:S01]  /*3d90*/  IMAD R8, R23, R8, R0 ;  /* 0x0000000817087224 */ /* 0x000fe200078e0200 */
[----:B------:R-:W-:Y:S01]  /*3da0*/  IADD3 R0, R25, 0x7e, RZ ;  /* 0x0000007e19007810 */ /* 0x000fe20007ffe0ff */
[--C-:B------:R-:W-:Y:S01]  /*3db0*/  @!P5 IMAD.IADD R9, R9, 0x1, -R23.reuse ;  /* 0x000000010909d824 */ /* 0x100fe200078e0a17 */
[----:B------:R0:W-:Y:S01]  /*3dc0*/  STL [R1+0x110], R15 ;  /* 0x0001100f01007387 */ /* 0x0001e20000100800 */
[----:B------:R-:W-:Y:S01]  /*3dd0*/  @!P6 IMAD.IADD R10, R10, 0x1, -R23 ;  /* 0x000000010a0ae824 */ /* 0x000fe200078e0a17 */
[----:B------:R-:W-:Y:S01]  /*3de0*/  IADD3 R2, R25, 0x7c, RZ ;  /* 0x0000007c19027810 */ /* 0x000fe20007ffe0ff */
[----:B------:R-:W-:Y:S01]  /*3df0*/  IMAD.MOV.U32 R14, RZ, RZ, R13 ;  /* 0x000000ffff0e7224 */ /* 0x000fe200078e000d */
[----:B------:R-:W-:Y:S01]  /*3e00*/  ISETP.GT.U32.AND P5, PT, R23, R9, PT ;  /* 0x000000091700720c */ /* 0x000fe20003fa4070 */
[----:B------:R-:W-:Y:S01]  /*3e10*/  @!P3 IMAD.IADD R7, R7, 0x1, -R23 ;  /* 0x000000010707b824 */ /* 0x000fe200078e0a17 */
[----:B------:R-:W-:Y:S01]  /*3e20*/  ISETP.GE.AND P6, PT, R5, RZ, PT ;  /* 0x000000ff0500720c */ /* 0x000fe20003fc6270 */
[----:B------:R-:W-:Y:S01]  /*3e30*/  IMAD.MOV.U32 R13, RZ, RZ, R10 ;  /* 0x000000ffff0d7224 */ /* 0x000fe200078e000a */
[----:B------:R-:W-:Y:S01]  /*3e40*/  IADD3 R5, R25, 0x78, RZ ;  /* 0x0000007819057810 */ /* 0x000fe20007ffe0ff */
[----:B------:R-:W-:Y:S01]  /*3e50*/  IMAD.MOV.U32 R12, RZ, RZ, R11 ;  /* 0x000000ffff0c7224 */ /* 0x000fe200078e000b */
[----:B0-----:R-:W-:Y:S01]  /*3e60*/  IABS R15, R0 ;  /* 0x00000000000f7213 */ /* 0x001fe20000000000 */
[----:B------:R-:W-:Y:S01]  /*3e70*/  @!P4 IMAD.MOV R13, RZ, RZ, -R13 ;  /* 0x000000ffff0dc224 */ /* 0x000fe200078e0a0d */
[----:B------:R-:W-:Y:S01]  /*3e80*/  ISETP.GT.U32.AND P3, PT, R23, R7, PT ;  /* 0x000000071700720c */ /* 0x000fe20003f64070 */
[----:B------:R-:W-:Y:S01]  /*3e90*/  @!P2 IMAD.MOV R12, RZ, RZ, -R12 ;  /* 0x000000ffff0ca224 */ /* 0x000fe200078e0a0c */
[----:B------:R-:W-:Y:S01]  /*3ea0*/  ISETP.GE.AND P4, PT, R0, RZ, PT ;  /* 0x000000ff0000720c */ /* 0x000fe20003f86270 */
[----:B------:R-:W-:Y:S01]  /*3eb0*/  IMAD.HI.U32 R6, R3, R15, RZ ;  /* 0x0000000f03067227 */ /* 0x000fe200078e00ff */
[----:B------:R-:W-:-:S02]  /*3ec0*/  IABS R0, R2 ;  /* 0x0000000200007213 */ /* 0x000fc40000000000 */
[----:B------:R-:W-:Y:S01]  /*3ed0*/  ISETP.GE.AND P2, PT, R2, RZ, PT ;  /* 0x000000ff0200720c */ /* 0x000fe20003f46270 */
[----:B------:R-:W-:Y:S01]  /*3ee0*/  IMAD.MOV R6, RZ, RZ, -R6 ;  /* 0x000000ffff067224 */ /* 0x000fe200078e0a06 */
[----:B------:R-:W-:Y:S01]  /*3ef0*/  IABS R10, R5 ;  /* 0x00000005000a7213 */ /* 0x000fe20000000000 */
[----:B------:R-:W-:Y:S01]  /*3f00*/  @!P5 IMAD.IADD R9, R9, 0x1, -R23 ;  /* 0x000000010909d824 */ /* 0x000fe200078e0a17 */
[C---:B------:R-:W-:Y:S01]  /*3f10*/  ISETP.GT.U32.AND P5, PT, R23.reuse, R8, PT ;  /* 0x000000081700720c */ /* 0x040fe20003fa4070 */
[----:B------:R-:W-:Y:S02]  /*3f20*/  IMAD R15, R23, R6, R15 ;  /* 0x00000006170f7224 */ /* 0x000fe400078e020f */
[----:B------:R-:W-:Y:S02]  /*3f30*/  @!P3 IMAD.IADD R7, R7, 0x1, -R23 ;  /* 0x000000010707b824 */ /* 0x000fe400078e0a17 */
[----:B------:R-:W-:Y:S01]  /*3f40*/  IMAD.HI.U32 R2, R3, R0, RZ ;  /* 0x0000000003027227 */ /* 0x000fe200078e00ff */
[----:B------:R-:W-:-:S03]  /*3f50*/  ISETP.GT.U32.AND P3, PT, R23, R15, PT ;  /* 0x0000000f1700720c */ /* 0x000fc60003f64070 */
[----:B------:R-:W-:Y:S01]  /*3f60*/  @!P0 IMAD.MOV R14, RZ, RZ, -R14 ;  /* 0x000000ffff0e8224 */ /* 0x000fe200078e0a0e */
[----:B------:R-:W-:Y:S01]  /*3f70*/  ISETP.GE.AND P0, PT, R4, RZ, PT ;  /* 0x000000ff0400720c */ /* 0x000fe20003f06270 */
[----:B------:R-:W-:Y:S01]  /*3f80*/  IMAD.MOV R2, RZ, RZ, -R2 ;  /* 0x000000ffff027224 */ /* 0x000fe200078e0a02 */
[----:B------:R-:W-:Y:S01]  /*3f90*/  IADD3 R4, R25, 0x7a, RZ ;  /* 0x0000007a19047810 */ /* 0x000fe20007ffe0ff */
[----:B------:R-:W-:Y:S01]  /*3fa0*/  @!P5 IMAD.IADD R8, R8, 0x1, -R23 ;  /* 0x000000010808d824 */ /* 0x000fe200078e0a17 */
[----:B------:R0:W-:Y:S01]  /*3fb0*/  STL [R1+0xfc], R14 ;  /* 0x0000fc0e01007387 */ /* 0x0001e20000100800 */
[----:B------:R-:W-:Y:S01]  /*3fc0*/  IMAD R0, R23, R2, R0 ;  /* 0x0000000217007224 */ /* 0x000fe200078e0200 */
[----:B------:R-:W-:Y:S01]  /*3fd0*/  IABS R11, R4 ;  /* 0x00000004000b7213 */ /* 0x000fe20000000000 */
[----:B------:R-:W-:Y:S01]  /*3fe0*/  IMAD.HI.U32 R2, R3, R10, RZ ;  /* 0x0000000a03027227 */ /* 0x000fe200078e00ff */
[----:B------:R1:W-:Y:S01]  /*3ff0*/  STL [R1+0x108], R13 ;  /* 0x0001080d01007387 */ /* 0x0003e20000100800 */
[----:B------:R-:W-:-:S02]  /*4000*/  ISETP.GT.U32.AND P5, PT, R23, R8, PT ;  /* 0x000000081700720c */ /* 0x000fc40003fa4070 */
[----:B------:R-:W-:Y:S01]  /*4010*/  @!P3 IMAD.IADD R15, R15, 0x1, -R23 ;  /* 0x000000010f0fb824 */ /* 0x000fe200078e0a17 */
[----:B------:R2:W-:Y:S01]  /*4020*/  STL [R1+0x10c], R12 ;  /* 0x00010c0c01007387 */ /* 0x0005e20000100800 */
[----:B------:R-:W-:Y:S01]  /*4030*/  IMAD.HI.U32 R6, R3, R11, RZ ;  /* 0x0000000b03067227 */ /* 0x000fe200078e00ff */
[----:B0-----:R-:W-:Y:S02]  /*4040*/  IADD3 R14, R25, 0x74, RZ ;  /* 0x00000074190e7810 */ /* 0x001fe40007ffe0ff */
[C---:B------:R-:W-:Y:S01]  /*4050*/  ISETP.GT.U32.AND P3, PT, R23.reuse, R15, PT ;  /* 0x0000000f1700720c */ /* 0x040fe20003f64070 */
[----:B------:R-:W-:Y:S02]  /*4060*/  IMAD.MOV R6, RZ, RZ, -R6 ;  /* 0x000000ffff067224 */ /* 0x000fe400078e0a06 */
[----:B-1----:R-:W-:Y:S01]  /*4070*/  IMAD.MOV.U32 R13, RZ, RZ, R9 ;  /* 0x000000ffff0d7224 */ /* 0x002fe200078e0009 */
[----:B------:R-:W-:Y:S01]  /*4080*/  IABS R9, R14 ;  /* 0x0000000e00097213 */ /* 0x000fe20000000000 */
[----:B------:R-:W-:Y:S01]  /*4090*/  IMAD R11, R23, R6, R11 ;  /* 0x00000006170b7224 */ /* 0x000fe200078e020b */
[----:B------:R-:W-:Y:S01]  /*40a0*/  IADD3 R6, R25, 0x6e, RZ ;  /* 0x0000006e19067810 */ /* 0x000fe20007ffe0ff */
[----:B------:R-:W-:Y:S01]  /*40b0*/  @!P1 IMAD.MOV R13, RZ, RZ, -R13 ;  /* 0x000000ffff0d9224 */ /* 0x000fe200078e0a0d */
[----:B------:R-:W-:Y:S01]  /*40c0*/  ISETP.GT.U32.AND P1, PT, R23, R0, PT ;  /* 0x000000001700720c */ /* 0x000fe20003f24070 */
[----:B--2---:R-:W-:-:S02]  /*40d0*/  IMAD.MOV.U32 R12, RZ, RZ, R7 ;  /* 0x000000ffff0c7224 */ /* 0x004fc400078e0007 */
[--C-:B------:R-:W-:Y:S01]  /*40e0*/  @!P5 IMAD.IADD R8, R8, 0x1, -R23.reuse ;  /* 0x000000010808d824 */ /* 0x100fe200078e0a17 */
[----:B------:R0:W-:Y:S01]  /*40f0*/  STL [R1+0x100], R13 ;  /* 0x0001000d01007387 */ /* 0x0001e20000100800 */
[----:B------:R-:W-:Y:S01]  /*4100*/  @!P0 IMAD.MOV R12, RZ, RZ, -R12 ;  /* 0x000000ffff0c8224 */ /* 0x000fe200078e0a0c */
[----:B------:R-:W-:Y:S01]  /*4110*/  ISETP.GE.AND P5, PT, R5, RZ, PT ;  /* 0x000000ff0500720c */ /* 0x000fe20003fa6270 */
[--C-:B------:R-:W-:Y:S01]  /*4120*/  @!P3 IMAD.IADD R15, R15, 0x1, -R23.reuse ;  /* 0x000000010f0fb824 */ /* 0x100fe200078e0a17 */
[----:B------:R-:W-:Y:S01]  /*4130*/  ISETP.GT.U32.AND P3, PT, R23, R11, PT ;  /* 0x0000000b1700720c */ /* 0x000fe20003f64070 */
[----:B------:R-:W-:Y:S01]  /*4140*/  IMAD.MOV R2, RZ, RZ, -R2 ;  /* 0x000000ffff027224 */ /* 0x000fe200078e0a02 */
[----:B------:R1:W-:Y:S01]  /*4150*/  STL [R1+0x104], R12 ;  /* 0x0001040c01007387 */ /* 0x0003e20000100800 */
[----:B------:R-:W-:Y:S01]  /*4160*/  IMAD.HI.U32 R20, R3, R9, RZ ;  /* 0x0000000903147227 */ /* 0x000fe200078e00ff */
[----:B------:R-:W-:Y:S02]  /*4170*/  ISETP.GE.AND P0, PT, R4, RZ, PT ;  /* 0x000000ff0400720c */ /* 0x000fe40003f06270 */
[----:B0-----:R-:W-:Y:S01]  /*4180*/  IADD3 R13, R25, 0x70, RZ ;  /* 0x00000070190d7810 */ /* 0x001fe20007ffe0ff */
[----:B------:R-:W-:-:S02]  /*4190*/  @!P1 IMAD.IADD R0, R0, 0x1, -R23 ;  /* 0x0000000100009824 */ /* 0x000fc400078e0a17 */
[----:B------:R-:W-:Y:S01]  /*41a0*/  IMAD R10, R23, R2, R10 ;  /* 0x00000002170a7224 */ /* 0x000fe200078e020a */
[----:B------:R-:W-:Y:S01]  /*41b0*/  IABS R4, R13 ;  /* 0x0000000d00047213 */ /* 0x000fe20000000000 */
[----:B------:R-:W-:Y:S01]  /*41c0*/  IMAD.MOV R20, RZ, RZ, -R20 ;  /* 0x000000ffff147224 */ /* 0x000fe200078e0a14 */
[----:B-1----:R-:W-:Y:S01]  /*41d0*/  IABS R12, R16 ;  /* 0x00000010000c7213 */ /* 0x002fe20000000000 */
[----:B------:R-:W-:Y:S01]  /*41e0*/  @!P3 IMAD.IADD R11, R11, 0x1, -R23 ;  /* 0x000000010b0bb824 */ /* 0x000fe200078e0a17 */
[C---:B------:R-:W-:Y:S01]  /*41f0*/  ISETP.GT.U32.AND P1, PT, R23.reuse, R0, PT ;  /* 0x000000001700720c */ /* 0x040fe20003f24070 */
[----:B------:R-:W-:Y:S01]  /*4200*/  IMAD R9, R23, R20, R9 ;  /* 0x0000001417097224 */ /* 0x000fe200078e0209 */
[----:B------:R-:W-:Y:S01]  /*4210*/  IABS R2, R6 ;  /* 0x0000000600027213 */ /* 0x000fe20000000000 */
[----:B------:R-:W-:-:S04]  /*4220*/  IMAD.HI.U32 R5, R3, R12, RZ ;  /* 0x0000000c03057227 */ /* 0x000fc800078e00ff */
[----:B------:R-:W-:Y:S02]  /*4230*/  IMAD.MOV R5, RZ, RZ, -R5 ;  /* 0x000000ffff057224 */ /* 0x000fe400078e0a05 */
[----:B------:R-:W-:Y:S01]  /*4240*/  IMAD.MOV.U32 R21, RZ, RZ, R8 ;  /* 0x000000ffff157224 */ /* 0x000fe200078e0008 */
[----:B------:R-:W-:Y:S01]  /*4250*/  IADD3 R8, R25, 0x6a, RZ ;  /* 0x0000006a19087810 */ /* 0x000fe20007ffe0ff */
[C---:B------:R-:W-:Y:S02]  /*4260*/  IMAD R12, R23.reuse, R5, R12 ;  /* 0x00000005170c7224 */ /* 0x040fe400078e020c */
[----:B------:R-:W-:Y:S01]  /*4270*/  @!P1 IMAD.IADD R0, R0, 0x1, -R23 ;  /* 0x0000000100009824 */ /* 0x000fe200078e0a17 */
[----:B------:R-:W-:Y:S01]  /*4280*/  ISETP.GT.U32.AND P1, PT, R23, R10, PT ;  /* 0x0000000a1700720c */ /* 0x000fe20003f24070 */
[----:B------:R-:W-:Y:S01]  /*4290*/  IMAD.HI.U32 R5, R3, R4, RZ ;  /* 0x0000000403057227 */ /* 0x000fe200078e00ff */
[----:B------:R-:W-:-:S03]  /*42a0*/  ISETP.GT.U32.AND P3, PT, R23, R12, PT ;  /* 0x0000000c1700720c */ /* 0x000fc60003f64070 */
[----:B------:R-:W-:Y:S02]  /*42b0*/  IMAD.MOV R20, RZ, RZ, -R5 ;  /* 0x000000ffff147224 */ /* 0x000fe400078e0a05 */
[----:B------:R-:W-:Y:S02]  /*42c0*/  IMAD R5, R23, R19, R18 ;  /* 0x0000001317057224 */ /* 0x000fe400078e0212 */
[----:B------:R-:W-:Y:S01]  /*42d0*/  IMAD.MOV.U32 R19, RZ, RZ, R15 ;  /* 0x000000ffff137224 */ /* 0x000fe200078e000f */
[----:B------:R-:W-:Y:S01]  /*42e0*/  IABS R15, R8 ;  /* 0x00000008000f7213 */ /* 0x000fe20000000000 */
[----:B------:R-:W-:-:S04]  /*42f0*/  IMAD.HI.U32 R7, R3, R2, RZ ;  /* 0x0000000203077227 */ /* 0x000fc800078e00ff */
[--C-:B------:R-:W-:Y:S01]  /*4300*/  @!P1 IMAD.IADD R10, R10, 0x1, -R23.reuse ;  /* 0x000000010a0a9824 */ /* 0x100fe200078e0a17 */
[C---:B------:R-:W-:Y:S01]  /*4310*/  ISETP.GT.U32.AND P1, PT, R23.reuse, R9, PT ;  /* 0x000000091700720c */ /* 0x040fe20003f24070 */
[----:B------:R-:W-:Y:S02]  /*4320*/  @!P3 IMAD.IADD R12, R12, 0x1, -R23 ;  /* 0x000000010c0cb824 */ /* 0x000fe400078e0a17 */
[----:B------:R-:W-:Y:S01]  /*4330*/  @!P4 IMAD.MOV R19, RZ, RZ, -R19 ;  /* 0x000000ffff13c224 */ /* 0x000fe200078e0a13 */
[C---:B------:R-:W-:Y:S01]  /*4340*/  ISETP.GT.U32.AND P3, PT, R23.reuse, R10, PT ;  /* 0x0000000a1700720c */ /* 0x040fe20003f64070 */
[----:B------:R-:W-:Y:S01]  /*4350*/  @!P6 IMAD.MOV R21, RZ, RZ, -R21 ;  /* 0x000000ffff15e224 */ /* 0x000fe200078e0a15 */
[C---:B------:R-:W-:Y:S01]  /*4360*/  ISETP.GT.U32.AND P4, PT, R23.reuse, R12, PT ;  /* 0x0000000c1700720c */ /* 0x040fe20003f84070 */
[----:B------:R-:W-:Y:S01]  /*4370*/  IMAD.MOV R18, RZ, RZ, -R7 ;  /* 0x000000ffff127224 */ /* 0x000fe200078e0a07 */
[C---:B------:R-:W-:Y:S01]  /*4380*/  ISETP.GT.U32.AND P6, PT, R23.reuse, R11, PT ;  /* 0x0000000b1700720c */ /* 0x040fe20003fc4070 */
[----:B------:R-:W-:Y:S01]  /*4390*/  @!P2 IMAD.MOV R0, RZ, RZ, -R0 ;  /* 0x000000ffff00a224 */ /* 0x000fe200078e0a00 */
[C---:B------:R-:W-:Y:S01]  /*43a0*/  ISETP.GT.U32.AND P2, PT, R23.reuse, R5, PT ;  /* 0x000000051700720c */ /* 0x040fe20003f44070 */
[----:B------:R-:W-:Y:S01]  /*43b0*/  IMAD R2, R23, R18, R2 ;  /* 0x0000001217027224 */ /* 0x000fe200078e0202 */
[----:B------:R-:W-:Y:S01]  /*43c0*/  IADD3 R7, R25, 0x6c, RZ ;  /* 0x0000006c19077810 */ /* 0x000fe20007ffe0ff */
[--C-:B------:R-:W-:Y:S01]  /*43d0*/  @!P1 IMAD.IADD R9, R9, 0x1, -R23.reuse ;  /* 0x0000000109099824 */ /* 0x100fe200078e0a17 */
[----:B------:R-:W-:Y:S01]  /*43e0*/  STL [R1+0xf4], R21 ;  /* 0x0000f41501007387 */ /* 0x000fe20000100800 */
[C---:B------:R-:W-:Y:S01]  /*43f0*/  IMAD R4, R23.reuse, R20, R4 ;  /* 0x0000001417047224 */ /* 0x040fe200078e0204 */
[----:B------:R-:W-:Y:S01]  /*4400*/  IABS R18, R7 ;  /* 0x0000000700127213 */ /* 0x000fe20000000000 */
[--C-:B------:R-:W-:Y:S01]  /*4410*/  @!P3 IMAD.IADD R10, R10, 0x1, -R23.reuse ;  /* 0x000000010a0ab824 */ /* 0x100fe200078e0a17 */
[C---:B------:R-:W-:Y:S01]  /*4420*/  ISETP.GT.U32.AND P1, PT, R23.reuse, R9, PT ;  /* 0x000000091700720c */ /* 0x040fe20003f24070 */
[--C-:B------:R-:W-:Y:S01]  /*4430*/  @!P4 IMAD.IADD R12, R12, 0x1, -R23.reuse ;  /* 0x000000010c0cc824 */ /* 0x100fe200078e0a17 */
[----:B------:R-:W-:Y:S01]  /*4440*/  ISETP.GT.U32.AND P4, PT, R23, R2, PT ;  /* 0x000000021700720c */ /* 0x000fe20003f84070 */
[--C-:B------:R-:W-:Y:S01]  /*4450*/  @!P6 IMAD.IADD R11, R11, 0x1, -R23.reuse ;  /* 0x000000010b0be824 */ /* 0x100fe200078e0a17 */
[----:B------:R-:W-:Y:S01]  /*4460*/  ISETP.GT.U32.AND P6, PT, R23, R4, PT ;  /* 0x000000041700720c */ /* 0x000fe20003fc4070 */
[----:B------:R-:W-:Y:S01]  /*4470*/  @!P2 IMAD.IADD R5, R5, 0x1, -R23 ;  /* 0x000000010505a824 */ /* 0x000fe200078e0a17 */
[----:B------:R-:W-:Y:S01]  /*4480*/  ISETP.GE.AND P3, PT, R16, RZ, PT ;  /* 0x000000ff1000720c */ /* 0x000fe20003f66270 */
[----:B------:R-:W-:Y:S01]  /*4490*/  IMAD.MOV.U32 R20, RZ, RZ, R11 ;  /* 0x000000ffff147224 */ /* 0x000fe200078e000b */
[----:B------:R0:W-:Y:S01]  /*44a0*/  STL [R1+0xf0], R19 ;  /* 0x0000f01301007387 */ /* 0x0001e20000100800 */
[----:B------:R-:W-:Y:S01]  /*44b0*/  IMAD.HI.U32 R16, R3, R18, RZ ;  /* 0x0000001203107227 */ /* 0x000fe200078e00ff */
[----:B------:R-:W-:-:S02]  /*44c0*/  IADD3 R11, R25, 0x68, RZ ;  /* 0x00000068190b7810 */ /* 0x000fc40007ffe0ff */
[----:B------:R1:W-:Y:S01]  /*44d0*/  STL [R1+0xec], R0 ;  /* 0x0000ec0001007387 */ /* 0x0003e20000100800 */
[--C-:B------:R-:W-:Y:S01]  /*44e0*/  @!P1 IMAD.IADD R9, R9, 0x1, -R23.reuse ;  /* 0x0000000109099824 */ /* 0x100fe200078e0a17 */
[----:B------:R-:W-:Y:S01]  /*44f0*/  ISETP.GE.AND P1, PT, R14, RZ, PT ;  /* 0x000000ff0e00720c */ /* 0x000fe20003f26270 */
[----:B------:R-:W-:Y:S01]  /*4500*/  @!P4 IMAD.IADD R2, R2, 0x1, -R23 ;  /* 0x000000010202c824 */ /* 0x000fe200078e0a17 */
[----:B------:R-:W-:Y:S01]  /*4510*/  ISETP.GE.AND P2, PT, R17, RZ, PT ;  /* 0x000000ff1100720c */ /* 0x000fe20003f46270 */
[----:B------:R-:W-:Y:S01]  /*4520*/  @!P0 IMAD.MOV R20, RZ, RZ, -R20 ;  /* 0x000000ffff148224 */ /* 0x000fe200078e0a14 */
[----:B------:R-:W-:Y:S01]  /*4530*/  ISETP.GT.U32.AND P0, PT, R23, R5, PT ;  /* 0x000000051700720c */ /* 0x000fe20003f04070 */
[----:B0-----:R-:W-:Y:S01]  /*4540*/  IMAD.MOV.U32 R19, RZ, RZ, R10 ;  /* 0x000000ffff137224 */ /* 0x001fe200078e000a */
[----:B------:R-:W-:Y:S01]  /*4550*/  IADD3 R10, R25, 0x66, RZ ;  /* 0x00000066190a7810 */ /* 0x000fe20007ffe0ff */
[----:B------:R-:W-:Y:S01]  /*4560*/  IMAD.MOV R16, RZ, RZ, -R16 ;  /* 0x000000ffff107224 */ /* 0x000fe200078e0a10 */
[----:B------:R0:W-:Y:S01]  /*4570*/  STL [R1+0xe0], R20 ;  /* 0x0000e01401007387 */ /* 0x0001e20000100800 */
[----:B-1----:R-:W-:Y:S01]  /*4580*/  IMAD.HI.U32 R0, R3, R15, RZ ;  /* 0x0000000f03007227 */ /* 0x002fe200078e00ff */
[----:B------:R-:W-:-:S02]  /*4590*/  IABS R14, R10 ;  /* 0x0000000a000e7213 */ /* 0x000fc40000000000 */
[----:B------:R-:W-:Y:S01]  /*45a0*/  IABS R17, R26 ;  /* 0x0000001a00117213 */ /* 0x000fe20000000000 */
[----:B------:R-:W-:Y:S01]  /*45b0*/  @!P6 IMAD.IADD R4, R4, 0x1, -R23 ;  /* 0x000000010404e824 */ /* 0x000fe200078e0a17 */
[----:B------:R-:W-:Y:S01]  /*45c0*/  ISETP.GE.AND P6, PT, R13, RZ, PT ;  /* 0x000000ff0d00720c */ /* 0x000fe20003fc6270 */
[----:B------:R-:W-:Y:S01]  /*45d0*/  @!P5 IMAD.MOV R19, RZ, RZ, -R19 ;  /* 0x000000ffff13d224 */ /* 0x000fe200078e0a13 */
[C---:B------:R-:W-:Y:S01]  /*45e0*/  ISETP.GT.U32.AND P5, PT, R23.reuse, R2, PT ;  /* 0x000000021700720c */ /* 0x040fe20003fa4070 */
[----:B------:R-:W-:Y:S01]  /*45f0*/  IMAD.MOV R0, RZ, RZ, -R0 ;  /* 0x000000ffff007224 */ /* 0x000fe200078e0a00 */
[C---:B------:R-:W-:Y:S01]  /*4600*/  ISETP.GT.U32.AND P4, PT, R23.reuse, R4, PT ;  /* 0x000000041700720c */ /* 0x040fe20003f84070 */
[C---:B------:R-:W-:Y:S01]  /*4610*/  IMAD R13, R23.reuse, R16, R18 ;  /* 0x00000010170d7224 */ /* 0x040fe200078e0212 */
[----:B------:R-:W-:Y:S01]  /*4620*/  STL [R1+0xdc], R19 ;  /* 0x0000dc1301007387 */ /* 0x000fe20000100800 */
[C---:B------:R-:W-:Y:S01]  /*4630*/  IMAD R0, R23.reuse, R0, R15 ;  /* 0x0000000017007224 */ /* 0x040fe200078e020f */
[----:B------:R-:W-:Y:S01]  /*4640*/  IABS R18, R27 ;  /* 0x0000001b00127213 */ /* 0x000fe20000000000 */
[----:B------:R-:W-:Y:S01]  /*4650*/  @!P3 IMAD.MOV R12, RZ, RZ, -R12 ;  /* 0x000000ffff0cb224 */ /* 0x000fe200078e0a0c */
[----:B------:R-:W-:Y:S01]  /*4660*/  ISETP.GT.U32.AND P3, PT, R23, R13, PT ;  /* 0x0000000d1700720c */ /* 0x000fe20003f64070 */
[----:B------:R-:W-:Y:S01]  /*4670*/  @!P1 IMAD.MOV R9, RZ, RZ, -R9 ;  /* 0x000000ffff099224 */ /* 0x000fe200078e0a09 */
[----:B------:R-:W-:Y:S01]  /*4680*/  ISETP.GE.AND P1, PT, R6, RZ, PT ;  /* 0x000000ff0600720c */ /* 0x000fe20003f26270 */
[--C-:B------:R-:W-:Y:S01]  /*4690*/  @!P0 IMAD.IADD R5, R5, 0x1, -R23.reuse ;  /* 0x0000000105058824 */ /* 0x100fe200078e0a17 */
[----:B------:R-:W-:Y:S01]  /*46a0*/  IABS R6, R11 ;  /* 0x0000000b00067213 */ /* 0x000fe20000000000 */
[--C-:B------:R-:W-:Y:S01]  /*46b0*/  @!P5 IMAD.IADD R2, R2, 0x1, -R23.reuse ;  /* 0x000000010202d824 */ /* 0x100fe200078e0a17 */
[----:B------:R-:W-:Y:S01]  /*46c0*/  ISETP.GT.U32.AND P0, PT, R23, R0, PT ;  /* 0x000000001700720c */ /* 0x000fe20003f04070 */
[----:B------:R1:W-:Y:S01]  /*46d0*/  STL [R1+0x84], R12 ;  /* 0x0000840c01007387 */ /* 0x0003e20000100800 */
[----:B------:R-:W-:Y:S01]  /*46e0*/  ISETP.GE.AND P5, PT, R8, RZ, PT ;  /* 0x000000ff0800720c */ /* 0x000fe20003fa6270 */
[----:B------:R-:W-:Y:S01]  /*46f0*/  IMAD.HI.U32 R8, R3, R6, RZ ;  /* 0x0000000603087227 */ /* 0x000fe200078e00ff */
[----:B------:R-:W-:Y:S01]  /*4700*/  IABS R21, R28 ;  /* 0x0000001c00157213 */ /* 0x000fe20000000000 */
[----:B------:R-:W-:Y:S01]  /*4710*/  STL [R1+0x80], R9 ;  /* 0x0000800901007387 */ /* 0x000fe20000100800 */
[----:B0-----:R-:W-:Y:S01]  /*4720*/  IADD3 R20, R25, 0x14, RZ ;  /* 0x0000001419147810 */ /* 0x001fe20007ffe0ff */
[----:B------:R-:W-:Y:S01]  /*4730*/  @!P3 IMAD.IADD R13, R13, 0x1, -R23 ;  /* 0x000000010d0db824 */ /* 0x000fe200078e0a17 */
[----:B------:R-:W-:Y:S01]  /*4740*/  ISETP.GE.AND P3, PT, R11, RZ, PT ;  /* 0x000000ff0b00720c */ /* 0x000fe20003f66270 */
[----:B------:R-:W-:-:S02]  /*4750*/  IMAD.MOV R8, RZ, RZ, -R8 ;  /* 0x000000ffff087224 */ /* 0x000fc400078e0a08 */
[----:B-1----:R-:W-:Y:S01]  /*4760*/  IMAD.MOV.U32 R12, RZ, RZ, R5 ;  /* 0x000000ffff0c7224 */ /* 0x002fe200078e0005 */
[----:B------:R-:W-:Y:S01]  /*4770*/  IADD3 R5, R25, 0x62, RZ ;  /* 0x0000006219057810 */ /* 0x000fe20007ffe0ff */
[--C-:B------:R-:W-:Y:S01]  /*4780*/  @!P0 IMAD.IADD R0, R0, 0x1, -R23.reuse ;  /* 0x0000000100008824 */ /* 0x100fe200078e0a17 */
[C---:B------:R-:W-:Y:S01]  /*4790*/  ISETP.GT.U32.AND P0, PT, R23.reuse, R13, PT ;  /* 0x0000000d1700720c */ /* 0x040fe20003f04070 */
[C---:B------:R-:W-:Y:S02]  /*47a0*/  IMAD R11, R23.reuse, R8, R6 ;  /* 0x00000008170b7224 */ /* 0x040fe400078e0206 */
[----:B------:R-:W-:Y:S02]  /*47b0*/  @!P1 IMAD.MOV R2, RZ, RZ, -R2 ;  /* 0x000000ffff029224 */ /* 0x000fe400078e0a02 */
[----:B------:R-:W-:Y:S01]  /*47c0*/  @!P4 IMAD.IADD R4, R4, 0x1, -R23 ;  /* 0x000000010404c824 */ /* 0x000fe200078e0a17 */
[----:B------:R-:W-:Y:S01]  /*47d0*/  ISETP.GT.U32.AND P1, PT, R23, R11, PT ;  /* 0x0000000b1700720c */ /* 0x000fe20003f24070 */
[----:B------:R-:W-:Y:S01]  /*47e0*/  @!P2 IMAD.MOV R12, RZ, RZ, -R12 ;  /* 0x000000ffff0ca224 */ /* 0x000fe200078e0a0c */
[----:B------:R-:W-:Y:S01]  /*47f0*/  ISETP.GE.AND P4, PT, R7, RZ, PT ;  /* 0x000000ff0700720c */ /* 0x000fe20003f86270 */
[----:B------:R-:W-:Y:S01]  /*4800*/  IMAD.HI.U32 R7, R3, R14, RZ ;  /* 0x0000000e03077227 */ /* 0x000fe200078e00ff */
[----:B------:R-:W-:-:S02]  /*4810*/  ISETP.GT.U32.AND P2, PT, R23, R0, PT ;  /* 0x000000001700720c */ /* 0x000fc40003f44070 */
[----:B------:R0:W-:Y:S01]  /*4820*/  STL [R1+0x7c], R12 ;  /* 0x00007c0c01007387 */ /* 0x0001e20000100800 */
[----:B------:R-:W-:Y:S02]  /*4830*/  @!P0 IMAD.IADD R13, R13, 0x1, -R23 ;  /* 0x000000010d0d8824 */ /* 0x000fe400078e0a17 */
[----:B------:R-:W-:Y:S02]  /*4840*/  IMAD.MOV R7, RZ, RZ, -R7 ;  /* 0x000000ffff077224 */ /* 0x000fe400078e0a07 */
[----:B------:R-:W-:Y:S02]  /*4850*/  IMAD.MOV.U32 R6, RZ, RZ, R13 ;  /* 0x000000ffff067224 */ /* 0x000fe400078e000d */
[--C-:B------:R-:W-:Y:S01]  /*4860*/  @!P1 IMAD.IADD R11, R11, 0x1, -R23.reuse ;  /* 0x000000010b0b9824 */ /* 0x100fe200078e0a17 */
[----:B------:R-:W-:Y:S01]  /*4870*/  ISETP.GE.AND P1, PT, R5, RZ, PT ;  /* 0x000000ff0500720c */ /* 0x000fe20003f26270 */
[----:B------:R-:W-:Y:S01]  /*4880*/  IMAD R14, R23, R7, R14 ;  /* 0x00000007170e7224 */ /* 0x000fe200078e020e */
[----:B0-----:R-:W-:Y:S01]  /*4890*/  IADD3 R12, R25, 0x64, RZ ;  /* 0x00000064190c7810 */ /* 0x001fe20007ffe0ff */
[----:B------:R-:W-:Y:S01]  /*48a0*/  @!P4 IMAD.MOV R6, RZ, RZ, -R6 ;  /* 0x000000ffff06c224 */ /* 0x000fe200078e0a06 */
[C---:B------:R-:W-:Y:S01]  /*48b0*/  ISETP.GT.U32.AND P4, PT, R23.reuse, R11, PT ;  /* 0x0000000b1700720c */ /* 0x040fe20003f84070 */
[----:B------:R-:W-:Y:S01]  /*48c0*/  @!P2 IMAD.IADD R0, R0, 0x1, -R23 ;  /* 0x000000010000a824 */ /* 0x000fe200078e0a17 */
[----:B------:R-:W-:Y:S01]  /*48d0*/  ISETP.GE.AND P0, PT, R12, RZ, PT ;  /* 0x000000ff0c00720c */ /* 0x000fe20003f06270 */
[----:B------:R-:W-:Y:S01]  /*48e0*/  IMAD.MOV.U32 R9, RZ, RZ, R4 ;  /* 0x000000ffff097224 */ /* 0x000fe200078e0004 */
[----:B------:R-:W-:Y:S01]  /*48f0*/  IABS R12, R12 ;  /* 0x0000000c000c7213 */ /* 0x000fe20000000000 */
[----:B------:R-:W-:Y:S01]  /*4900*/  @!P5 IMAD.MOV R0, RZ, RZ, -R0 ;  /* 0x000000ffff00d224 */ /* 0x000fe200078e0a00 */
[----:B------:R-:W-:Y:S01]  /*4910*/  ISETP.GT.U32.AND P2, PT, R23, R14, PT ;  /* 0x0000000e1700720c */ /* 0x000fe20003f44070 */
[----:B------:R-:W-:Y:S01]  /*4920*/  @!P6 IMAD.MOV R9, RZ, RZ, -R9 ;  /* 0x000000ffff09e224 */ /* 0x000fe200078e0a09 */
[----:B------:R-:W-:Y:S01]  /*4930*/  IADD3 R4, R25, 0x60, RZ ;  /* 0x0000006019047810 */ /* 0x000fe20007ffe0ff */
[----:B------:R-:W-:Y:S01]  /*4940*/  IMAD.HI.U32 R7, R3, R12, RZ ;  /* 0x0000000c03077227 */ /* 0x000fe200078e00ff */
[----:B------:R-:W-:-:S02]  /*4950*/  ISETP.GE.AND P6, PT, R10, RZ, PT ;  /* 0x000000ff0a00720c */ /* 0x000fc40003fc6270 */
[----:B------:R-:W-:Y:S01]  /*4960*/  STL [R1+0x78], R9 ;  /* 0x0000780901007387 */ /* 0x000fe20000100800 */
[----:B------:R-:W-:Y:S01]  /*4970*/  IMAD.MOV R7, RZ, RZ, -R7 ;  /* 0x000000ffff077224 */ /* 0x000fe200078e0a07 */
[----:B------:R-:W-:Y:S01]  /*4980*/  IABS R10, R4 ;  /* 0x00000004000a7213 */ /* 0x000fe20000000000 */
[--C-:B------:R-:W-:Y:S01]  /*4990*/  @!P4 IMAD.IADD R11, R11, 0x1, -R23.reuse ;  /* 0x000000010b0bc824 */ /* 0x100fe200078e0a17 */
[----:B------:R0:W-:Y:S01]  /*49a0*/  STL [R1+0x74], R2 ;  /* 0x0000740201007387 */ /* 0x0001e20000100800 */
[C---:B------:R-:W-:Y:S01]  /*49b0*/  IMAD R12, R23.reuse, R7, R12 ;  /* 0x00000007170c7224 */ /* 0x040fe200078e020c */
[----:B------:R-:W-:Y:S01]  /*49c0*/  ISETP.GE.AND P5, PT, R4, RZ, PT ;  /* 0x000000ff0400720c */ /* 0x000fe20003fa6270 */
[----:B------:R-:W-:Y:S01]  /*49d0*/  @!P2 IMAD.IADD R14, R14, 0x1, -R23 ;  /* 0x000000010e0ea824 */ /* 0x000fe200078e0a17 */
[----:B------:R1:W-:Y:S01]  /*49e0*/  STL [R1+0x70], R6 ;  /* 0x0000700601007387 */ /* 0x0003e20000100800 */
[----:B------:R-:W-:Y:S01]  /*49f0*/  IMAD.MOV.U32 R15, RZ, RZ, R11 ;  /* 0x000000ffff0f7224 */ /* 0x000fe200078e000b */
[----:B------:R-:W-:-:S02]  /*4a00*/  ISETP.GT.U32.AND P4, PT, R23, R12, PT ;  /* 0x0000000c1700720c */ /* 0x000fc40003f84070 */
[----:B------:R-:W-:Y:S01]  /*4a10*/  ISETP.GT.U32.AND P2, PT, R23, R14, PT ;  /* 0x0000000e1700720c */ /* 0x000fe20003f44070 */
[----:B------:R2:W-:Y:S01]  /*4a20*/  STL [R1+0xc8], R0 ;  /* 0x0000c80001007387 */ /* 0x0005e20000100800 */
[----:B0-----:R-:W-:Y:S01]  /*4a30*/  IABS R2, R5 ;  /* 0x0000000500027213 */ /* 0x001fe20000000000 */
[----:B------:R-:W-:Y:S01]  /*4a40*/  IMAD.HI.U32 R5, R3, R10, RZ ;  /* 0x0000000a03057227 */ /* 0x000fe200078e00ff */
[C---:B------:R-:W-:Y:S02]  /*4a50*/  IADD3 R9, R25.reuse, 0x5a, RZ ;  /* 0x0000005a19097810 */ /* 0x040fe40007ffe0ff */
[----:B------:R-:W-:Y:S01]  /*4a60*/  IADD3 R7, R25, 0x5c, RZ ;  /* 0x0000005c19077810 */ /* 0x000fe20007ffe0ff */
[----:B-1----:R-:W-:Y:S01]  /*4a70*/  IMAD.HI.U32 R6, R3, R2, RZ ;  /* 0x0000000203067227 */ /* 0x002fe200078e00ff */
[----:B------:R-:W-:Y:S02]  /*4a80*/  IABS R8, R9 ;  /* 0x0000000900087213 */ /* 0x000fe40000000000 */
[C---:B------:R-:W-:Y:S01]  /*4a90*/  IADD3 R4, R25.reuse, 0x58, RZ ;  /* 0x0000005819047810 */ /* 0x040fe20007ffe0ff */
[----:B------:R-:W-:Y:S01]  /*4aa0*/  IMAD.MOV R6, RZ, RZ, -R6 ;  /* 0x000000ffff067224 */ /* 0x000fe200078e0a06 */
[----:B--2---:R-:W-:Y:S01]  /*4ab0*/  IADD3 R0, R25, 0x5e, RZ ;  /* 0x0000005e19007810 */ /* 0x004fe20007ffe0ff */
[----:B------:R-:W-:Y:S01]  /*4ac0*/  IMAD.MOV R5, RZ, RZ, -R5 ;  /* 0x000000ffff057224 */ /* 0x000fe200078e0a05 */
[----:B------:R-:W-:Y:S01]  /*4ad0*/  IABS R13, R7 ;  /* 0x00000007000d7213 */ /* 0x000fe20000000000 */
[----:B------:R-:W-:Y:S01]  /*4ae0*/  IMAD R2, R23, R6, R2 ;  /* 0x0000000617027224 */ /* 0x000fe200078e0202 */
[----:B------:R-:W-:Y:S01]  /*4af0*/  IABS R6, R0 ;  /* 0x0000000000067213 */ /* 0x000fe20000000000 */
[----:B------:R-:W-:-:S02]  /*4b00*/  @!P4 IMAD.IADD R12, R12, 0x1, -R23 ;  /* 0x000000010c0cc824 */ /* 0x000fc400078e0a17 */
[C---:B------:R-:W-:Y:S01]  /*4b10*/  IMAD R10, R23.reuse, R5, R10 ;  /* 0x00000005170a7224 */ /* 0x040fe200078e020a */
[----:B------:R-:W-:Y:S01]  /*4b20*/  IABS R5, R4 ;  /* 0x0000000400057213 */ /* 0x000fe20000000000 */
[----:B------:R-:W-:Y:S01]  /*4b30*/  @!P3 IMAD.MOV R15, RZ, RZ, -R15 ;  /* 0x000000ffff0fb224 */ /* 0x000fe200078e0a0f */
[C---:B------:R-:W-:Y:S01]  /*4b40*/  ISETP.GT.U32.AND P3, PT, R23.reuse, R12, PT ;  /* 0x0000000c1700720c */ /* 0x040fe20003f64070 */
[----:B------:R-:W-:Y:S01]  /*4b50*/  @!P2 IMAD.IADD R14, R14, 0x1, -R23 ;  /* 0x000000010e0ea824 */ /* 0x000fe200078e0a17 */
[----:B------:R-:W-:Y:S01]  /*4b60*/  ISETP.GT.U32.AND P2, PT, R23, R2, PT ;  /* 0x000000021700720c */ /* 0x000fe20003f44070 */
[----:B------:R-:W-:Y:S01]  /*4b70*/  IMAD.HI.U32 R11, R3, R6, RZ ;  /* 0x00000006030b7227 */ /* 0x000fe200078e00ff */
[----:B------:R-:W-:Y:S01]  /*4b80*/  ISETP.GT.U32.AND P4, PT, R23, R10, PT ;  /* 0x0000000a1700720c */ /* 0x000fe20003f84070 */
[----:B------:R-:W-:Y:S02]  /*4b90*/  STL [R1+0xc4], R15 ;  /* 0x0000c40f01007387 */ /* 0x000fe40000100800 */
[----:B------:R-:W-:-:S02]  /*4ba0*/  IMAD.MOV R11, RZ, RZ, -R11 ;  /* 0x000000ffff0b7224 */ /* 0x000fc400078e0a0b */
[----:B------:R-:W-:Y:S01]  /*4bb0*/  @!P6 IMAD.MOV R14, RZ, RZ, -R14 ;  /* 0x000000ffff0ee224 */ /* 0x000fe200078e0a0e */
[----:B------:R-:W-:Y:S01]  /*4bc0*/  ISETP.GE.AND P6, PT, R0, RZ, PT ;  /* 0x000000ff0000720c */ /* 0x000fe20003fc6270 */
[C---:B------:R-:W-:Y:S02]  /*4bd0*/  IMAD R0, R23.reuse, R11, R6 ;  /* 0x0000000b17007224 */ /* 0x040fe400078e0206 */
[--C-:B------:R-:W-:Y:S01]  /*4be0*/  @!P3 IMAD.IADD R12, R12, 0x1, -R23.reuse ;  /* 0x000000010c0cb824 */ /* 0x100fe200078e0a17 */
[----:B------:R0:W-:Y:S01]  /*4bf0*/  STL [R1+0xc0], R14 ;  /* 0x0000c00e01007387 */ /* 0x0001e20000100800 */
[--C-:B------:R-:W-:Y:S01]  /*4c00*/  @!P2 IMAD.IADD R2, R2, 0x1, -R23.reuse ;  /* 0x000000010202a824 */ /* 0x100fe200078e0a17 */
[----:B------:R-:W-:Y:S01]  /*4c10*/  ISETP.GT.U32.AND P3, PT, R23, R0, PT ;  /* 0x000000001700720c */ /* 0x000fe20003f64070 */
[----:B------:R-:W-:Y:S02]  /*4c20*/  @!P4 IMAD.IADD R10, R10, 0x1, -R23 ;  /* 0x000000010a0ac824 */ /* 0x000fe400078e0a17 */
[----:B------:R-:W-:Y:S01]  /*4c30*/  IMAD.HI.U32 R6, R3, R8, RZ ;  /* 0x0000000803067227 */ /* 0x000fe200078e00ff */
[----:B------:R-:W-:-:S02]  /*4c40*/  ISETP.GT.U32.AND P2, PT, R23, R2, PT ;  /* 0x000000021700720c */ /* 0x000fc40003f44070 */
[----:B------:R-:W-:Y:S01]  /*4c50*/  ISETP.GT.U32.AND P4, PT, R23, R10, PT ;  /* 0x0000000a1700720c */ /* 0x000fe20003f84070 */
[----:B------:R-:W-:Y:S02]  /*4c60*/  IMAD.MOV R6, RZ, RZ, -R6 ;  /* 0x000000ffff067224 */ /* 0x000fe400078e0a06 */
[----:B0-----:R-:W-:-:S04]  /*4c70*/  IMAD.HI.U32 R14, R3, R13, RZ ;  /* 0x0000000d030e7227 */ /* 0x001fc800078e00ff */
[----:B------:R-:W-:Y:S02]  /*4c80*/  IMAD.MOV.U32 R15, RZ, RZ, R12 ;  /* 0x000000ffff0f7224 */ /* 0x000fe400078e000c */
[----:B------:R-:W-:Y:S02]  /*4c90*/  @!P3 IMAD.IADD R0, R0, 0x1, -R23 ;  /* 0x000000010000b824 */ /* 0x000fe400078e0a17 */
[----:B------:R-:W-:-:S04]  /*4ca0*/  IMAD.HI.U32 R11, R3, R5, RZ ;  /* 0x00000005030b7227 */ /* 0x000fc800078e00ff */
[----:B------:R-:W-:Y:S02]  /*4cb0*/  IMAD.MOV R14, RZ, RZ, -R14 ;  /* 0x000000ffff0e7224 */ /* 0x000fe400078e0a0e */
[----:B------:R-:W-:Y:S01]  /*4cc0*/  IMAD R8, R23, R6, R8 ;  /* 0x0000000617087224 */ /* 0x000fe200078e0208 */
[----:B------:R-:W-:Y:S01]  /*4cd0*/  IADD3 R6, R25, 0x56, RZ ;  /* 0x0000005619067810 */ /* 0x000fe20007ffe0ff */
[----:B------:R-:W-:Y:S01]  /*4ce0*/  @!P0 IMAD.MOV R15, RZ, RZ, -R15 ;  /* 0x000000ffff0f8224 */ /* 0x000fe200078e0a0f */
[----:B------:R-:W-:Y:S01]  /*4cf0*/  ISETP.GT.U32.AND P0, PT, R23, R0, PT ;  /* 0x000000001700720c */ /* 0x000fe20003f04070 */
[----:B------:R-:W-:Y:S02]  /*4d00*/  IMAD.MOV R11, RZ, RZ, -R11 ;  /* 0x000000ffff0b7224 */ /* 0x000fe400078e0a0b */
[----:B------:R-:W-:Y:S01]  /*4d10*/  @!P2 IMAD.IADD R2, R2, 0x1, -R23 ;  /* 0x000000010202a824 */ /* 0x000fe200078e0a17 */
[----:B------:R-:W-:Y:S01]  /*4d20*/  ISETP.GE.AND P2, PT, R7, RZ, PT ;  /* 0x000000ff0700720c */ /* 0x000fe20003f46270 */
[C---:B------:R-:W-:Y:S01]  /*4d30*/  IMAD R7, R23.reuse, R14, R13 ;  /* 0x0000000e17077224 */ /* 0x040fe200078e020d */
[----:B------:R-:W-:Y:S01]  /*4d40*/  STL [R1+0xa4], R15 ;  /* 0x0000a40f01007387 */ /* 0x000fe20000100800 */
[----:B------:R-:W-:Y:S01]  /*4d50*/  @!P4 IMAD.IADD R10, R10, 0x1, -R23 ;  /* 0x000000010a0ac824 */ /* 0x000fe200078e0a17 */
[C---:B------:R-:W-:Y:S01]  /*4d60*/  ISETP.GT.U32.AND P4, PT, R23.reuse, R8, PT ;  /* 0x000000081700720c */ /* 0x040fe20003f84070 */
[C---:B------:R-:W-:Y:S01]  /*4d70*/  IMAD R5, R23.reuse, R11, R5 ;  /* 0x0000000b17057224 */ /* 0x040fe200078e0205 */
[----:B------:R-:W-:Y:S01]  /*4d80*/  IABS R11, R6 ;  /* 0x00000006000b7213 */ /* 0x000fe20000000000 */
[----:B------:R-:W-:Y:S01]  /*4d90*/  IMAD.MOV.U32 R13, RZ, RZ, R2 ;  /* 0x000000ffff0d7224 */ /* 0x000fe200078e0002 */
[----:B------:R-:W-:Y:S01]  /*4da0*/  ISETP.GT.U32.AND P3, PT, R23, R7, PT ;  /* 0x000000071700720c */ /* 0x000fe20003f64070 */
[----:B------:R-:W-:-:S02]  /*4db0*/  IMAD.MOV.U32 R12, RZ, RZ, R10 ;  /* 0x000000ffff0c7224 */ /* 0x000fc400078e000a */
[----:B------:R-:W-:Y:S02]  /*4dc0*/  IMAD.MOV.U32 R2, RZ, RZ, R11 ;  /* 0x000000ffff027224 */ /* 0x000fe400078e000b */
[----:B------:R-:W-:Y:S01]  /*4dd0*/  @!P1 IMAD.MOV R13, RZ, RZ, -R13 ;  /* 0x000000ffff0d9224 */ /* 0x000fe200078e0a0d */
[----:B------:R-:W-:Y:S01]  /*4de0*/  ISETP.GE.AND P1, PT, R9, RZ, PT ;  /* 0x000000ff0900720c */ /* 0x000fe20003f26270 */
[--C-:B------:R-:W-:Y:S01]  /*4df0*/  @!P0 IMAD.IADD R0, R0, 0x1, -R23.reuse ;  /* 0x0000000100008824 */ /* 0x100fe200078e0a17 */
[----:B------:R-:W-:Y:S01]  /*4e00*/  IADD3 R9, R25, 0x54, RZ ;  /* 0x0000005419097810 */ /* 0x000fe20007ffe0ff */
[----:B------:R-:W-:Y:S01]  /*4e10*/  IMAD.HI.U32 R10, R3, R2, RZ ;  /* 0x00000002030a7227 */ /* 0x000fe200078e00ff */
[----:B------:R0:W-:Y:S01]  /*4e20*/  STL [R1+0xb0], R13 ;  /* 0x0000b00d01007387 */ /* 0x0001e20000100800 */
[----:B------:R-:W-:Y:S02]  /*4e30*/  ISETP.GE.AND P0, PT, R4, RZ, PT ;  /* 0x000000ff0400720c */ /* 0x000fe40003f06270 */
[--C-:B------:R-:W-:Y:S01]  /*4e40*/  @!P4 IMAD.IADD R8, R8, 0x1, -R23.reuse ;  /* 0x000000010808c824 */ /* 0x100fe200078e0a17 */
[----:B------:R-:W-:Y:S01]  /*4e50*/  IABS R14, R9 ;  /* 0x00000009000e7213 */ /* 0x000fe20000000000 */
[----:B------:R-:W-:Y:S01]  /*4e60*/  IMAD.MOV.U32 R11, RZ, RZ, R0 ;  /* 0x000000ffff0b7224 */ /* 0x000fe200078e0000 */
[C---:B------:R-:W-:Y:S01]  /*4e70*/  IADD3 R0, R25.reuse, 0x50, RZ ;  /* 0x0000005019007810 */ /* 0x040fe20007ffe0ff */
[----:B------:R-:W-:Y:S01]  /*4e80*/  IMAD.MOV R10, RZ, RZ, -R10 ;  /* 0x000000ffff0a7224 */ /* 0x000fe200078e0a0a */
[----:B------:R-:W-:Y:S01]  /*4e90*/  IADD3 R4, R25, 0x52, RZ ;  /* 0x0000005219047810 */ /* 0x000fe20007ffe0ff */
[----:B------:R-:W-:Y:S01]  /*4ea0*/  @!P3 IMAD.IADD R7, R7, 0x1, -R23 ;  /* 0x000000010707b824 */ /* 0x000fe200078e0a17 */
[----:B------:R-:W-:Y:S01]  /*4eb0*/  ISETP.GE.AND P3, PT, R6, RZ, PT ;  /* 0x000000ff0600720c */ /* 0x000fe20003f66270 */
[----:B------:R-:W-:Y:S01]  /*4ec0*/  @!P6 IMAD.MOV R11, RZ, RZ, -R11 ;  /* 0x000000ffff0be224 */ /* 0x000fe200078e0a0b */
[C---:B------:R-:W-:Y:S01]  /*4ed0*/  ISETP.GT.U32.AND P6, PT, R23.reuse, R8, PT ;  /* 0x000000081700720c */ /* 0x040fe20003fc4070 */
[C---:B------:R-:W-:Y:S01]  /*4ee0*/  IMAD R2, R23.reuse, R10, R2 ;  /* 0x0000000a17027224 */ /* 0x040fe200078e0202 */
[C---:B------:R-:W-:Y:S01]  /*4ef0*/  ISETP.GT.U32.AND P4, PT, R23.reuse, R7, PT ;  /* 0x000000071700720c */ /* 0x040fe20003f84070 */
[----:B------:R-:W-:Y:S01]  /*4f00*/  @!P5 IMAD.MOV R12, RZ, RZ, -R12 ;  /* 0x000000ffff0cd224 */ /* 0x000fe200078e0a0c */
[----:B------:R-:W-:Y:S01]  /*4f10*/  ISETP.GT.U32.AND P5, PT, R23, R5, PT ;  /* 0x000000051700720c */ /* 0x000fe20003fa4070 */
[----:B------:R-:W-:Y:S01]  /*4f20*/  IMAD.HI.U32 R10, R3, R14, RZ ;  /* 0x0000000e030a7227 */ /* 0x000fe200078e00ff */
[----:B------:R-:W-:-:S02]  /*4f30*/  IADD3 R6, R25, 0x4e, RZ ;  /* 0x0000004e19067810 */ /* 0x000fc40007ffe0ff */
[----:B------:R1:W-:Y:S01]  /*4f40*/  STL [R1+0xb4], R12 ;  /* 0x0000b40c01007387 */ /* 0x0003e20000100800 */
[----:B------:R-:W-:Y:S01]  /*4f50*/  IMAD.MOV R10, RZ, RZ, -R10 ;  /* 0x000000ffff0a7224 */ /* 0x000fe200078e0a0a */
[----:B0-----:R-:W-:Y:S02]  /*4f60*/  IABS R13, R4 ;  /* 0x00000004000d7213 */ /* 0x001fe40000000000 */
[----:B------:R0:W-:Y:S01]  /*4f70*/  STL [R1+0xbc], R11 ;  /* 0x0000bc0b01007387 */ /* 0x0001e20000100800 */
[----:B------:R-:W-:Y:S02]  /*4f80*/  IMAD R14, R23, R10, R14 ;  /* 0x0000000a170e7224 */ /* 0x000fe400078e020e */
[--C-:B------:R-:W-:Y:S02]  /*4f90*/  @!P6 IMAD.IADD R8, R8, 0x1, -R23.reuse ;  /* 0x000000010808e824 */ /* 0x100fe400078e0a17 */
[--C-:B------:R-:W-:Y:S01]  /*4fa0*/  @!P5 IMAD.IADD R5, R5, 0x1, -R23.reuse ;  /* 0x000000010505d824 */ /* 0x100fe200078e0a17 */
[----:B------:R-:W-:Y:S01]  /*4fb0*/  ISETP.GT.U32.AND P6, PT, R23, R14, PT ;  /* 0x0000000e1700720c */ /* 0x000fe20003fc4070 */
[----:B------:R-:W-:Y:S01]  /*4fc0*/  @!P4 IMAD.IADD R7, R7, 0x1, -R23 ;  /* 0x000000010707c824 */ /* 0x000fe200078e0a17 */
[C---:B------:R-:W-:Y:S01]  /*4fd0*/  ISETP.GT.U32.AND P4, PT, R23.reuse, R2, PT ;  /* 0x000000021700720c */ /* 0x040fe20003f84070 */
[----:B------:R-:W-:Y:S01]  /*4fe0*/  @!P1 IMAD.MOV R8, RZ, RZ, -R8 ;  /* 0x000000ffff089224 */ /* 0x000fe200078e0a08 */
[----:B------:R-:W-:Y:S01]  /*4ff0*/  ISETP.GT.U32.AND P5, PT, R23, R5, PT ;  /* 0x000000051700720c */ /* 0x000fe20003fa4070 */
[----:B------:R-:W-:Y:S01]  /*5000*/  IMAD.MOV.U32 R15, RZ, RZ, R7 ;  /* 0x000000ffff0f7224 */ /* 0x000fe200078e0007 */
[----:B-1----:R-:W-:-:S02]  /*5010*/  IABS R12, R0 ;  /* 0x00000000000c7213 */ /* 0x002fc40000000000 */
[----:B0-----:R-:W-:Y:S01]  /*5020*/  IABS R11, R6 ;  /* 0x00000006000b7213 */ /* 0x001fe20000000000 */
[----:B------:R-:W-:Y:S02]  /*5030*/  @!P2 IMAD.MOV R15, RZ, RZ, -R15 ;  /* 0x000000ffff0fa224 */ /* 0x000fe400078e0a0f */
[----:B------:R-:W-:-:S03]  /*5040*/  IMAD.HI.U32 R10, R3, R12, RZ ;  /* 0x0000000c030a7227 */ /* 0x000fc600078e00ff */
[----:B------:R-:W-:Y:S01]  /*5050*/  STL [R1+0xa8], R15 ;  /* 0x0000a80f01007387 */ /* 0x000fe20000100800 */
[--C-:B------:R-:W-:Y:S02]  /*5060*/  @!P6 IMAD.IADD R14, R14, 0x1, -R23.reuse ;  /* 0x000000010e0ee824 */ /* 0x100fe400078e0a17 */
[--C-:B------:R-:W-:Y:S01]  /*5070*/  @!P4 IMAD.IADD R2, R2, 0x1, -R23.reuse ;  /* 0x000000010202c824 */ /* 0x100fe200078e0a17 */
[----:B------:R-:W-:Y:S01]  /*5080*/  ISETP.GE.AND P4, PT, R4, RZ, PT ;  /* 0x000000ff0400720c */ /* 0x000fe20003f86270 */
[----:B------:R-:W-:Y:S01]  /*5090*/  @!P5 IMAD.IADD R5, R5, 0x1, -R23 ;  /* 0x000000010505d824 */ /* 0x000fe200078e0a17 */
[----:B------:R-:W-:Y:S01]  /*50a0*/  ISETP.GT.U32.AND P6, PT, R23, R14, PT ;  /* 0x0000000e1700720c */ /* 0x000fe20003fc4070 */
[----:B------:R-:W-:Y:S01]  /*50b0*/  IMAD.HI.U32 R4, R3, R11, RZ ;  /* 0x0000000b03047227 */ /* 0x000fe200078e00ff */
[----:B------:R-:W-:Y:S01]  /*50c0*/  ISETP.GE.AND P5, PT, R9, RZ, PT ;  /* 0x000000ff0900720c */ /* 0x000fe20003fa6270 */
[----:B------:R0:W-:Y:S01]  /*50d0*/  STL [R1+0x6c], R8 ;  /* 0x00006c0801007387 */ /* 0x0001e20000100800 */
[----:B------:R-:W-:Y:S01]  /*50e0*/  ISETP.GT.U32.AND P2, PT, R23, R2, PT ;  /* 0x000000021700720c */ /* 0x000fe20003f44070 */
[----:B------:R-:W-:-:S02]  /*50f0*/  IMAD.MOV R7, RZ, RZ, -R10 ;  /* 0x000000ffff077224 */ /* 0x000fc400078e0a0a */
[----:B------:R-:W-:Y:S02]  /*5100*/  IMAD.MOV R4, RZ, RZ, -R4 ;  /* 0x000000ffff047224 */ /* 0x000fe400078e0a04 */
[----:B------:R-:W-:Y:S02]  /*5110*/  IMAD R12, R23, R7, R12 ;  /* 0x00000007170c7224 */ /* 0x000fe400078e020c */
[----:B------:R-:W-:Y:S01]  /*5120*/  IMAD.MOV.U32 R10, RZ, RZ, R5 ;  /* 0x000000ffff0a7224 */ /* 0x000fe200078e0005 */
[----:B------:R-:W-:Y:S01]  /*5130*/  IADD3 R5, R25, 0x4c, RZ ;  /* 0x0000004c19057810 */ /* 0x000fe20007ffe0ff */
[----:B------:R-:W-:Y:S01]  /*5140*/  IMAD.HI.U32 R9, R3, R13, RZ ;  /* 0x0000000d03097227 */ /* 0x000fe200078e00ff */
[----:B0-----:R-:W-:-:S03]  /*5150*/  IADD3 R8, R25, 0x4a, RZ ;  /* 0x0000004a19087810 */ /* 0x001fc60007ffe0ff */
[C---:B------:R-:W-:Y:S01]  /*5160*/  IMAD R11, R23.reuse, R4, R11 ;  /* 0x00000004170b7224 */ /* 0x040fe200078e020b */
[----:B------:R-:W-:Y:S01]  /*5170*/  IABS R4, R5 ;  /* 0x0000000500047213 */ /* 0x000fe20000000000 */
[----:B------:R-:W-:Y:S01]  /*5180*/  @!P0 IMAD.MOV R10, RZ, RZ, -R10 ;  /* 0x000000ffff0a8224 */ /* 0x000fe200078e0a0a */
[C---:B------:R-:W-:Y:S01]  /*5190*/  ISETP.GT.U32.AND P0, PT, R23.reuse, R12, PT ;  /* 0x0000000c1700720c */ /* 0x040fe20003f04070 */
[----:B------:R-:W-:Y:S02]  /*51a0*/  IMAD.MOV R9, RZ, RZ, -R9 ;  /* 0x000000ffff097224 */ /* 0x000fe400078e0a09 */
[----:B------:R-:W-:Y:S01]  /*51b0*/  @!P6 IMAD.IADD R14, R14, 0x1, -R23 ;  /* 0x000000010e0ee824 */ /* 0x000fe200078e0a17 */
[C---:B------:R-:W-:Y:S01]  /*51c0*/  ISETP.GT.U32.AND P6, PT, R23.reuse, R11, PT ;  /* 0x0000000b1700720c */ /* 0x040fe20003fc4070 */
[----:B------:R-:W-:Y:S01]  /*51d0*/  IMAD R13, R23, R9, R13 ;  /* 0x00000009170d7224 */ /* 0x000fe200078e020d */
[----:B------:R0:W-:Y:S01]  /*51e0*/  STL [R1+0x54], R10 ;  /* 0x0000540a01007387 */ /* 0x0001e20000100800 */
[----:B------:R-:W-:Y:S01]  /*51f0*/  @!P2 IMAD.IADD R2, R2, 0x1, -R23 ;  /* 0x000000010202a824 */ /* 0x000fe200078e0a17 */
[----:B------:R-:W-:Y:S01]  /*5200*/  ISETP.GE.AND P2, PT, R0, RZ, PT ;  /* 0x000000ff0000720c */ /* 0x000fe20003f46270 */
[----:B------:R-:W-:Y:S01]  /*5210*/  IMAD.HI.U32 R7, R3, R4, RZ ;  /* 0x0000000403077227 */ /* 0x000fe200078e00ff */
[----:B------:R-:W-:-:S02]  /*5220*/  ISETP.GT.U32.AND P1, PT, R23, R13, PT ;  /* 0x0000000d1700720c */ /* 0x000fc40003f24070 */
[----:B------:R-:W-:Y:S01]  /*5230*/  IABS R0, R8 ;  /* 0x0000000800007213 */ /* 0x000fe20000000000 */
[--C-:B------:R-:W-:Y:S02]  /*5240*/  @!P0 IMAD.IADD R12, R12, 0x1, -R23.reuse ;  /* 0x000000010c0c8824 */ /* 0x100fe400078e0a17 */
[----:B------:R-:W-:Y:S02]  /*5250*/  IMAD.MOV.U32 R9, RZ, RZ, R2 ;  /* 0x000000ffff097224 */ /* 0x000fe400078e0002 */
[----:B------:R-:W-:Y:S01]  /*5260*/  @!P6 IMAD.IADD R11, R11, 0x1, -R23 ;  /* 0x000000010b0be824 */ /* 0x000fe200078e0a17 */
[----:B------:R-:W-:Y:S01]  /*5270*/  ISETP.GT.U32.AND P6, PT, R23, R12, PT ;  /* 0x0000000c1700720c */ /* 0x000fe20003fc4070 */
[----:B------:R-:W-:-:S04]  /*5280*/  IMAD.HI.U32 R2, R3, R0, RZ ;  /* 0x0000000003027227 */ /* 0x000fc800078e00ff */
[----:B------:R-:W-:Y:S01]  /*5290*/  @!P1 IMAD.IADD R13, R13, 0x1, -R23 ;  /* 0x000000010d0d9824 */ /* 0x000fe200078e0a17 */
[----:B------:R-:W-:Y:S01]  /*52a0*/  ISETP.GE.AND P1, PT, R6, RZ, PT ;  /* 0x000000ff0600720c */ /* 0x000fe20003f26270 */
[----:B------:R-:W-:Y:S01]  /*52b0*/  IMAD.MOV R2, RZ, RZ, -R2 ;  /* 0x000000ffff027224 */ /* 0x000fe200078e0a02 */
[----:B------:R-:W-:Y:S01]  /*52c0*/  IADD3 R6, R25, 0x48, RZ ;  /* 0x0000004819067810 */ /* 0x000fe20007ffe0ff */
[----:B------:R-:W-:Y:S01]  /*52d0*/  IMAD.MOV R7, RZ, RZ, -R7 ;  /* 0x000000ffff077224 */ /* 0x000fe200078e0a07 */
[C---:B------:R-:W-:Y:S01]  /*52e0*/  ISETP.GT.U32.AND P0, PT, R23.reuse, R13, PT ;  /* 0x0000000d1700720c */ /* 0x040fe20003f04070 */
[----:B------:R-:W-:Y:S01]  /*52f0*/  IMAD R0, R23, R2, R0 ;  /* 0x0000000217007224 */ /* 0x000fe200078e0200 */
[----:B------:R-:W-:Y:S01]  /*5300*/  IABS R15, R6 ;  /* 0x00000006000f7213 */ /* 0x000fe20000000000 */
[----:B------:R-:W-:Y:S01]  /*5310*/  @!P6 IMAD.IADD R12, R12, 0x1, -R23 ;  /* 0x000000010c0ce824 */ /* 0x000fe200078e0a17 */
[----:B------:R-:W-:Y:S01]  /*5320*/  IADD3 R2, R25, 0x44, RZ ;  /* 0x0000004419027810 */ /* 0x000fe20007ffe0ff */
[C---:B------:R-:W-:Y:S01]  /*5330*/  IMAD R4, R23.reuse, R7, R4 ;  /* 0x0000000717047224 */ /* 0x040fe200078e0204 */
[----:B------:R-:W-:Y:S01]  /*5340*/  ISETP.GT.U32.AND P6, PT, R23, R0, PT ;  /* 0x000000001700720c */ /* 0x000fe20003fc4070 */
[----:B------:R-:W-:Y:S01]  /*5350*/  @!P3 IMAD.MOV R9, RZ, RZ, -R9 ;  /* 0x000000ffff09b224 */ /* 0x000fe200078e0a09 */
[----:B------:R-:W-:Y:S01]  /*5360*/  IADD3 R7, R25, 0x46, RZ ;  /* 0x0000004619077810 */ /* 0x000fe20007ffe0ff */
[----:B------:R-:W-:Y:S01]  /*5370*/  IMAD.HI.U32 R16, R3, R15, RZ ;  /* 0x0000000f03107227 */ /* 0x000fe200078e00ff */
[----:B------:R-:W-:-:S02]  /*5380*/  ISETP.GT.U32.AND P3, PT, R23, R11, PT ;  /* 0x0000000b1700720c */ /* 0x000fc40003f64070 */
[----:B0-----:R-:W-:Y:S01]  /*5390*/  IABS R10, R7 ;  /* 0x00000007000a7213 */ /* 0x001fe20000000000 */
[--C-:B------:R-:W-:Y:S01]  /*53a0*/  @!P0 IMAD.IADD R13, R13, 0x1, -R23.reuse ;  /* 0x000000010d0d8824 */ /* 0x100fe200078e0a17 */
[----:B------:R-:W-:Y:S01]  /*53b0*/  ISETP.GT.U32.AND P0, PT, R23, R4, PT ;  /* 0x000000041700720c */ /* 0x000fe20003f04070 */
[----:B------:R0:W-:Y:S01]  /*53c0*/  STL [R1+0xa0], R9 ;  /* 0x0000a00901007387 */ /* 0x0001e20000100800 */
[----:B------:R-:W-:Y:S02]  /*53d0*/  @!P5 IMAD.MOV R14, RZ, RZ, -R14 ;  /* 0x000000ffff0ed224 */ /* 0x000fe400078e0a0e */
[----:B------:R-:W-:Y:S02]  /*53e0*/  IMAD.MOV R16, RZ, RZ, -R16 ;  /* 0x000000ffff107224 */ /* 0x000fe400078e0a10 */
[----:B------:R-:W-:Y:S01]  /*53f0*/  @!P6 IMAD.IADD R0, R0, 0x1, -R23 ;  /* 0x000000010000e824 */ /* 0x000fe200078e0a17 */
[----:B------:R-:W-:Y:S01]  /*5400*/  STL [R1+0x50], R14 ;  /* 0x0000500e01007387 */ /* 0x000fe20000100800 */
[----:B------:R-:W-:-:S02]  /*5410*/  @!P4 IMAD.MOV R13, RZ, RZ, -R13 ;  /* 0x000000ffff0dc224 */ /* 0x000fc400078e0a0d */
[--C-:B------:R-:W-:Y:S01]  /*5420*/  @!P3 IMAD.IADD R11, R11, 0x1, -R23.reuse ;  /* 0x000000010b0bb824 */ /* 0x100fe200078e0a17 */
[----:B------:R-:W-:Y:S01]  /*5430*/  ISETP.GT.U32.AND P6, PT, R23, R0, PT ;  /* 0x000000001700720c */ /* 0x000fe20003fc4070 */
[----:B0-----:R-:W-:Y:S01]  /*5440*/  IMAD.HI.U32 R9, R3, R10, RZ ;  /* 0x0000000a03097227 */ /* 0x001fe200078e00ff */
[----:B------:R-:W-:Y:S01]  /*5450*/  ISETP.GE.AND P3, PT, R5, RZ, PT ;  /* 0x000000ff0500720c */ /* 0x000fe20003f66270 */
[----:B------:R-:W-:Y:S01]  /*5460*/  STL [R1+0x4c], R13 ;  /* 0x00004c0d01007387 */ /* 0x000fe20000100800 */
[----:B------:R-:W-:Y:S01]  /*5470*/  IABS R5, R2 ;  /* 0x0000000200057213 */ /* 0x000fe20000000000 */
[----:B------:R-:W-:Y:S01]  /*5480*/  @!P0 IMAD.IADD R4, R4, 0x1, -R23 ;  /* 0x0000000104048824 */ /* 0x000fe200078e0a17 */
[----:B------:R-:W-:Y:S01]  /*5490*/  ISETP.GE.AND P0, PT, R8, RZ, PT ;  /* 0x000000ff0800720c */ /* 0x000fe20003f06270 */
[----:B------:R-:W-:Y:S02]  /*54a0*/  IMAD.MOV R9, RZ, RZ, -R9 ;  /* 0x000000ffff097224 */ /* 0x000fe400078e0a09 */
[C---:B------:R-:W-:Y:S01]  /*54b0*/  IMAD R8, R23.reuse, R16, R15 ;  /* 0x0000001017087224 */ /* 0x040fe200078e020f */
[C---:B------:R-:W-:Y:S01]  /*54c0*/  ISETP.GT.U32.AND P5, PT, R23.reuse, R4, PT ;  /* 0x000000041700720c */ /* 0x040fe20003fa4070 */
[----:B------:R-:W-:Y:S01]  /*54d0*/  IMAD R10, R23, R9, R10 ;  /* 0x00000009170a7224 */ /* 0x000fe200078e020a */
[----:B------:R-:W-:Y:S01]  /*54e0*/  IADD3 R16, R25, 0x16, RZ ;  /* 0x0000001619107810 */ /* 0x000fe20007ffe0ff */
[----:B------:R-:W-:Y:S01]  /*54f0*/  @!P6 IMAD.IADD R0, R0, 0x1, -R23 ;  /* 0x000000010000e824 */ /* 0x000fe200078e0a17 */
[C---:B------:R-:W-:Y:S01]  /*5500*/  ISETP.GT.U32.AND P4, PT, R23.reuse, R8, PT ;  /* 0x000000081700720c */ /* 0x040fe20003f84070 */
[----:B------:R-:W-:Y:S01]  /*5510*/  @!P1 IMAD.MOV R11, RZ, RZ, -R11 ;  /* 0x000000ffff0b9224 */ /* 0x000fe200078e0a0b */
[----:B------:R-:W-:Y:S01]  /*5520*/  ISETP.GT.U32.AND P6, PT, R23, R10, PT ;  /* 0x0000000a1700720c */ /* 0x000fe20003fc4070 */
[----:B------:R-:W-:Y:S01]  /*5530*/  @!P2 IMAD.MOV R12, RZ, RZ, -R12 ;  /* 0x000000ffff0ca224 */ /* 0x000fe200078e0a0c */
[----:B------:R-:W-:Y:S01]  /*5540*/  ISETP.GE.AND P1, PT, R7, RZ, PT ;  /* 0x000000ff0700720c */ /* 0x000fe20003f26270 */
[----:B------:R-:W-:Y:S01]  /*5550*/  IMAD.HI.U32 R7, R3, R5, RZ ;  /* 0x0000000503077227 */ /* 0x000fe200078e00ff */
[----:B------:R-:W-:-:S02]  /*5560*/  ISETP.GE.AND P2, PT, R6, RZ, PT ;  /* 0x000000ff0600720c */ /* 0x000fc40003f46270 */
[----:B------:R-:W-:Y:S01]  /*5570*/  IADD3 R6, R25, 0x42, RZ ;  /* 0x0000004219067810 */ /* 0x000fe20007ffe0ff */
[----:B------:R-:W-:Y:S01]  /*5580*/  @!P5 IMAD.IADD R4, R4, 0x1, -R23 ;  /* 0x000000010404d824 */ /* 0x000fe200078e0a17 */
[----:B------:R-:W-:Y:S01]  /*5590*/  ISETP.GE.AND P5, PT, R2, RZ, PT ;  /* 0x000000ff0200720c */ /* 0x000fe20003fa6270 */
[----:B------:R-:W-:Y:S01]  /*55a0*/  IMAD.MOV R2, RZ, RZ, -R7 ;  /* 0x000000ffff027224 */ /* 0x000fe200078e0a07 */
[----:B------:R0:W-:Y:S01]  /*55b0*/  STL [R1+0x48], R12 ;  /* 0x0000480c01007387 */ /* 0x0001e20000100800 */
[----:B------:R-:W-:Y:S01]  /*55c0*/  IABS R7, R6 ;  /* 0x0000000600077213 */ /* 0x000fe20000000000 */
[--C-:B------:R-:W-:Y:S02]  /*55d0*/  @!P4 IMAD.IADD R8, R8, 0x1, -R23.reuse ;  /* 0x000000010808c824 */ /* 0x100fe400078e0a17 */
[----:B------:R1:W-:Y:S01]  /*55e0*/  STL [R1+0x44], R11 ;  /* 0x0000440b01007387 */ /* 0x0003e20000100800 */
[----:B------:R-:W-:Y:S02]  /*55f0*/  @!P6 IMAD.IADD R10, R10, 0x1, -R23 ;  /* 0x000000010a0ae824 */ /* 0x000fe400078e0a17 */
[C---:B------:R-:W-:Y:S01]  /*5600*/  IMAD R2, R23.reuse, R2, R5 ;  /* 0x0000000217027224 */ /* 0x040fe200078e0205 */
[----:B------:R-:W-:-:S02]  /*5610*/  ISETP.GT.U32.AND P4, PT, R23, R8, PT ;  /* 0x000000081700720c */ /* 0x000fc40003f84070 */
[----:B------:R-:W-:Y:S01]  /*5620*/  ISETP.GT.U32.AND P6, PT, R23, R10, PT ;  /* 0x0000000a1700720c */ /* 0x000fe20003fc4070 */
[----:B0-----:R-:W-:Y:S01]  /*5630*/  IMAD.MOV.U32 R12, RZ, RZ, R4 ;  /* 0x000000ffff0c7224 */ /* 0x001fe200078e0004 */
[----:B------:R-:W-:Y:S01]  /*5640*/  IADD3 R4, R25, 0x40, RZ ;  /* 0x0000004019047810 */ /* 0x000fe20007ffe0ff */
[----:B-1----:R-:W-:Y:S02]  /*5650*/  IMAD.MOV.U32 R11, RZ, RZ, R0 ;  /* 0x000000ffff0b7224 */ /* 0x002fe400078e0000 */
[----:B------:R-:W-:Y:S01]  /*5660*/  IMAD.HI.U32 R0, R3, R7, RZ ;  /* 0x0000000703007227 */ /* 0x000fe200078e00ff */
[----:B------:R-:W-:-:S03]  /*5670*/  IABS R5, R4 ;  /* 0x0000000400057213 */ /* 0x000fc60000000000 */
[----:B------:R-:W-:Y:S01]  /*5680*/  @!P0 IMAD.MOV R11, RZ, RZ, -R11 ;  /* 0x000000ffff0b8224 */ /* 0x000fe200078e0a0b */
[C---:B------:R-:W-:Y:S01]  /*5690*/  ISETP.GT.U32.AND P0, PT, R23.reuse, R2, PT ;  /* 0x000000021700720c */ /* 0x040fe20003f04070 */
[----:B------:R-:W-:Y:S02]  /*56a0*/  IMAD.MOV R0, RZ, RZ, -R0 ;  /* 0x000000ffff007224 */ /* 0x000fe400078e0a00 */
[----:B------:R-:W-:Y:S01]  /*56b0*/  @!P3 IMAD.MOV R12, RZ, RZ, -R12 ;  /* 0x000000ffff0cb224 */ /* 0x000fe200078e0a0c */
[----:B------:R-:W-:Y:S01]  /*56c0*/  ISETP.GE.AND P3, PT, R6, RZ, PT ;  /* 0x000000ff0600720c */ /* 0x000fe20003f66270 */
[C---:B------:R-:W-:Y:S02]  /*56d0*/  IMAD R7, R23.reuse, R0, R7 ;  /* 0x0000000017077224 */ /* 0x040fe400078e0207 */
[--C-:B------:R-:W-:Y:S01]  /*56e0*/  @!P6 IMAD.IADD R10, R10, 0x1, -R23.reuse ;  /* 0x000000010a0ae824 */ /* 0x100fe200078e0a17 */
[----:B------:R0:W-:Y:S01]  /*56f0*/  STL [R1+0x40], R12 ;  /* 0x0000400c01007387 */ /* 0x0001e20000100800 */
[----:B------:R-:W-:Y:S01]  /*5700*/  @!P4 IMAD.IADD R8, R8, 0x1, -R23 ;  /* 0x000000010808c824 */ /* 0x000fe200078e0a17 */
[----:B------:R-:W-:Y:S01]  /*5710*/  ISETP.GT.U32.AND P6, PT, R23, R7, PT ;  /* 0x000000071700720c */ /* 0x000fe20003fc4070 */
[----:B------:R-:W-:Y:S01]  /*5720*/  IMAD.HI.U32 R9, R3, R5, RZ ;  /* 0x0000000503097227 */ /* 0x000fe200078e00ff */
[----:B------:R1:W-:Y:S01]  /*5730*/  STL [R1+0x3c], R11 ;  /* 0x00003c0b01007387 */ /* 0x0003e20000100800 */
[----:B------:R-:W-:-:S02]  /*5740*/  ISETP.GE.AND P4, PT, R4, RZ, PT ;  /* 0x000000ff0400720c */ /* 0x000fc40003f86270 */
[----:B------:R-:W-:Y:S01]  /*5750*/  @!P0 IMAD.IADD R2, R2, 0x1, -R23 ;  /* 0x0000000102028824 */ /* 0x000fe200078e0a17 */
[----:B------:R-:W-:Y:S01]  /*5760*/  IADD3 R4, R25, 0x3c, RZ ;  /* 0x0000003c19047810 */ /* 0x000fe20007ffe0ff */
[----:B------:R-:W-:Y:S02]  /*5770*/  IMAD.MOV R9, RZ, RZ, -R9 ;  /* 0x000000ffff097224 */ /* 0x000fe400078e0a09 */
[----:B0-----:R-:W-:Y:S01]  /*5780*/  IMAD.MOV.U32 R12, RZ, RZ, R8 ;  /* 0x000000ffff0c7224 */ /* 0x001fe200078e0008 */
[C---:B------:R-:W-:Y:S01]  /*5790*/  ISETP.GT.U32.AND P0, PT, R23.reuse, R2, PT ;  /* 0x000000021700720c */ /* 0x040fe20003f04070 */
[----:B------:R-:W-:Y:S01]  /*57a0*/  IMAD R5, R23, R9, R5 ;  /* 0x0000000917057224 */ /* 0x000fe200078e0205 */
[----:B-1----:R-:W-:Y:S01]  /*57b0*/  IADD3 R11, R25, 0x3e, RZ ;  /* 0x0000003e190b7810 */ /* 0x002fe20007ffe0ff */
[----:B------:R-:W-:Y:S01]  /*57c0*/  @!P6 IMAD.IADD R7, R7, 0x1, -R23 ;  /* 0x000000010707e824 */ /* 0x000fe200078e0a17 */
[----:B------:R-:W-:Y:S01]  /*57d0*/  IABS R0, R4 ;  /* 0x0000000400007213 */ /* 0x000fe20000000000 */
[----:B------:R-:W-:Y:S01]  /*57e0*/  @!P1 IMAD.MOV R10, RZ, RZ, -R10 ;  /* 0x000000ffff0a9224 */ /* 0x000fe200078e0a0a */
[----:B------:R-:W-:Y:S01]  /*57f0*/  IABS R6, R11 ;  /* 0x0000000b00067213 */ /* 0x000fe20000000000 */
[----:B------:R-:W-:Y:S01]  /*5800*/  @!P2 IMAD.MOV R12, RZ, RZ, -R12 ;  /* 0x000000ffff0ca224 */ /* 0x000fe200078e0a0c */
[----:B------:R-:W-:-:S02]  /*5810*/  ISETP.GE.AND P1, PT, R4, RZ, PT ;  /* 0x000000ff0400720c */ /* 0x000fc40003f26270 */
[----:B------:R-:W-:Y:S01]  /*5820*/  ISETP.GT.U32.AND P6, PT, R23, R7, PT ;  /* 0x000000071700720c */ /* 0x000fe20003fc4070 */
[----:B------:R-:W-:Y:S01]  /*5830*/  IMAD.HI.U32 R8, R3, R6, RZ ;  /* 0x0000000603087227 */ /* 0x000fe200078e00ff */
[----:B------:R0:W-:Y:S01]  /*5840*/  STL [R1+0x38], R12 ;  /* 0x0000380c01007387 */ /* 0x0001e20000100800 */
[----:B------:R-:W-:Y:S02]  /*5850*/  ISETP.GE.AND P2, PT, R11, RZ, PT ;  /* 0x000000ff0b00720c */ /* 0x000fe40003f46270 */
[----:B------:R-:W-:Y:S01]  /*5860*/  IMAD.MOV R8, RZ, RZ, -R8 ;  /* 0x000000ffff087224 */ /* 0x000fe200078e0a08 */
[----:B------:R1:W-:Y:S01]  /*5870*/  STL [R1+0x34], R10 ;  /* 0x0000340a01007387 */ /* 0x0003e20000100800 */
[----:B------:R-:W-:Y:S01]  /*5880*/  @!P0 IMAD.IADD R2, R2, 0x1, -R23 ;  /* 0x0000000102028824 */ /* 0x000fe200078e0a17 */
[C---:B------:R-:W-:Y:S01]  /*5890*/  ISETP.GT.U32.AND P0, PT, R23.reuse, R5, PT ;  /* 0x000000051700720c */ /* 0x040fe20003f04070 */
[----:B------:R-:W-:Y:S02]  /*58a0*/  IMAD R4, R23, R8, R6 ;  /* 0x0000000817047224 */ /* 0x000fe400078e0206 */
[----:B------:R-:W-:Y:S01]  /*58b0*/  IMAD.HI.U32 R6, R3, R0, RZ ;  /* 0x0000000003067227 */ /* 0x000fe200078e00ff */
[----:B0-----:R-:W-:-:S03]  /*58c0*/  IADD3 R12, R25, 0x3a, RZ ;  /* 0x0000003a190c7810 */ /* 0x001fc60007ffe0ff */
[----:B------:R-:W-:Y:S01]  /*58d0*/  IMAD.MOV.U32 R9, RZ, RZ, R2 ;  /* 0x000000ffff097224 */ /* 0x000fe200078e0002 */
[----:B------:R-:W-:Y:S01]  /*58e0*/  IABS R11, R12 ;  /* 0x0000000c000b7213 */ /* 0x000fe20000000000 */
[----:B------:R-:W-:Y:S01]  /*58f0*/  IMAD.MOV R2, RZ, RZ, -R6 ;  /* 0x000000ffff027224 */ /* 0x000fe200078e0a06 */
[----:B------:R-:W-:Y:S01]  /*5900*/  IADD3 R6, R25, 0x38, RZ ;  /* 0x0000003819067810 */ /* 0x000fe20007ffe0ff */
[----:B------:R-:W-:Y:S01]  /*5910*/  @!P5 IMAD.MOV R9, RZ, RZ, -R9 ;  /* 0x000000ffff09d224 */ /* 0x000fe200078e0a09 */
[C---:B------:R-:W-:Y:S01]  /*5920*/  ISETP.GT.U32.AND P5, PT, R23.reuse, R4, PT ;  /* 0x000000041700720c */ /* 0x040fe20003fa4070 */
[----:B------:R-:W-:Y:S01]  /*5930*/  IMAD R0, R23, R2, R0 ;  /* 0x0000000217007224 */ /* 0x000fe200078e0200 */
[----:B------:R-:W-:Y:S01]  /*5940*/  IADD3 R2, R25, 0x36, RZ ;  /* 0x0000003619027810 */ /* 0x000fe20007ffe0ff */
[--C-:B------:R-:W-:Y:S01]  /*5950*/  @!P6 IMAD.IADD R7, R7, 0x1, -R23.reuse ;  /* 0x000000010707e824 */ /* 0x100fe200078e0a17 */
[----:B-1----:R-:W-:Y:S01]  /*5960*/  IABS R10, R6 ;  /* 0x00000006000a7213 */ /* 0x002fe20000000000 */
[----:B------:R-:W-:Y:S01]  /*5970*/  @!P0 IMAD.IADD R5, R5, 0x1, -R23 ;  /* 0x0000000105058824 */ /* 0x000fe200078e0a17 */
[----:B------:R-:W-:Y:S01]  /*5980*/  ISETP.GT.U32.AND P6, PT, R23, R0, PT ;  /* 0x000000001700720c */ /* 0x000fe20003fc4070 */
[----:B------:R0:W-:Y:S01]  /*5990*/  STL [R1+0x30], R9 ;  /* 0x0000300901007387 */ /* 0x0001e20000100800 */
[----:B------:R-:W-:-:S02]  /*59a0*/  IMAD.MOV.U32 R13, RZ, RZ, R7 ;  /* 0x000000ffff0d7224 */ /* 0x000fc400078e0007 */
[----:B------:R-:W-:Y:S01]  /*59b0*/  ISETP.GT.U32.AND P0, PT, R23, R5, PT ;  /* 0x000000051700720c */ /* 0x000fe20003f04070 */
[----:B------:R-:W-:-:S04]  /*59c0*/  IMAD.HI.U32 R7, R3, R10, RZ ;  /* 0x0000000a03077227 */ /* 0x000fc800078e00ff */
[----:B------:R-:W-:Y:S01]  /*59d0*/  @!P5 IMAD.IADD R4, R4, 0x1, -R23 ;  /* 0x000000010404d824 */ /* 0x000fe200078e0a17 */
[----:B0-----:R-:W-:Y:S01]  /*59e0*/  IABS R9, R2 ;  /* 0x0000000200097213 */ /* 0x001fe20000000000 */
[----:B------:R-:W-:Y:S01]  /*59f0*/  @!P3 IMAD.MOV R13, RZ, RZ, -R13 ;  /* 0x000000ffff0db224 */ /* 0x000fe200078e0a0d */
[----:B------:R-:W-:Y:S01]  /*5a00*/  ISETP.GE.AND P3, PT, R12, RZ, PT ;  /* 0x000000ff0c00720c */ /* 0x000fe20003f66270 */
[----:B------:R-:W-:Y:S01]  /*5a10*/  @!P6 IMAD.IADD R0, R0, 0x1, -R23 ;  /* 0x000000010000e824 */ /* 0x000fe200078e0a17 */
[----:B------:R-:W-:Y:S01]  /*5a20*/  ISETP.GT.U32.AND P5, PT, R23, R4, PT ;  /* 0x000000041700720c */ /* 0x000fe20003fa4070 */
[----:B------:R-:W-:Y:S01]  /*5a30*/  IMAD.HI.U32 R8, R3, R11, RZ ;  /* 0x0000000b03087227 */ /* 0x000fe200078e00ff */
[----:B------:R0:W-:Y:S02]  /*5a40*/  STL [R1+0x2c], R13 ;  /* 0x00002c0d01007387 */ /* 0x0001e40000100800 */
[----:B------:R-:W-:Y:S01]  /*5a50*/  ISETP.GT.U32.AND P6, PT, R23, R0, PT ;  /* 0x000000001700720c */ /* 0x000fe20003fc4070 */
[----:B------:R-:W-:-:S04]  /*5a60*/  IMAD.HI.U32 R12, R3, R9, RZ ;  /* 0x00000009030c7227 */ /* 0x000fc800078e00ff */
[----:B------:R-:W-:Y:S02]  /*5a70*/  IMAD.MOV R7, RZ, RZ, -R7 ;  /* 0x000000ffff077224 */ /* 0x000fe400078e0a07 */
[----:B------:R-:W-:Y:S01]  /*5a80*/  @!P0 IMAD.IADD R5, R5, 0x1, -R23 ;  /* 0x0000000105058824 */ /* 0x000fe200078e0a17 */
[----:B------:R-:W-:Y:S01]  /*5a90*/  ISETP.GE.AND P0, PT, R6, RZ, PT ;  /* 0x000000ff0600720c */ /* 0x000fe20003f06270 */
[----:B------:R-:W-:Y:S02]  /*5aa0*/  IMAD.MOV R8, RZ, RZ, -R8 ;  /* 0x000000ffff087224 */ /* 0x000fe400078e0a08 */
[----:B------:R-:W-:Y:S02]  /*5ab0*/  IMAD.MOV R6, RZ, RZ, -R12 ;  /* 0x000000ffff067224 */ /* 0x000fe400078e0a0c */
[----:B------:R-:W-:Y:S01]  /*5ac0*/  IMAD R10, R23, R7, R10 ;  /* 0x00000007170a7224 */ /* 0x000fe200078e020a */
[C---:B------:R-:W-:Y:S01]  /*5ad0*/  IADD3 R7, R25.reuse, 0x2c, RZ ;  /* 0x0000002c19077810 */ /* 0x040fe20007ffe0ff */
[----:B------:R-:W-:Y:S01]  /*5ae0*/  IMAD.MOV.U32 R14, RZ, RZ, R5 ;  /* 0x000000ffff0e7224 */ /* 0x000fe200078e0005 */
[----:B------:R-:W-:Y:S01]  /*5af0*/  IADD3 R5, R25, 0x30, RZ ;  /* 0x0000003019057810 */ /* 0x000fe20007ffe0ff */
[----:B------:R-:W-:Y:S01]  /*5b00*/  IMAD R11, R23, R8, R11 ;  /* 0x00000008170b7224 */ /* 0x000fe200078e020b */
[----:B------:R-:W-:Y:S01]  /*5b10*/  IADD3 R8, R25, 0x32, RZ ;  /* 0x0000003219087810 */ /* 0x000fe20007ffe0ff */
[----:B------:R-:W-:-:S02]  /*5b20*/  IMAD R9, R23, R6, R9 ;  /* 0x0000000617097224 */ /* 0x000fc400078e0209 */
[----:B------:R-:W-:Y:S01]  /*5b30*/  @!P4 IMAD.MOV R14, RZ, RZ, -R14 ;  /* 0x000000ffff0ec224 */ /* 0x000fe200078e0a0e */
[C---:B------:R-:W-:Y:S01]  /*5b40*/  ISETP.GT.U32.AND P4, PT, R23.reuse, R10, PT ;  /* 0x0000000a1700720c */ /* 0x040fe20003f84070 */
[--C-:B------:R-:W-:Y:S01]  /*5b50*/  @!P5 IMAD.IADD R4, R4, 0x1, -R23.reuse ;  /* 0x000000010404d824 */ /* 0x100fe200078e0a17 */
[C---:B------:R-:W-:Y:S01]  /*5b60*/  ISETP.GT.U32.AND P5, PT, R23.reuse, R11, PT ;  /* 0x0000000b1700720c */ /* 0x040fe20003fa4070 */
[----:B------:R-:W-:Y:S01]  /*5b70*/  @!P6 IMAD.IADD R0, R0, 0x1, -R23 ;  /* 0x000000010000e824 */ /* 0x000fe200078e0a17 */
[----:B------:R-:W-:Y:S01]  /*5b80*/  ISETP.GT.U32.AND P6, PT, R23, R9, PT ;  /* 0x000000091700720c */ /* 0x000fe20003fc4070 */
[----:B0-----:R-:W-:Y:S01]  /*5b90*/  IMAD.MOV.U32 R13, RZ, RZ, R4 ;  /* 0x000000ffff0d7224 */ /* 0x001fe200078e0004 */
[----:B------:R-:W-:Y:S01]  /*5ba0*/  IADD3 R4, R25, 0x34, RZ ;  /* 0x0000003419047810 */ /* 0x000fe20007ffe0ff */
[----:B------:R-:W-:Y:S01]  /*5bb0*/  IMAD.MOV.U32 R6, RZ, RZ, R0 ;  /* 0x000000ffff067224 */ /* 0x000fe200078e0000 */
[----:B------:R-:W-:Y:S01]  /*5bc0*/  IABS R22, R8 ;  /* 0x0000000800167213 */ /* 0x000fe20000000000 */
[----:B------:R-:W-:Y:S01]  /*5bd0*/  @!P2 IMAD.MOV R13, RZ, RZ, -R13 ;  /* 0x000000ffff0da224 */ /* 0x000fe200078e0a0d */
[----:B------:R-:W-:Y:S01]  /*5be0*/  IABS R29, R4 ;  /* 0x00000004001d7213 */ /* 0x000fe20000000000 */
[----:B------:R-:W-:Y:S01]  /*5bf0*/  @!P1 IMAD.MOV R6, RZ, RZ, -R6 ;  /* 0x000000ffff069224 */ /* 0x000fe200078e0a06 */
[----:B------:R-:W-:Y:S01]  /*5c00*/  ISETP.GE.AND P2, PT, R2, RZ, PT ;  /* 0x000000ff0200720c */ /* 0x000fe20003f46270 */
[--C-:B------:R-:W-:Y:S01]  /*5c10*/  @!P4 IMAD.IADD R10, R10, 0x1, -R23.reuse ;  /* 0x000000010a0ac824 */ /* 0x100fe200078e0a17 */
[----:B------:R-:W-:Y:S01]  /*5c20*/  STL [R1+0x28], R14 ;  /* 0x0000280e01007387 */ /* 0x000fe20000100800 */
[--C-:B------:R-:W-:Y:S01]  /*5c30*/  @!P5 IMAD.IADD R11, R11, 0x1, -R23.reuse ;  /* 0x000000010b0bd824 */ /* 0x100fe200078e0a17 */
[----:B------:R-:W-:Y:S01]  /*5c40*/  ISETP.GE.AND P5, PT, R4, RZ, PT ;  /* 0x000000ff0400720c */ /* 0x000fe20003fa6270 */
[----:B------:R-:W-:Y:S01]  /*5c50*/  @!P6 IMAD.IADD R9, R9, 0x1, -R23 ;  /* 0x000000010909e824 */ /* 0x000fe200078e0a17 */
[----:B------:R-:W-:Y:S01]  /*5c60*/  ISETP.GT.U32.AND P6, PT, R23, R10, PT ;  /* 0x0000000a1700720c */ /* 0x000fe20003fc4070 */
[----:B------:R-:W-:Y:S01]  /*5c70*/  IMAD.HI.U32 R4, R3, R22, RZ ;  /* 0x0000001603047227 */ /* 0x000fe200078e00ff */
[C---:B------:R-:W-:Y:S01]  /*5c80*/  ISETP.GT.U32.AND P4, PT, R23.reuse, R11, PT ;  /* 0x0000000b1700720c */ /* 0x040fe20003f84070 */
[----:B------:R-:W-:Y:S01]  /*5c90*/  STL [R1+0x24], R13 ;  /* 0x0000240d01007387 */ /* 0x000fe20000100800 */
[----:B------:R-:W-:Y:S01]  /*5ca0*/  ISETP.GT.U32.AND P1, PT, R23, R9, PT ;  /* 0x000000091700720c */ /* 0x000fe20003f24070 */
[----:B------:R-:W-:Y:S01]  /*5cb0*/  IMAD.MOV R4, RZ, RZ, -R4 ;  /* 0x000000ffff047224 */ /* 0x000fe200078e0a04 */
[----:B------:R-:W-:Y:S01]  /*5cc0*/  IABS R0, R5 ;  /* 0x0000000500007213 */ /* 0x000fe20000000000 */
[----:B------:R-:W-:Y:S01]  /*5cd0*/  IMAD.HI.U32 R2, R3, R29, RZ ;  /* 0x0000001d03027227 */ /* 0x000fe200078e00ff */
[----:B------:R0:W-:Y:S03]  /*5ce0*/  STL [R1+0x20], R6 ;  /* 0x0000200601007387 */ /* 0x0001e60000100800 */
[----:B------:R-:W-:-:S02]  /*5cf0*/  IMAD R22, R23, R4, R22 ;  /* 0x0000000417167224 */ /* 0x000fc400078e0216 */
[--C-:B------:R-:W-:Y:S02]  /*5d00*/  @!P6 IMAD.IADD R10, R10, 0x1, -R23.reuse ;  /* 0x000000010a0ae824 */ /* 0x100fe400078e0a17 */
[----:B------:R-:W-:Y:S01]  /*5d10*/  IMAD.MOV R2, RZ, RZ, -R2 ;  /* 0x000000ffff027224 */ /* 0x000fe200078e0a02 */
[----:B------:R-:W-:Y:S01]  /*5d20*/  ISETP.GT.U32.AND P6, PT, R23, R22, PT ;  /* 0x000000161700720c */ /* 0x000fe20003fc4070 */
[----:B------:R-:W-:Y:S02]  /*5d30*/  @!P4 IMAD.IADD R11, R11, 0x1, -R23 ;  /* 0x000000010b0bc824 */ /* 0x000fe400078e0a17 */
[----:B------:R-:W-:Y:S01]  /*5d40*/  IMAD R29, R23, R2, R29 ;  /* 0x00000002171d7224 */ /* 0x000fe200078e021d */
[----:B------:R-:W-:Y:S01]  /*5d50*/  IADD3 R2, R25, 0x2e, RZ ;  /* 0x0000002e19027810 */ /* 0x000fe20007ffe0ff */
[----:B------:R-:W-:Y:S01]  /*5d60*/  @!P1 IMAD.IADD R9, R9, 0x1, -R23 ;  /* 0x0000000109099824 */ /* 0x000fe200078e0a17 */
[----:B------:R-:W-:Y:S01]  /*5d70*/  ISETP.GE.AND P1, PT, R8, RZ, PT ;  /* 0x000000ff0800720c */ /* 0x000fe20003f26270 */
[----:B------:R-:W-:Y:S01]  /*5d80*/  IMAD.MOV.U32 R12, RZ, RZ, R11 ;  /* 0x000000ffff0c7224 */ /* 0x000fe200078e000b */
[----:B------:R-:W-:Y:S01]  /*5d90*/  ISETP.GT.U32.AND P4, PT, R23, R29, PT ;  /* 0x0000001d1700720c */ /* 0x000fe20003f84070 */
[----:B------:R-:W-:Y:S01]  /*5da0*/  @!P2 IMAD.MOV R9, RZ, RZ, -R9 ;  /* 0x000000ffff09a224 */ /* 0x000fe200078e0a09 */
[----:B------:R-:W-:Y:S01]  /*5db0*/  IABS R8, R7 ;  /* 0x0000000700087213 */ /* 0x000fe20000000000 */
[----:B------:R-:W-:Y:S01]  /*5dc0*/  @!P3 IMAD.MOV R12, RZ, RZ, -R12 ;  /* 0x000000ffff0cb224 */ /* 0x000fe200078e0a0c */
[----:B0-----:R-:W-:Y:S01]  /*5dd0*/  IABS R6, R2 ;  /* 0x0000000200067213 */ /* 0x001fe20000000000 */
[----:B------:R-:W-:Y:S01]  /*5de0*/  @!P6 IMAD.IADD R22, R22, 0x1, -R23 ;  /* 0x000000011616e824 */ /* 0x000fe200078e0a17 */
[----:B------:R-:W-:Y:S01]  /*5df0*/  ISETP.GE.AND P3, PT, R5, RZ, PT ;  /* 0x000000ff0500720c */ /* 0x000fe20003f66270 */
[----:B------:R-:W-:Y:S01]  /*5e00*/  IMAD.MOV.U32 R5, RZ, RZ, R8 ;  /* 0x000000ffff057224 */ /* 0x000fe200078e0008 */
[----:B------:R-:W-:Y:S01]  /*5e10*/  ISETP.GE.AND P2, PT, R2, RZ, PT ;  /* 0x000000ff0200720c */ /* 0x000fe20003f46270 */
[----:B------:R-:W-:Y:S01]  /*5e20*/  IMAD.HI.U32 R8, R3, R6, RZ ;  /* 0x0000000603087227 */ /* 0x000fe200078e00ff */
[----:B------:R-:W-:Y:S01]  /*5e30*/  ISETP.GT.U32.AND P6, PT, R23, R22, PT ;  /* 0x000000161700720c */ /* 0x000fe20003fc4070 */
[----:B------:R0:W-:Y:S02]  /*5e40*/  STL [R1+0xc], R12 ;  /* 0x00000c0c01007387 */ /* 0x0001e40000100800 */
[----:B------:R-:W-:-:S02]  /*5e50*/  IMAD.MOV R8, RZ, RZ, -R8 ;  /* 0x000000ffff087224 */ /* 0x000fc400078e0a08 */
[----:B------:R-:W-:Y:S02]  /*5e60*/  @!P4 IMAD.IADD R29, R29, 0x1, -R23 ;  /* 0x000000011d1dc824 */ /* 0x000fe400078e0a17 */
[----:B------:R-:W-:-:S03]  /*5e70*/  IMAD.HI.U32 R4, R3, R0, RZ ;  /* 0x0000000003047227 */ /* 0x000fc600078e00ff */
[C---:B------:R-:W-:Y:S01]  /*5e80*/  ISETP.GT.U32.AND P4, PT, R23.reuse, R29, PT ;  /* 0x0000001d1700720c */ /* 0x040fe20003f84070 */
[----:B------:R-:W-:Y:S01]  /*5e90*/  IMAD R2, R23, R8, R6 ;  /* 0x0000000817027224 */ /* 0x000fe200078e0206 */
[C---:B------:R-:W-:Y:S01]  /*5ea0*/  IADD3 R8, R25.reuse, 0x2a, RZ ;  /* 0x0000002a19087810 */ /* 0x040fe20007ffe0ff */
[----:B------:R-:W-:Y:S01]  /*5eb0*/  IMAD.MOV R4, RZ, RZ, -R4 ;  /* 0x000000ffff047224 */ /* 0x000fe200078e0a04 */
[----:B------:R-:W-:Y:S01]  /*5ec0*/  IADD3 R6, R25, 0x26, RZ ;  /* 0x0000002619067810 */ /* 0x000fe20007ffe0ff */
[----:B------:R-:W-:Y:S01]  /*5ed0*/  @!P6 IMAD.IADD R22, R22, 0x1, -R23 ;  /* 0x000000011616e824 */ /* 0x000fe200078e0a17 */
[C---:B------:R-:W-:Y:S01]  /*5ee0*/  ISETP.GT.U32.AND P6, PT, R23.reuse, R2, PT ;  /* 0x000000021700720c */ /* 0x040fe20003fc4070 */
[----:B------:R-:W-:Y:S01]  /*5ef0*/  IMAD R0, R23, R4, R0 ;  /* 0x0000000417007224 */ /* 0x000fe200078e0200 */
[----:B0-----:R-:W-:Y:S01]  /*5f00*/  IADD3 R12, R25, 0x24, RZ ;  /* 0x00000024190c7810 */ /* 0x001fe20007ffe0ff */
[----:B------:R-:W-:-:S04]  /*5f10*/  IMAD.HI.U32 R4, R3, R5, RZ ;  /* 0x0000000503047227 */ /* 0x000fc800078e00ff */
[----:B------:R-:W-:Y:S02]  /*5f20*/  IMAD.MOV R4, RZ, RZ, -R4 ;  /* 0x000000ffff047224 */ /* 0x000fe400078e0a04 */
[----:B------:R-:W-:Y:S01]  /*5f30*/  @!P0 IMAD.MOV R10, RZ, RZ, -R10 ;  /* 0x000000ffff0a8224 */ /* 0x000fe200078e0a0a */
[----:B------:R-:W-:Y:S01]  /*5f40*/  ISETP.GT.U32.AND P0, PT, R23, R0, PT ;  /* 0x000000001700720c */ /* 0x000fe20003f04070 */
[----:B------:R-:W-:Y:S01]  /*5f50*/  @!P4 IMAD.IADD R29, R29, 0x1, -R23 ;  /* 0x000000011d1dc824 */ /* 0x000fe200078e0a17 */
[----:B------:R-:W-:Y:S01]  /*5f60*/  ISETP.GE.AND P4, PT, R7, RZ, PT ;  /* 0x000000ff0700720c */ /* 0x000fe20003f86270 */
[----:B------:R-:W-:Y:S01]  /*5f70*/  IMAD R5, R23, R4, R5 ;  /* 0x0000000417057224 */ /* 0x000fe200078e0205 */
[----:B------:R-:W-:Y:S01]  /*5f80*/  IADD3 R4, R25, 0x28, RZ ;  /* 0x0000002819047810 */ /* 0x000fe20007ffe0ff */
[----:B------:R-:W-:Y:S01]  /*5f90*/  @!P6 IMAD.IADD R2, R2, 0x1, -R23 ;  /* 0x000000010202e824 */ /* 0x000fe200078e0a17 */
[----:B------:R0:W-:Y:S01]  /*5fa0*/  STL [R1+0x8], R10 ;  /* 0x0000080a01007387 */ /* 0x0001e20000100800 */
[----:B------:R-:W-:Y:S01]  /*5fb0*/  @!P5 IMAD.MOV R29, RZ, RZ, -R29 ;  /* 0x000000ffff1dd224 */ /* 0x000fe200078e0a1d */
[C---:B------:R-:W-:Y:S01]  /*5fc0*/  ISETP.GT.U32.AND P5, PT, R23.reuse, R5, PT ;  /* 0x000000051700720c */ /* 0x040fe20003fa4070 */
[----:B------:R-:W-:Y:S01]  /*5fd0*/  @!P1 IMAD.MOV R22, RZ, RZ, -R22 ;  /* 0x000000ffff169224 */ /* 0x000fe200078e0a16 */
[----:B------:R1:W-:Y:S01]  /*5fe0*/  STL [R1+0x4], R9 ;  /* 0x0000040901007387 */ /* 0x0003e20000100800 */
[----:B------:R-:W-:-:S02]  /*5ff0*/  ISETP.GT.U32.AND P1, PT, R23, R2, PT ;  /* 0x000000021700720c */ /* 0x000fc40003f24070 */
[----:B------:R-:W-:Y:S01]  /*6000*/  IABS R7, R8 ;  /* 0x0000000800077213 */ /* 0x000fe20000000000 */
[--C-:B------:R-:W-:Y:S01]  /*6010*/  @!P0 IMAD.IADD R0, R0, 0x1, -R23.reuse ;  /* 0x0000000100008824 */ /* 0x100fe200078e0a17 */
[----:B------:R-:W-:Y:S01]  /*6020*/  ISETP.GE.AND P6, PT, R8, RZ, PT ;  /* 0x000000ff0800720c */ /* 0x000fe20003fc6270 */
[----:B------:R2:W-:Y:S01]  /*6030*/  STL [R1+0x7e4], R29 ;  /* 0x0007e41d01007387 */ /* 0x0005e20000100800 */
[----:B0-----:R-:W-:Y:S01]  /*6040*/  IABS R10, R6 ;  /* 0x00000006000a7213 */ /* 0x001fe20000000000 */
[----:B------:R-:W-:Y:S01]  /*6050*/  IMAD.HI.U32 R11, R3, R7, RZ ;  /* 0x00000007030b7227 */ /* 0x000fe200078e00ff */
[----:B------:R-:W-:Y:S01]  /*6060*/  ISETP.GT.U32.AND P0, PT, R23, R0, PT ;  /* 0x000000001700720c */ /* 0x000fe20003f04070 */
[----:B------:R0:W-:Y:S01]  /*6070*/  STL [R1+0x7e8], R22 ;  /* 0x0007e81601007387 */ /* 0x0001e20000100800 */
[----:B-1----:R-:W-:Y:S01]  /*6080*/  IABS R9, R4 ;  /* 0x0000000400097213 */ /* 0x002fe20000000000 */
[--C-:B------:R-:W-:Y:S02]  /*6090*/  @!P5 IMAD.IADD R5, R5, 0x1, -R23.reuse ;  /* 0x000000010505d824 */ /* 0x100fe400078e0a17 */
[----:B------:R-:W-:Y:S01]  /*60a0*/  @!P1 IMAD.IADD R2, R2, 0x1, -R23 ;  /* 0x0000000102029824 */ /* 0x000fe200078e0a17 */
[----:B------:R-:W-:Y:S01]  /*60b0*/  ISETP.GE.AND P1, PT, R6, RZ, PT ;  /* 0x000000ff0600720c */ /* 0x000fe20003f26270 */
[----:B------:R-:W-:Y:S01]  /*60c0*/  IMAD.HI.U32 R8, R3, R9, RZ ;  /* 0x0000000903087227 */ /* 0x000fe200078e00ff */
[----:B------:R-:W-:-:S02]  /*60d0*/  ISETP.GT.U32.AND P5, PT, R23, R5, PT ;  /* 0x000000051700720c */ /* 0x000fc40003fa4070 */
[C---:B--2---:R-:W-:Y:S01]  /*60e0*/  IADD3 R29, R25.reuse, 0xe, RZ ;  /* 0x0000000e191d7810 */ /* 0x044fe20007ffe0ff */
[----:B------:R-:W-:Y:S01]  /*60f0*/  IMAD.MOV R8, RZ, RZ, -R8 ;  /* 0x000000ffff087224 */ /* 0x000fe200078e0a08 */
[----:B0-----:R-:W-:Y:S01]  /*6100*/  IADD3 R22, R25, 0x10, RZ ;  /* 0x0000001019167810 */ /* 0x001fe20007ffe0ff */
[----:B------:R-:W-:Y:S02]  /*6110*/  @!P2 IMAD.MOV R2, RZ, RZ, -R2 ;  /* 0x000000ffff02a224 */ /* 0x000fe400078e0a02 */
[----:B------:R-:W-:Y:S01]  /*6120*/  IMAD R9, R23, R8, R9 ;  /* 0x0000000817097224 */ /* 0x000fe200078e0209 */
[----:B------:R-:W-:Y:S01]  /*6130*/  IADD3 R8, R25, 0x20, RZ ;  /* 0x0000002019087810 */ /* 0x000fe20007ffe0ff */
[----:B------:R-:W-:Y:S02]  /*6140*/  IMAD.MOV R11, RZ, RZ, -R11 ;  /* 0x000000ffff0b7224 */ /* 0x000fe400078e0a0b */
[----:B------:R-:W-:Y:S01]  /*6150*/  @!P0 IMAD.IADD R0, R0, 0x1, -R23 ;  /* 0x0000000100008824 */ /* 0x000fe200078e0a17 */
[C---:B------:R-:W-:Y:S01]  /*6160*/  ISETP.GT.U32.AND P2, PT, R23.reuse, R9, PT ;  /* 0x000000091700720c */ /* 0x040fe20003f44070 */
[----:B------:R-:W-:Y:S01]  /*6170*/  IMAD R7, R23, R11, R7 ;  /* 0x0000000b17077224 */ /* 0x000fe200078e0207 */
[----:B------:R-:W-:Y:S01]  /*6180*/  ISETP.GE.AND P0, PT, R4, RZ, PT ;  /* 0x000000ff0400720c */ /* 0x000fe20003f06270 */
[----:B------:R-:W-:Y:S01]  /*6190*/  @!P5 IMAD.IADD R5, R5, 0x1, -R23 ;  /* 0x000000010505d824 */ /* 0x000fe200078e0a17 */
[----:B------:R-:W-:Y:S01]  /*61a0*/  ISETP.GE.AND P5, PT, R12, RZ, PT ;  /* 0x000000ff0c00720c */ /* 0x000fe20003fa6270 */
[----:B------:R-:W-:Y:S01]  /*61b0*/  @!P3 IMAD.MOV R0, RZ, RZ, -R0 ;  /* 0x000000ffff00b224 */ /* 0x000fe200078e0a00 */
[----:B------:R-:W-:Y:S01]  /*61c0*/  ISETP.GT.U32.AND P3, PT, R23, R7, PT ;  /* 0x000000071700720c */ /* 0x000fe20003f64070 */
[----:B------:R-:W-:Y:S01]  /*61d0*/  IMAD.HI.U32 R4, R3, R10, RZ ;  /* 0x0000000a03047227 */ /* 0x000fe200078e00ff */
[----:B------:R-:W-:-:S02]  /*61e0*/  IABS R12, R12 ;  /* 0x0000000c000c7213 */ /* 0x000fc40000000000 */
[----:B------:R-:W-:Y:S01]  /*61f0*/  IABS R15, R8 ;  /* 0x00000008000f7213 */ /* 0x000fe20000000000 */
[----:B------:R-:W-:Y:S01]  /*6200*/  IMAD.MOV R4, RZ, RZ, -R4 ;  /* 0x000000ffff047224 */ /* 0x000fe200078e0a04 */
[----:B------:R0:W-:Y:S01]  /*6210*/  STL [R1+0x7ec], R0 ;  /* 0x0007ec0001007387 */ /* 0x0001e20000100800 */
[--C-:B------:R-:W-:Y:S02]  /*6220*/  @!P2 IMAD.IADD R9, R9, 0x1, -R23.reuse ;  /* 0x000000010909a824 */ /* 0x100fe400078e0a17 */
[----:B------:R-:W-:Y:S01]  /*6230*/  IMAD.HI.U32 R14, R3, R12, RZ ;  /* 0x0000000c030e7227 */ /* 0x000fe200078e00ff */
[----:B------:R1:W-:Y:S02]  /*6240*/  STL [R1+0x7f0], R2 ;  /* 0x0007f00201007387 */ /* 0x0003e40000100800 */
[C---:B------:R-:W-:Y:S01]  /*6250*/  ISETP.GT.U32.AND P2, PT, R23.reuse, R9, PT ;  /* 0x000000091700720c */ /* 0x040fe20003f44070 */
[----:B------:R-:W-:Y:S01]  /*6260*/  IMAD R10, R23, R4, R10 ;  /* 0x00000004170a7224 */ /* 0x000fe200078e020a */
[C---:B------:R-:W-:Y:S01]  /*6270*/  IADD3 R4, R25.reuse, 0x22, RZ ;  /* 0x0000002219047810 */ /* 0x040fe20007ffe0ff */
[----:B------:R-:W-:Y:S01]  /*6280*/  IMAD.MOV R14, RZ, RZ, -R14 ;  /* 0x000000ffff0e7224 */ /* 0x000fe200078e0a0e */
[----:B0-----:R-:W-:Y:S01]  /*6290*/  IADD3 R0, R25, 0x1a, RZ ;  /* 0x0000001a19007810 */ /* 0x001fe20007ffe0ff */
[----:B------:R-:W-:Y:S01]  /*62a0*/  @!P3 IMAD.IADD R7, R7, 0x1, -R23 ;  /* 0x000000010707b824 */ /* 0x000fe200078e0a17 */
[----:B------:R-:W-:Y:S01]  /*62b0*/  IABS R13, R4 ;  /* 0x00000004000d7213 */ /* 0x000fe20000000000 */
[----:B------:R-:W-:Y:S01]  /*62c0*/  @!P4 IMAD.MOV R5, RZ, RZ, -R5 ;  /* 0x000000ffff05c224 */ /* 0x000fe200078e0a05 */
[C---:B------:R-:W-:Y:S01]  /*62d0*/  ISETP.GT.U32.AND P4, PT, R23.reuse, R10, PT ;  /* 0x0000000a1700720c */ /* 0x040fe20003f84070 */
[C---:B------:R-:W-:Y:S01]  /*62e0*/  IMAD R12, R23.reuse, R14, R12 ;  /* 0x0000000e170c7224 */ /* 0x040fe200078e020c */
[----:B------:R-:W-:Y:S01]  /*62f0*/  ISETP.GT.U32.AND P3, PT, R23, R7, PT ;  /* 0x000000071700720c */ /* 0x000fe20003f64070 */
[----:B------:R-:W-:Y:S01]  /*6300*/  IMAD.HI.U32 R11, R3, R13, RZ ;  /* 0x0000000d030b7227 */ /* 0x000fe200078e00ff */
[----:B------:R-:W-:Y:S01]  /*6310*/  IABS R19, R0 ;  /* 0x0000000000137213 */ /* 0x000fe20000000000 */
[----:B------:R0:W-:Y:S01]  /*6320*/  STL [R1+0x7f4], R5 ;  /* 0x0007f40501007387 */ /* 0x0001e20000100800 */
[----:B-1----:R-:W-:Y:S01]  /*6330*/  IADD3 R2, R25, 0x4, RZ ;  /* 0x0000000419027810 */ /* 0x002fe20007ffe0ff */
[----:B------:R-:W-:Y:S01]  /*6340*/  @!P2 IMAD.IADD R9, R9, 0x1, -R23 ;  /* 0x000000010909a824 */ /* 0x000fe200078e0a17 */
[----:B------:R-:W-:Y:S01]  /*6350*/  ISETP.GT.U32.AND P2, PT, R23, R12, PT ;  /* 0x0000000c1700720c */ /* 0x000fe20003f44070 */
[----:B------:R-:W-:-:S04]  /*6360*/  IMAD.HI.U32 R6, R3, R15, RZ ;  /* 0x0000000f03067227 */ /* 0x000fc800078e00ff */
[--C-:B------:R-:W-:Y:S01]  /*6370*/  @!P4 IMAD.IADD R10, R10, 0x1, -R23.reuse ;  /* 0x000000010a0ac824 */ /* 0x100fe200078e0a17 */
[----:B------:R-:W-:Y:S01]  /*6380*/  ISETP.GE.AND P4, PT, R8, RZ, PT ;  /* 0x000000ff0800720c */ /* 0x000fe20003f86270 */
[----:B------:R-:W-:Y:S01]  /*6390*/  @!P3 IMAD.IADD R7, R7, 0x1, -R23 ;  /* 0x000000010707b824 */ /* 0x000fe200078e0a17 */
[----:B------:R-:W-:Y:S01]  /*63a0*/  ISETP.GE.AND P3, PT, R4, RZ, PT ;  /* 0x000000ff0400720c */ /* 0x000fe20003f66270 */
[----:B------:R-:W-:Y:S01]  /*63b0*/  IMAD.MOV R11, RZ, RZ, -R11 ;  /* 0x000000ffff0b7224 */ /* 0x000fe200078e0a0b */
[----:B0-----:R-:W-:Y:S01]  /*63c0*/  IADD3 R5, R25, 0x6, RZ ;  /* 0x0000000619057810 */ /* 0x001fe20007ffe0ff */
[----:B------:R-:W-:Y:S02]  /*63d0*/  @!P6 IMAD.MOV R7, RZ, RZ, -R7 ;  /* 0x000000ffff07e224 */ /* 0x000fe400078e0a07 */
[----:B------:R-:W-:Y:S01]  /*63e0*/  @!P2 IMAD.IADD R12, R12, 0x1, -R23 ;  /* 0x000000010c0ca824 */ /* 0x000fe200078e0a17 */
[C---:B------:R-:W-:Y:S01]  /*63f0*/  ISETP.GT.U32.AND P2, PT, R23.reuse, R10, PT ;  /* 0x0000000a1700720c */ /* 0x040fe20003f44070 */
[----:B------:R-:W-:Y:S01]  /*6400*/  IMAD.MOV R6, RZ, RZ, -R6 ;  /* 0x000000ffff067224 */ /* 0x000fe200078e0a06 */
[----:B------:R0:W-:Y:S01]  /*6410*/  STL [R1+0x7f8], R7 ;  /* 0x0007f80701007387 */ /* 0x0001e20000100800 */
[C---:B------:R-:W-:Y:S01]  /*6420*/  IMAD R13, R23.reuse, R11, R13 ;  /* 0x0000000b170d7224 */ /* 0x040fe200078e020d */
[C---:B------:R-:W-:Y:S01]  /*6430*/  ISETP.GT.U32.AND P6, PT, R23.reuse, R12, PT ;  /* 0x0000000c1700720c */ /* 0x040fe20003fc4070 */
[----:B------:R-:W-:Y:S01]  /*6440*/  IMAD R15, R23, R6, R15 ;  /* 0x00000006170f7224 */ /* 0x000fe200078e020f */
[----:B------:R1:W-:Y:S01]  /*6450*/  STL [R1+0xb8], R16 ;  /* 0x0000b81001007387 */ /* 0x0003e20000100800 */
[----:B------:R-:W-:-:S03]  /*6460*/  IMAD.HI.U32 R4, R3, R17, RZ ;  /* 0x0000001103047227 */ /* 0x000fc600078e00ff */
[----:B------:R2:W-:Y:S01]  /*6470*/  STL [R1+0xac], R20 ;  /* 0x0000ac1401007387 */ /* 0x0005e20000100800 */
[----:B------:R-:W-:Y:S01]  /*6480*/  IMAD.MOV R4, RZ, RZ, -R4 ;  /* 0x000000ffff047224 */ /* 0x000fe200078e0a04 */
[----:B0-----:R-:W-:Y:S01]  /*6490*/  IADD3 R7, R25, 0x8, RZ ;  /* 0x0000000819077810 */ /* 0x001fe20007ffe0ff */
[--C-:B------:R-:W-:Y:S01]  /*64a0*/  @!P2 IMAD.IADD R10, R10, 0x1, -R23.reuse ;  /* 0x000000010a0aa824 */ /* 0x100fe200078e0a17 */
[----:B------:R-:W-:Y:S01]  /*64b0*/  ISETP.GT.U32.AND P2, PT, R23, R13, PT ;  /* 0x0000000d1700720c */ /* 0x000fe20003f44070 */
[----:B------:R-:W-:Y:S01]  /*64c0*/  IMAD.HI.U32 R8, R3, R18, RZ ;  /* 0x0000001203087227 */ /* 0x000fe200078e00ff */
[----:B-1----:R-:W-:Y:S01]  /*64d0*/  IABS R16, R16 ;  /* 0x0000001000107213 */ /* 0x002fe20000000000 */
[----:B------:R0:W-:Y:S02]  /*64e0*/  STL [R1+0x878], R24 ;  /* 0x0008781801007387 */ /* 0x0001e40000100800 */
[----:B------:R-:W-:Y:S01]  /*64f0*/  @!P6 IMAD.IADD R12, R12, 0x1, -R23 ;  /* 0x000000010c0ce824 */ /* 0x000fe200078e0a17 */
[C---:B------:R-:W-:Y:S01]  /*6500*/  ISETP.GT.U32.AND P6, PT, R23.reuse, R15, PT ;  /* 0x0000000f1700720c */ /* 0x040fe20003fc4070 */
[----:B------:R-:W-:-:S02]  /*6510*/  IMAD R17, R23, R4, R17 ;  /* 0x0000000417117224 */ /* 0x000fc400078e0211 */
[----:B------:R-:W-:Y:S02]  /*6520*/  IMAD.MOV R8, RZ, RZ, -R8 ;  /* 0x000000ffff087224 */ /* 0x000fe400078e0a08 */
[----:B------:R-:W-:-:S04]  /*6530*/  IMAD.HI.U32 R6, R3, R19, RZ ;  /* 0x0000001303067227 */ /* 0x000fc800078e00ff */
[----:B------:R-:W-:Y:S02]  /*6540*/  IMAD R18, R23, R8, R18 ;  /* 0x0000000817127224 */ /* 0x000fe400078e0212 */
[--C-:B------:R-:W-:Y:S01]  /*6550*/  @!P2 IMAD.IADD R13, R13, 0x1, -R23.reuse ;  /* 0x000000010d0da824 */ /* 0x100fe200078e0a17 */
[----:B------:R-:W-:Y:S01]  /*6560*/  ISETP.GT.U32.AND P2, PT, R23, R17, PT ;  /* 0x000000111700720c */ /* 0x000fe20003f44070 */
[----:B------:R-:W-:Y:S01]  /*6570*/  @!P6 IMAD.IADD R15, R15, 0x1, -R23 ;  /* 0x000000010f0fe824 */ /* 0x000fe200078e0a17 */
[----:B------:R-:W-:Y:S01]  /*6580*/  ISETP.GT.U32.AND P6, PT, R23, R18, PT ;  /* 0x000000121700720c */ /* 0x000fe20003fc4070 */
[----:B------:R-:W-:Y:S02]  /*6590*/  IMAD.MOV R6, RZ, RZ, -R6 ;  /* 0x000000ffff067224 */ /* 0x000fe400078e0a06 */
[----:B------:R-:W-:-:S04]  /*65a0*/  IMAD.HI.U32 R4, R3, R21, RZ ;  /* 0x0000001503047227 */ /* 0x000fc800078e00ff */
[----:B------:R-:W-:Y:S01]  /*65b0*/  IMAD R19, R23, R6, R19 ;  /* 0x0000000617137224 */ /* 0x000fe200078e0213 */
[----:B------:R-:W-:Y:S01]  /*65c0*/  IABS R6, R20 ;  /* 0x0000001400067213 */ /* 0x000fe20000000000 */
[----:B------:R-:W-:Y:S01]  /*65d0*/  IMAD.MOV R4, RZ, RZ, -R4 ;  /* 0x000000ffff047224 */ /* 0x000fe200078e0a04 */
[----:B--2---:R-:W-:Y:S01]  /*65e0*/  IABS R20, R29 ;  /* 0x0000001d00147213 */ /* 0x004fe20000000000 */
[----:B------:R-:W-:-:S04]  /*65f0*/  IMAD.HI.U32 R8, R3, R16, RZ ;  /* 0x0000001003087227 */ /* 0x000fc800078e00ff */
[----:B------:R-:W-:Y:S02]  /*6600*/  IMAD R21, R23, R4, R21 ;  /* 0x0000000417157224 */ /* 0x000fe400078e0215 */
[--C-:B------:R-:W-:Y:S01]  /*6610*/  @!P2 IMAD.IADD R17, R17, 0x1, -R23.reuse ;  /* 0x000000011111a824 */ /* 0x100fe200078e0a17 */
[C---:B------:R-:W-:Y:S01]  /*6620*/  ISETP.GT.U32.AND P2, PT, R23.reuse, R19, PT ;  /* 0x000000131700720c */ /* 0x040fe20003f44070 */
[----:B------:R-:W-:Y:S02]  /*6630*/  IMAD.MOV.U32 R4, RZ, RZ, R6 ;  /* 0x000000ffff047224 */ /* 0x000fe400078e0006 */
[----:B------:R-:W-:Y:S01]  /*6640*/  IMAD.MOV R6, RZ, RZ, -R8 ;  /* 0x000000ffff067224 */ /* 0x000fe200078e0a08 */
[----:B------:R-:W-:Y:S01]  /*6650*/  IABS R8, R24 ;  /* 0x0000001800087213 */ /* 0x000fe20000000000 */
[----:B------:R-:W-:Y:S01]  /*6660*/  @!P6 IMAD.IADD R18, R18, 0x1, -R23 ;  /* 0x000000011212e824 */ /* 0x000fe200078e0a17 */
[----:B0-----:R-:W-:Y:S01]  /*6670*/  IABS R24, R2 ;  /* 0x0000000200187213 */ /* 0x001fe20000000000 */
[----:B------:R-:W-:Y:S01]  /*6680*/  @!P5 IMAD.MOV R12, RZ, RZ, -R12 ;  /* 0x000000ffff0cd224 */ /* 0x000fe200078e0a0c */
[----:B------:R-:W-:Y:S01]  /*6690*/  ISETP.GT.U32.AND P5, PT, R23, R17, PT ;  /* 0x000000111700720c */ /* 0x000fe20003fa4070 */
[----:B------:R-:W-:Y:S01]  /*66a0*/  IMAD.HI.U32 R14, R3, R4, RZ ;  /* 0x00000004030e7227 */ /* 0x000fe200078e00ff */
[----:B------:R-:W-:-:S03]  /*66b0*/  ISETP.GT.U32.AND P6, PT, R23, R18, PT ;  /* 0x000000121700720c */ /* 0x000fc60003fc4070 */
[----:B------:R-:W-:Y:S01]  /*66c0*/  @!P1 IMAD.MOV R10, RZ, RZ, -R10 ;  /* 0x000000ffff0a9224 */ /* 0x000fe200078e0a0a */
[C---:B------:R-:W-:Y:S01]  /*66d0*/  ISETP.GT.U32.AND P1, PT, R23.reuse, R15, PT ;  /* 0x0000000f1700720c */ /* 0x040fe20003f24070 */
[----:B------:R-:W-:Y:S01]  /*66e0*/  IMAD R16, R23, R6, R16 ;  /* 0x0000000617107224 */ /* 0x000fe200078e0210 */
[----:B------:R-:W-:Y:S01]  /*66f0*/  IABS R6, R22 ;  /* 0x0000001600067213 */ /* 0x000fe20000000000 */
[----:B------:R-:W-:Y:S02]  /*6700*/  IMAD.MOV R14, RZ, RZ, -R14 ;  /* 0x000000ffff0e7224 */ /* 0x000fe400078e0a0e */
[----:B------:R-:W-:-:S04]  /*6710*/  IMAD.HI.U32 R11, R3, R8, RZ ;  /* 0x00000008030b7227 */ /* 0x000fc800078e00ff */
[----:B------:R-:W-:Y:S01]  /*6720*/  @!P0 IMAD.MOV R9, RZ, RZ, -R9 ;  /* 0x000000ffff098224 */ /* 0x000fe200078e0a09 */
[C---:B------:R-:W-:Y:S01]  /*6730*/  ISETP.GT.U32.AND P0, PT, R23.reuse, R13, PT ;  /* 0x0000000d1700720c */ /* 0x040fe20003f04070 */
[----:B------:R-:W-:Y:S02]  /*6740*/  IMAD R4, R23, R14, R4 ;  /* 0x0000000e17047224 */ /* 0x000fe400078e0204 */
[----:B------:R-:W-:Y:S01]  /*6750*/  IMAD.MOV.U32 R14, RZ, RZ, R20 ;  /* 0x000000ffff0e7224 */ /* 0x000fe200078e0014 */
[----:B------:R-:W-:Y:S01]  /*6760*/  STL [R1+0x7fc], R9 ;  /* 0x0007fc0901007387 */ /* 0x000fe20000100800 */
[----:B------:R-:W-:Y:S02]  /*6770*/  IMAD.MOV R11, RZ, RZ, -R11 ;  /* 0x000000ffff0b7224 */ /* 0x000fe400078e0a0b */
[----:B------:R-:W-:Y:S01]  /*6780*/  IMAD.HI.U32 R20, R3, R6, RZ ;  /* 0x0000000603147227 */ /* 0x000fe200078e00ff */
[----:B------:R0:W-:Y:S03]  /*6790*/  STL [R1+0x800], R10 ;  /* 0x0008000a01007387 */ /* 0x0001e60000100800 */
[--C-:B------:R-:W-:Y:S01]  /*67a0*/  @!P2 IMAD.IADD R19, R19, 0x1, -R23.reuse ;  /* 0x000000011313a824 */ /* 0x100fe200078e0a17 */
[----:B------:R1:W-:Y:S01]  /*67b0*/  STL [R1+0x804], R12 ;  /* 0x0008040c01007387 */ /* 0x0003e20000100800 */
[--C-:B------:R-:W-:Y:S01]  /*67c0*/  @!P5 IMAD.IADD R17, R17, 0x1, -R23.reuse ;  /* 0x000000011111d824 */ /* 0x100fe200078e0a17 */
[C---:B------:R-:W-:Y:S01]  /*67d0*/  ISETP.GT.U32.AND P5, PT, R23.reuse, R4, PT ;  /* 0x000000041700720c */ /* 0x040fe20003fa4070 */
[C---:B------:R-:W-:Y:S01]  /*67e0*/  IMAD R8, R23.reuse, R11, R8 ;  /* 0x0000000b17087224 */ /* 0x040fe200078e0208 */
[----:B------:R-:W-:Y:S01]  /*67f0*/  ISETP.GT.U32.AND P2, PT, R23, R19, PT ;  /* 0x000000131700720c */ /* 0x000fe20003f44070 */
[----:B------:R-:W-:Y:S01]  /*6800*/  IMAD.MOV R11, RZ, RZ, -R20 ;  /* 0x000000ffff0b7224 */ /* 0x000fe200078e0a14 */
[----:B0-----:R-:W-:Y:S01]  /*6810*/  IADD3 R10, R25, 0xc, RZ ;  /* 0x0000000c190a7810 */ /* 0x001fe20007ffe0ff */
[--C-:B------:R-:W-:Y:S01]  /*6820*/  @!P1 IMAD.IADD R15, R15, 0x1, -R23.reuse ;  /* 0x000000010f0f9824 */ /* 0x100fe200078e0a17 */
[C---:B------:R-:W-:Y:S01]  /*6830*/  ISETP.GT.U32.AND P1, PT, R23.reuse, R16, PT ;  /* 0x000000101700720c */ /* 0x040fe20003f24070 */
[----:B------:R-:W-:Y:S01]  /*6840*/  @!P6 IMAD.IADD R18, R18, 0x1, -R23 ;  /* 0x000000011212e824 */ /* 0x000fe200078e0a17 */
[----:B------:R-:W-:Y:S01]  /*6850*/  ISETP.GE.AND P6, PT, R26, RZ, PT ;  /* 0x000000ff1a00720c */ /* 0x000fe20003fc6270 */
[----:B------:R-:W-:Y:S01]  /*6860*/  IMAD R11, R23, R11, R6 ;  /* 0x0000000b170b7224 */ /* 0x000fe200078e0206 */
[----:B------:R-:W-:Y:S01]  /*6870*/  IABS R6, R10 ;  /* 0x0000000a00067213 */ /* 0x000fe20000000000 */
[----:B------:R-:W-:Y:S01]  /*6880*/  IMAD.HI.U32 R26, R3, R14, RZ ;  /* 0x0000000e031a7227 */ /* 0x000fe200078e00ff */
[----:B------:R-:W-:-:S03]  /*6890*/  IADD3 R9, R25, 0xa, RZ ;  /* 0x0000000a19097810 */ /* 0x000fc60007ffe0ff */
[----:B------:R-:W-:Y:S02]  /*68a0*/  IMAD.MOV R20, RZ, RZ, -R26 ;  /* 0x000000ffff147224 */ /* 0x000fe400078e0a1a */
[----:B------:R-:W-:-:S04]  /*68b0*/  IMAD.HI.U32 R26, R3, R6, RZ ;  /* 0x00000006031a7227 */ /* 0x000fc800078e00ff */
[--C-:B------:R-:W-:Y:S01]  /*68c0*/  @!P5 IMAD.IADD R4, R4, 0x1, -R23.reuse ;  /* 0x000000010404d824 */ /* 0x100fe200078e0a17 */
[----:B------:R-:W-:Y:S01]  /*68d0*/  ISETP.GE.AND P5, PT, R28, RZ, PT ;  /* 0x000000ff1c00720c */ /* 0x000fe20003fa6270 */
[----:B------:R-:W-:Y:S01]  /*68e0*/  IMAD R14, R23, R20, R14 ;  /* 0x00000014170e7224 */ /* 0x000fe200078e020e */
[----:B------:R-:W-:Y:S01]  /*68f0*/  IABS R20, R9 ;  /* 0x0000000900147213 */ /* 0x000fe20000000000 */
[----:B------:R-:W-:Y:S01]  /*6900*/  IMAD.MOV R26, RZ, RZ, -R26 ;  /* 0x000000ffff1a7224 */ /* 0x000fe200078e0a1a */
[----:B------:R-:W-:Y:S01]  /*6910*/  IABS R28, R7 ;  /* 0x00000007001c7213 */ /* 0x000fe20000000000 */
[--C-:B------:R-:W-:Y:S01]  /*6920*/  @!P2 IMAD.IADD R19, R19, 0x1, -R23.reuse ;  /* 0x000000011313a824 */ /* 0x100fe200078e0a17 */
[----:B------:R-:W-:Y:S01]  /*6930*/  ISETP.GE.AND P2, PT, R27, RZ, PT ;  /* 0x000000ff1b00720c */ /* 0x000fe20003f46270 */
[----:B------:R-:W-:Y:S01]  /*6940*/  @!P1 IMAD.IADD R16, R16, 0x1, -R23 ;  /* 0x0000000110109824 */ /* 0x000fe200078e0a17 */
[----:B------:R-:W-:Y:S01]  /*6950*/  ISETP.GE.AND P1, PT, R0, RZ, PT ;  /* 0x000000ff0000720c */ /* 0x000fe20003f26270 */
[----:B------:R-:W-:Y:S01]  /*6960*/  IMAD R6, R23, R26, R6 ;  /* 0x0000001a17067224 */ /* 0x000fe200078e0206 */
[----:B------:R-:W-:Y:S01]  /*6970*/  IABS R27, R5 ;  /* 0x00000005001b7213 */ /* 0x000fe20000000000 */
[----:B------:R-:W-:-:S04]  /*6980*/  IMAD.HI.U32 R26, R3, R20, RZ ;  /* 0x00000014031a7227 */ /* 0x000fc800078e00ff */
[----:B-1----:R-:W-:-:S04]  /*6990*/  IMAD.HI.U32 R12, R3, R28, RZ ;  /* 0x0000001c030c7227 */ /* 0x002fc800078e00ff */
[----:B------:R-:W-:Y:S01]  /*69a0*/  @!P0 IMAD.IADD R13, R13, 0x1, -R23 ;  /* 0x000000010d0d8824 */ /* 0x000fe200078e0a17 */
[C---:B------:R-:W-:Y:S01]  /*69b0*/  ISETP.GT.U32.AND P0, PT, R23.reuse, R21, PT ;  /* 0x000000151700720c */ /* 0x040fe20003f04070 */
[----:B------:R-:W-:Y:S02]  /*69c0*/  IMAD.MOV R26, RZ, RZ, -R26 ;  /* 0x000000ffff1a7224 */ /* 0x000fe400078e0a1a */
[----:B------:R-:W-:Y:S02]  /*69d0*/  IMAD.MOV R12, RZ, RZ, -R12 ;  /* 0x000000ffff0c7224 */ /* 0x000fe400078e0a0c */
[----:B------:R-:W-:Y:S02]  /*69e0*/  @!P3 IMAD.MOV R13, RZ, RZ, -R13 ;  /* 0x000000ffff0db224 */ /* 0x000fe400078e0a0d */
[----:B------:R-:W-:Y:S02]  /*69f0*/  IMAD R20, R23, R26, R20 ;  /* 0x0000001a17147224 */ /* 0x000fe400078e0214 */
[----:B------:R-:W-:-:S04]  /*6a00*/  IMAD.HI.U32 R26, R3, R24, RZ ;  /* 0x00000018031a7227 */ /* 0x000fc800078e00ff */
[----:B------:R-:W-:Y:S02]  /*6a10*/  @!P4 IMAD.MOV R15, RZ, RZ, -R15 ;  /* 0x000000ffff0fc224 */ /* 0x000fe400078e0a0f */
[----:B------:R-:W-:Y:S02]  /*6a20*/  IMAD R28, R23, R12, R28 ;  /* 0x0000000c171c7224 */ /* 0x000fe400078e021c */
[----:B------:R-:W-:Y:S01]  /*6a30*/  @!P6 IMAD.MOV R17, RZ, RZ, -R17 ;  /* 0x000000ffff11e224 */ /* 0x000fe200078e0a11 */
[----:B------:R-:W2:Y:S01]  /*6a40*/  LDL.LU R12, [R1+0xac] ;  /* 0x0000ac00010c7983 */ /* 0x000ea20000300800 */
[----:B------:R-:W-:Y:S02]  /*6a50*/  @!P2 IMAD.MOV R18, RZ, RZ, -R18 ;  /* 0x000000ffff12a224 */ /* 0x000fe400078e0a12 */
[----:B------:R-:W-:Y:S01]  /*6a60*/  @!P1 IMAD.MOV R19, RZ, RZ, -R19 ;  /* 0x000000ffff139224 */ /* 0x000fe200078e0a13 */
[----:B------:R0:W-:Y:S01]  /*6a70*/  STL [R1+0x808], R13 ;  /* 0x0008080d01007387 */ /* 0x0001e20000100800 */
[----:B------:R-:W-:-:S02]  /*6a80*/  IMAD.MOV R26, RZ, RZ, -R26 ;  /* 0x000000ffff1a7224 */ /* 0x000fc400078e0a1a */
[----:B------:R-:W-:Y:S01]  /*6a90*/  @!P0 IMAD.IADD R21, R21, 0x1, -R23 ;  /* 0x0000000115158824 */ /* 0x000fe200078e0a17 */
[C---:B------:R-:W-:Y:S01]  /*6aa0*/  ISETP.GT.U32.AND P0, PT, R23.reuse, R8, PT ;  /* 0x000000081700720c */ /* 0x040fe20003f04070 */
[----:B------:R-:W-:Y:S02]  /*6ab0*/  IMAD R26, R23, R26, R24 ;  /* 0x0000001a171a7224 */ /* 0x000fe400078e0218 */
[----:B------:R-:W-:Y:S01]  /*6ac0*/  IMAD.HI.U32 R0, R3, R27, RZ ;  /* 0x0000001b03007227 */ /* 0x000fe200078e00ff */
[----:B0-----:R-:W3:Y:S01]  /*6ad0*/  LDL.LU R13, [R1+0xb8] ;  /* 0x0000b800010d7983 */ /* 0x001ee20000300800 */
[C---:B------:R-:W-:Y:S02]  /*6ae0*/  ISETP.GT.U32.AND P3, PT, R23.reuse, R16, PT ;  /* 0x000000101700720c */ /* 0x040fe40003f64070 */
[----:B------:R-:W-:Y:S01]  /*6af0*/  IMAD.MOV R0, RZ, RZ, -R0 ;  /* 0x000000ffff007224 */ /* 0x000fe200078e0a00 */
[----:B------:R-:W-:Y:S01]  /*6b00*/  STL [R1+0x80c], R15 ;  /* 0x00080c0f01007387 */ /* 0x000fe20000100800 */
[----:B------:R-:W-:-:S02]  /*6b10*/  ISETP.GT.U32.AND P4, PT, R23, R4, PT ;  /* 0x000000041700720c */ /* 0x000fc40003f84070 */
[C---:B------:R-:W-:Y:S01]  /*6b20*/  IMAD R27, R23.reuse, R0, R27 ;  /* 0x00000000171b7224 */ /* 0x040fe200078e021b */
[----:B------:R-:W-:Y:S01]  /*6b30*/  STL [R1+0x810], R17 ;  /* 0x0008101101007387 */ /* 0x000fe20000100800 */
[--C-:B------:R-:W-:Y:S01]  /*6b40*/  @!P0 IMAD.IADD R8, R8, 0x1, -R23.reuse ;  /* 0x0000000108088824 */ /* 0x100fe200078e0a17 */
[----:B------:R-:W-:Y:S02]  /*6b50*/  ISETP.GT.U32.AND P0, PT, R23, R11, PT ;  /* 0x0000000b1700720c */ /* 0x000fe40003f04070 */
[----:B------:R-:W-:Y:S04]  /*6b60*/  STL [R1+0x814], R18 ;  /* 0x0008141201007387 */ /* 0x000fe80000100800 */
[----:B------:R-:W-:Y:S04]  /*6b70*/  STL [R1+0x818], R19 ;  /* 0x0008181301007387 */ /* 0x000fe80000100800 */
[----:B------:R-:W4:Y:S03]  /*6b80*/  LDL.LU R24, [R1+0x878] ;  /* 0x0008780001187983 */ /* 0x000f260000300800 */
[----:B------:R-:W-:Y:S01]  /*6b90*/  @!P0 IMAD.IADD R11, R11, 0x1, -R23 ;  /* 0x000000010b0b8824 */ /* 0x000fe200078e0a17 */
[----:B------:R-:W-:-:S02]  /*6ba0*/  ISETP.GT.U32.AND P0, PT, R23, R14, PT ;  /* 0x0000000e1700720c */ /* 0x000fc40003f04070 */
[----:B------:R-:W-:Y:S01]  /*6bb0*/  ISETP.GT.U32.AND P2, PT, R23, R8, PT ;  /* 0x000000081700720c */ /* 0x000fe20003f44070 */
[----:B------:R-:W-:-:S10]  /*6bc0*/  @!P3 IMAD.IADD R16, R16, 0x1, -R23 ;  /* 0x000000011010b824 */ /* 0x000fd400078e0a17 */
[--C-:B------:R-:W-:Y:S01]  /*6bd0*/  @!P0 IMAD.IADD R14, R14, 0x1, -R23.reuse ;  /* 0x000000010e0e8824 */ /* 0x100fe200078e0a17 */
[----:B------:R-:W-:Y:S01]  /*6be0*/  ISETP.GT.U32.AND P0, PT, R23, R21, PT ;  /* 0x000000151700720c */ /* 0x000fe20003f04070 */
[----:B------:R-:W-:-:S03]  /*6bf0*/  @!P2 IMAD.IADD R8, R8, 0x1, -R23 ;  /* 0x000000010808a824 */ /* 0x000fc600078e0a17 */
[C---:B------:R-:W-:Y:S02]  /*6c00*/  ISETP.GT.U32.AND P1, PT, R23.reuse, R14, PT ;  /* 0x0000000e1700720c */ /* 0x040fe40003f24070 */
[C---:B------:R-:W-:Y:S02]  /*6c10*/  ISETP.GT.U32.AND P2, PT, R23.reuse, R27, PT ;  /* 0x0000001b1700720c */ /* 0x040fe40003f44070 */
[C---:B------:R-:W-:Y:S02]  /*6c20*/  ISETP.GT.U32.AND P6, PT, R23.reuse, R11, PT ;  /* 0x0000000b1700720c */ /* 0x040fe40003fc4070 */
[C---:B------:R-:W-:Y:S01]  /*6c30*/  ISETP.GT.U32.AND P3, PT, R23.reuse, R20, PT ;  /* 0x000000141700720c */ /* 0x040fe20003f64070 */
[--C-:B------:R-:W-:Y:S01]  /*6c40*/  @!P4 IMAD.IADD R4, R4, 0x1, -R23.reuse ;  /* 0x000000010404c824 */ /* 0x100fe200078e0a17 */
[----:B------:R-:W-:Y:S01]  /*6c50*/  ISETP.GT.U32.AND P4, PT, R23, R28, PT ;  /* 0x0000001c1700720c */ /* 0x000fe20003f84070 */
[----:B------:R-:W-:Y:S01]  /*6c60*/  @!P0 IMAD.IADD R21, R21, 0x1, -R23 ;  /* 0x0000000115158824 */ /* 0x000fe200078e0a17 */
[----:B------:R-:W-:-:S03]  /*6c70*/  ISETP.GT.U32.AND P0, PT, R23, R6, PT ;  /* 0x000000061700720c */ /* 0x000fc60003f04070 */
[--C-:B------:R-:W-:Y:S01]  /*6c80*/  @!P1 IMAD.IADD R14, R14, 0x1, -R23.reuse ;  /* 0x000000010e0e9824 */ /* 0x100fe200078e0a17 */
[----:B------:R-:W-:Y:S01]  /*6c90*/  ISETP.GT.U32.AND P1, PT, R23, R26, PT ;  /* 0x0000001a1700720c */ /* 0x000fe20003f24070 */
[--C-:B------:R-:W-:Y:S01]  /*6ca0*/  @!P2 IMAD.IADD R27, R27, 0x1, -R23.reuse ;  /* 0x000000011b1ba824 */ /* 0x100fe200078e0a17 */
[----:B------:R-:W-:Y:S01]  /*6cb0*/  IADD3 R0, R25, 0x2, RZ ;  /* 0x0000000219007810 */ /* 0x000fe20007ffe0ff */
[--C-:B------:R-:W-:Y:S01]  /*6cc0*/  @!P6 IMAD.IADD R11, R11, 0x1, -R23.reuse ;  /* 0x000000010b0be824 */ /* 0x100fe200078e0a17 */
[----:B------:R-:W-:Y:S01]  /*6cd0*/  ISETP.GE.AND P2, PT, R29, RZ, PT ;  /* 0x000000ff1d00720c */ /* 0x000fe20003f46270 */
[--C-:B------:R-:W-:Y:S01]  /*6ce0*/  @!P3 IMAD.IADD R20, R20, 0x1, -R23.reuse ;  /* 0x000000011414b824 */ /* 0x100fe200078e0a17 */
[----:B------:R-:W0:Y:S01]  /*6cf0*/  S2R R29, SR_TID.X ;  /* 0x00000000001d7919 */ /* 0x000e220000002100 */
[----:B------:R-:W-:Y:S01]  /*6d00*/  IABS R25, R0 ;  /* 0x0000000000197213 */ /* 0x000fe20000000000 */
[--C-:B------:R-:W-:Y:S01]  /*6d10*/  @!P4 IMAD.IADD R28, R28, 0x1, -R23.reuse ;  /* 0x000000011c1cc824 */ /* 0x100fe200078e0a17 */
[----:B------:R-:W-:Y:S01]  /*6d20*/  ISETP.GE.AND P4, PT, R22, RZ, PT ;  /* 0x000000ff1600720c */ /* 0x000fe20003f86270 */
[----:B------:R-:W-:-:S02]  /*6d30*/  @!P0 IMAD.IADD R6, R6, 0x1, -R23 ;  /* 0x0000000106068824 */ /* 0x000fc400078e0a17 */
[----:B------:R-:W-:-:S04]  /*6d40*/  IMAD.HI.U32 R3, R3, R25, RZ ;  /* 0x0000001903037227 */ /* 0x000fc800078e00ff */
[----:B------:R-:W-:Y:S02]  /*6d50*/  @!P1 IMAD.IADD R26, R26, 0x1, -R23 ;  /* 0x000000011a1a9824 */ /* 0x000fe400078e0a17 */
[----:B------:R-:W-:Y:S01]  /*6d60*/  IMAD.MOV R3, RZ, RZ, -R3 ;  /* 0x000000ffff037224 */ /* 0x000fe200078e0a03 */
[----:B------:R-:W-:-:S03]  /*6d70*/  ISETP.GT.U32.AND P1, PT, R23, R6, PT ;  /* 0x000000061700720c */ /* 0x000fc60003f24070 */
[C---:B------:R-:W-:Y:S02]  /*6d80*/  IMAD R25, R23.reuse, R3, R25 ;  /* 0x0000000317197224 */ /* 0x040fe400078e0219 */
[----:B------:R-:W-:Y:S01]  /*6d90*/  @!P5 IMAD.MOV R21, RZ, RZ, -R21 ;  /* 0x000000ffff15d224 */ /* 0x000fe200078e0a15 */
[C---:B------:R-:W-:Y:S01]  /*6da0*/  ISETP.GT.U32.AND P5, PT, R23.reuse, R20, PT ;  /* 0x000000141700720c */ /* 0x040fe20003fa4070 */
[----:B------:R-:W-:Y:S01]  /*6db0*/  @!P4 IMAD.MOV R11, RZ, RZ, -R11 ;  /* 0x000000ffff0bc224 */ /* 0x000fe200078e0a0b */
[----:B------:R-:W-:Y:S01]  /*6dc0*/  ISETP.GT.U32.AND P4, PT, R23, R25, PT ;  /* 0x000000191700720c */ /* 0x000fe20003f84070 */
[----:B------:R-:W-:Y:S02]  /*6dd0*/  @!P2 IMAD.MOV R14, RZ, RZ, -R14 ;  /* 0x000000ffff0ea224 */ /* 0x000fe400078e0a0e */
[C---:B0-----:R-:W-:Y:S01]  /*6de0*/  IMAD.SHL.U32 R3, R29.reuse, 0x40, RZ ;  /* 0x000000401d037824 */ /* 0x041fe200078e00ff */
[----:B------:R-:W-:Y:S01]  /*6df0*/  LOP3.LUT R22, R29, 0x80, RZ, 0xc0, !PT ;  /* 0x000000801d167812 */ /* 0x000fe200078ec0ff */
[----:B------:R-:W-:Y:S01]  /*6e00*/  @!P1 IMAD.IADD R6, R6, 0x1, -R23 ;  /* 0x0000000106069824 */ /* 0x000fe200078e0a17 */
[----:B------:R-:W-:-:S02]  /*6e10*/  ISETP.GE.AND P1, PT, R9, RZ, PT ;  /* 0x000000ff0900720c */ /* 0x000fc40003f26270 */
[----:B------:R-:W-:-:S03]  /*6e20*/  LOP3.LUT R9, R29, 0x7f, RZ, 0xc0, !PT ;  /* 0x0000007f1d097812 */ /* 0x000fc600078ec0ff */
[--C-:B------:R-:W-:Y:S01]  /*6e30*/  @!P5 IMAD.IADD R20, R20, 0x1, -R23.reuse ;  /* 0x000000011414d824 */ /* 0x100fe200078e0a17 */
[----:B------:R-:W-:Y:S01]  /*6e40*/  ISETP.GE.AND P5, PT, R7, RZ, PT ;  /* 0x000000ff0700720c */ /* 0x000fe20003fa6270 */
[----:B------:R-:W-:Y:S01]  /*6e50*/  @!P4 IMAD.IADD R25, R25, 0x1, -R23 ;  /* 0x000000011919c824 */ /* 0x000fe200078e0a17 */
[----:B------:R-:W-:Y:S01]  /*6e60*/  ISETP.NE.U32.AND P4, PT, R22, RZ, PT ;  /* 0x000000ff1600720c */ /* 0x000fe20003f85070 */
[----:B------:R-:W-:Y:S01]  /*6e70*/  IMAD.SHL.U32 R7, R29, 0x2, RZ ;  /* 0x000000021d077824 */ /* 0x000fe200078e00ff */
[----:B------:R-:W-:Y:S02]  /*6e80*/  ISETP.GE.AND P2, PT, R10, RZ, PT ;  /* 0x000000ff0a00720c */ /* 0x000fe40003f46270 */
[----:B--2---:R-:W-:Y:S02]  /*6e90*/  ISETP.GE.AND P0, PT, R12, RZ, PT ;  /* 0x000000ff0c00720c */ /* 0x004fe40003f06270 */
[----:B---3--:R-:W-:-:S11]  /*6ea0*/  ISETP.GE.AND P6, PT, R13, RZ, PT ;  /* 0x000000ff0d00720c */ /* 0x008fd60003fc6270 */
[----:B------:R-:W-:Y:S01]  /*6eb0*/  @!P0 IMAD.MOV R4, RZ, RZ, -R4 ;  /* 0x000000ffff048224 */ /* 0x000fe200078e0a04 */
[----:B----4-:R-:W-:Y:S01]  /*6ec0*/  ISETP.GE.AND P3, PT, R24, RZ, PT ;  /* 0x000000ff1800720c */ /* 0x010fe20003f66270 */
[----:B------:R-:W-:Y:S01]  /*6ed0*/  @!P6 IMAD.MOV R16, RZ, RZ, -R16 ;  /* 0x000000ffff10e224 */ /* 0x000fe200078e0a10 */
[C---:B------:R-:W-:Y:S01]  /*6ee0*/  ISETP.GT.U32.AND P6, PT, R23.reuse, R27, PT ;  /* 0x0000001b1700720c */ /* 0x040fe20003fc4070 */
[----:B------:R-:W2:Y:S01]  /*6ef0*/  LDL.LU R24, [R1+0x874] ;  /* 0x0008740001187983 */ /* 0x000ea20000300800 */
[----:B------:R-:W-:-:S09]  /*6f00*/  ISETP.GT.U32.AND P0, PT, R23, R28, PT ;  /* 0x0000001c1700720c */ /* 0x000fd20003f04070 */
[----:B------:R-:W-:Y:S01]  /*6f10*/  @!P3 IMAD.MOV R8, RZ, RZ, -R8 ;  /* 0x000000ffff08b224 */ /* 0x000fe200078e0a08 */
[----:B------:R-:W-:Y:S01]  /*6f20*/  ISETP.GT.U32.AND P3, PT, R23, R26, PT ;  /* 0x0000001a1700720c */ /* 0x000fe20003f64070 */
[----:B------:R-:W-:Y:S01]  /*6f30*/  STL [R1+0x81c], R21 ;  /* 0x00081c1501007387 */ /* 0x000fe20000100800 */
[----:B------:R-:W-:-:S03]  /*6f40*/  @!P6 IMAD.IADD R27, R27, 0x1, -R23 ;  /* 0x000000011b1be824 */ /* 0x000fc600078e0a17 */
[----:B------:R-:W-:Y:S01]  /*6f50*/  STL [R1+0x820], R16 ;  /* 0x0008201001007387 */ /* 0x000fe20000100800 */
[----:B------:R-:W-:-:S03]  /*6f60*/  ISETP.GE.AND P6, PT, R2, RZ, PT ;  /* 0x000000ff0200720c */ /* 0x000fc60003fc6270 */
[----:B------:R-:W-:Y:S01]  /*6f70*/  STL [R1+0x824], R4 ;  /* 0x0008240401007387 */ /* 0x000fe20000100800 */
[----:B------:R-:W-:-:S03]  /*6f80*/  LOP3.LUT R2, R29, 0xc0, RZ, 0xc0, !PT ;  /* 0x000000c01d027812 */ /* 0x000fc600078ec0ff */
[----:B------:R0:W-:Y:S01]  /*6f90*/  STL [R1+0x828], R8 ;  /* 0x0008280801007387 */ /* 0x0001e20000100800 */
[----:B------:R-:W-:Y:S01]  /*6fa0*/  @!P3 IMAD.IADD R26, R26, 0x1, -R23 ;  /* 0x000000011a1ab824 */ /* 0x000fe200078e0a17 */
[----:B------:R-:W-:Y:S02]  /*6fb0*/  ISETP.GE.AND P3, PT, R0, RZ, PT ;  /* 0x000000ff0000720c */ /* 0x000fe40003f66270 */
[----:B------:R-:W-:Y:S01]  /*6fc0*/  STL [R1+0x82c], R11 ;  /* 0x00082c0b01007387 */ /* 0x000fe20000100800 */
[----:B------:R-:W-:-:S03]  /*6fd0*/  LOP3.LUT R0, R29, 0x7, RZ, 0xc0, !PT ;  /* 0x000000071d007812 */ /* 0x000fc600078ec0ff */
[----:B------:R-:W-:Y:S01]  /*6fe0*/  STL [R1+0x830], R14 ;  /* 0x0008300e01007387 */ /* 0x000fe20000100800 */
[----:B------:R-:W-:-:S03]  /*6ff0*/  @!P0 IMAD.IADD R28, R28, 0x1, -R23 ;  /* 0x000000011c1c8824 */ /* 0x000fc600078e0a17 */
[----:B------:R1:W-:Y:S01]  /*7000*/  STL [R1+0x5fc], R3 ;  /* 0x0005fc0301007387 */ /* 0x0003e20000100800 */
[----:B------:R-:W-:Y:S01]  /*7010*/  ISETP.GE.AND P0, PT, R5, RZ, PT ;  /* 0x000000ff0500720c */ /* 0x000fe20003f06270 */
[C---:B------:R-:W-:Y:S01]  /*7020*/  IMAD R5, R0.reuse, 0x90, RZ ;  /* 0x0000009000057824 */ /* 0x040fe200078e02ff */
[----:B0-----:R-:W-:Y:S01]  /*7030*/  SHF.R.U32.HI R8, RZ, 0x2, R2 ;  /* 0x00000002ff087819 */ /* 0x001fe20000011602 */
[----:B------:R-:W-:Y:S01]  /*7040*/  IMAD.SHL.U32 R2, R0, 0x10, RZ ;  /* 0x0000001000027824 */ /* 0x000fe200078e00ff */
[----:B-1----:R-:W-:Y:S02]  /*7050*/  LOP3.LUT R3, R3, 0x3800, RZ, 0xc0, !PT ;  /* 0x0000380003037812 */ /* 0x002fe400078ec0ff */
[----:B------:R-:W-:-:S03]  /*7060*/  SEL R4, RZ, 0x110, !P4 ;  /* 0x00000110ff047807 */ /* 0x000fc60006000000 */
[----:B------:R-:W-:Y:S02]  /*7070*/  IMAD R0, R0, 0x100, R3 ;  /* 0x0000010000007824 */ /* 0x000fe400078e0203 */
[----:B------:R-:W-:Y:S01]  /*7080*/  IMAD.SHL.U32 R3, R9, 0x2, RZ ;  /* 0x0000000209037824 */ /* 0x000fe200078e00ff */
[----:B------:R-:W-:-:S04]  /*7090*/  LOP3.LUT R2, R2, 0x30, R7, 0x78, !PT ;  /* 0x0000003002027812 */ /* 0x000fc800078e7807 */
[----:B------:R-:W-:Y:S01]  /*70a0*/  LOP3.LUT R3, R4, R3, RZ, 0x3c, !PT ;  /* 0x0000000304037212 */ /* 0x000fe200078e3cff */
[----:B------:R-:W-:Y:S01]  /*70b0*/  IMAD.IADD R0, R0, 0x1, R2 ;  /* 0x0000000100007824 */ /* 0x000fe200078e0202 */
[----:B------:R-:W-:-:S03]  /*70c0*/  LOP3.LUT R5, R5, 0x10, R7, 0x78, !PT ;  /* 0x0000001005057812 */ /* 0x000fc600078e7807 */
[----:B------:R-:W-:Y:S01]  /*70d0*/  STL [R1+0x700], R3 ;  /* 0x0007000301007387 */ /* 0x000fe20000100800 */
[----:B------:R-:W-:-:S03]  /*70e0*/  LOP3.LUT R8, R8, 0x1fe, R7, 0x78, !PT ;  /* 0x000001fe08087812 */ /* 0x000fc600078e7807 */
[----:B------:R-:W3:Y:S04]  /*70f0*/  LDL.LU R10, [R1+0xd8] ;  /* 0x0000d800010a7983 */ /* 0x000ee80000300800 */
[----:B------:R-:W4:Y:S04]  /*7100*/  LDL.LU R9, [R1+0xd4] ;  /* 0x0000d40001097983 */ /* 0x000f280000300800 */
[----:B------:R0:W-:Y:S04]  /*7110*/  STL [R1+0x1dc], R0 ;  /* 0x0001dc0001007387 */ /* 0x0001e80000100800 */
[----:B------:R-:W4:Y:S04]  /*7120*/  LDL.LU R7, [R1+0xd0] ;  /* 0x0000d00001077983 */ /* 0x000f280000300800 */
[----:B------:R-:W4:Y:S04]  /*7130*/  LDL.LU R5, [R1+0xcc] ;  /* 0x0000cc0001057983 */ /* 0x000f280000300800 */
[----:B------:R-:W4:Y:S04]  /*7140*/  LDL.LU R2, [R1+0x17c] ;  /* 0x00017c0001027983 */ /* 0x000f280000300800 */
[----:B0-----:R-:W4:Y:S01]  /*7150*/  LDL.LU R0, [R1+0x18c] ;  /* 0x00018c0001007983 */ /* 0x001f220000300800 */
[----:B------:R-:W-:Y:S01]  /*7160*/  ISETP.GT.U32.AND P4, PT, R23, R25, PT ;  /* 0x000000191700720c */ /* 0x000fe20003f84070 */
[----:B------:R-:W-:-:S02]  /*7170*/  @!P2 IMAD.MOV R6, RZ, RZ, -R6 ;  /* 0x000000ffff06a224 */ /* 0x000fc400078e0a06 */
[----:B------:R-:W-:Y:S01]  /*7180*/  @!P1 IMAD.MOV R20, RZ, RZ, -R20 ;  /* 0x000000ffff149224 */ /* 0x000fe200078e0a14 */
[----:B------:R-:W4:Y:S01]  /*7190*/  LDL.LU R22, [R1+0x190] ;  /* 0x0001900001167983 */ /* 0x000f220000300800 */
[----:B------:R-:W-:Y:S02]  /*71a0*/  @!P5 IMAD.MOV R28, RZ, RZ, -R28 ;  /* 0x000000ffff1cd224 */ /* 0x000fe400078e0a1c */
[----:B------:R-:W-:Y:S01]  /*71b0*/  @!P0 IMAD.MOV R27, RZ, RZ, -R27 ;  /* 0x000000ffff1b8224 */ /* 0x000fe200078e0a1b */
[----:B------:R-:W4:Y:S01]  /*71c0*/  LDL.LU R29, [R1+0x19c] ;  /* 0x00019c00011d7983 */ /* 0x000f220000300800 */
[----:B------:R-:W-:-:S04]  /*71d0*/  @!P6 IMAD.MOV R26, RZ, RZ, -R26 ;  /* 0x000000ffff1ae224 */ /* 0x000fc800078e0a1a */
[----:B------:R-:W-:Y:S01]  /*71e0*/  @!P4 IMAD.IADD R25, R25, 0x1, -R23 ;  /* 0x000000011919c824 */ /* 0x000fe200078e0a17 */
[----:B------:R-:W-:Y:S02]  /*71f0*/  ISETP.NE.AND P4, PT, RZ, c[0x0][0x17c], PT ;  /* 0x00005f00ff007a0c */ /* 0x000fe40003f85270 */
[----:B------:R-:W-:Y:S01]  /*7200*/  LOP3.LUT R23, RZ, c[0x0][0x17c], RZ, 0x33, !PT ;  /* 0x00005f00ff177a12 */ /* 0x000fe200078e33ff */
[----:B------:R3:W-:Y:S01]  /*7210*/  STL [R1+0x834], R6 ;  /* 0x0008340601007387 */ /* 0x0007e20000100800 */
[----:B------:R-:W-:-:S03]  /*7220*/  @!P3 IMAD.MOV R25, RZ, RZ, -R25 ;  /* 0x000000ffff19b224 */ /* 0x000fc600078e0a19 */
[----:B------:R-:W-:Y:S04]  /*7230*/  STL [R1+0x838], R20 ;  /* 0x0008381401007387 */ /* 0x000fe80000100800 */
[----:B------:R-:W-:Y:S04]  /*7240*/  STL [R1+0x83c], R28 ;  /* 0x00083c1c01007387 */ /* 0x000fe80000100800 */
[----:B------:R-:W-:Y:S04]  /*7250*/  STL [R1+0x840], R27 ;  /* 0x0008401b01007387 */ /* 0x000fe80000100800 */
[----:B------:R-:W-:Y:S04]  /*7260*/  STL [R1+0x844], R26 ;  /* 0x0008441a01007387 */ /* 0x000fe80000100800 */
[----:B------:R-:W-:Y:S01]  /*7270*/  STL [R1+0x848], R25 ;  /* 0x0008481901007387 */ /* 0x000fe20000100800 */
[----:B--2---:R-:W-:-:S05]  /*7280*/  SEL R3, R23, R24, !P4 ;  /* 0x0000001817037207 */ /* 0x004fca0006000000 */
[----:B------:R0:W-:Y:S01]  /*7290*/  STL [R1+0x84c], R3 ;  /* 0x00084c0301007387 */ /* 0x0001e20000100800 */
[C---:B---3--:R-:W-:Y:S02]  /*72a0*/  SEL R6, R23.reuse, R10, !P4 ;  /* 0x0000000a17067207 */ /* 0x048fe40006000000 */
[----:B----4-:R-:W-:-:S03]  /*72b0*/  SEL R4, R23, R9, !P4 ;  /* 0x0000000917047207 */ /* 0x010fc60006000000 */
[----:B------:R-:W-:Y:S01]  /*72c0*/  STL [R1+0x220], R6 ;  /* 0x0002200601007387 */ /* 0x000fe20000100800 */
[----:B0-----:R-:W-:-:S03]  /*72d0*/  SEL R3, R23, R7, !P4 ;  /* 0x0000000717037207 */ /* 0x001fc60006000000 */
[----:B------:R0:W-:Y:S01]  /*72e0*/  STL [R1+0x21c], R4 ;  /* 0x00021c0401007387 */ /* 0x0001e20000100800 */
[----:B------:R-:W-:-:S03]  /*72f0*/  SEL R5, R23, R5, !P4 ;  /* 0x0000000517057207 */ /* 0x000fc60006000000 */
[----:B------:R1:W-:Y:S01]  /*7300*/  STL [R1+0x218], R3 ;  /* 0x0002180301007387 */ /* 0x0003e20000100800 */
[----:B0-----:R-:W-:-:S03]  /*7310*/  SEL R4, R23, R2, !P4 ;  /* 0x0000000217047207 */ /* 0x001fc60006000000 */
[----:B------:R-:W-:Y:S01]  /*7320*/  STL [R1+0x214], R5 ;  /* 0x0002140501007387 */ /* 0x000fe20000100800 */
[----:B-1----:R-:W-:-:S03]  /*7330*/  SEL R3, R23, R0, !P4 ;  /* 0x0000000017037207 */ /* 0x002fc60006000000 */
[----:B------:R-:W-:Y:S04]  /*7340*/  STL [R1+0x228], R4 ;  /* 0x0002280401007387 */ /* 0x000fe80000100800 */
[----:B------:R0:W-:Y:S04]  /*7350*/  STL [R1+0x230], R3 ;  /* 0x0002300301007387 */ /* 0x0001e80000100800 */
[----:B0-----:R-:W2:Y:S01]  /*7360*/  LDL.LU R3, [R1+0x1d0] ;  /* 0x0001d00001037983 */ /* 0x001ea20000300800 */
[C---:B------:R-:W-:Y:S02]  /*7370*/  SEL R2, R23.reuse, R22, !P4 ;  /* 0x0000001617027207 */ /* 0x040fe40006000000 */
[----:B------:R-:W-:-:S03]  /*7380*/  SEL R0, R23, R29, !P4 ;  /* 0x0000001d17007207 */ /* 0x000fc60006000000 */
[----:B------:R-:W-:Y:S04]  /*7390*/  STL [R1+0x268], R2 ;  /* 0x0002680201007387 */ /* 0x000fe80000100800 */
[----:B--2---:R0:W-:Y:S04]  /*73a0*/  STL [R1+0x868], R3 ;  /* 0x0008680301007387 */ /* 0x0041e80000100800 */
[----:B------:R-:W-:Y:S04]  /*73b0*/  STL [R1+0x278], R0 ;  /* 0x0002780001007387 */ /* 0x000fe80000100800 */
[----:B0-----:R-:W2:Y:S04]  /*73c0*/  LDL.LU R3, [R1+0x1a4] ;  /* 0x0001a40001037983 */ /* 0x001ea80000300800 */
[----:B--2---:R0:W-:Y:S04]  /*73d0*/  STL [R1+0x86c], R3 ;  /* 0x00086c0301007387 */ /* 0x0041e80000100800 */
[----:B0-----:R-:W2:Y:S04]  /*73e0*/  LDL.LU R3, [R1+0x1d4] ;  /* 0x0001d40001037983 */ /* 0x001ea80000300800 */
[----:B--2---:R0:W-:Y:S04]  /*73f0*/  STL [R1+0x870], R3 ;  /* 0x0008700301007387 */ /* 0x0041e80000100800 */
[----:B0-----:R-:W2:Y:S04]  /*7400*/  LDL.LU R3, [R1+0x1a0] ;  /* 0x0001a00001037983 */ /* 0x001ea80000300800 */
[----:B------:R-:W3:Y:S04]  /*7410*/  LDL.LU R24, [R1+0x1a8] ;  /* 0x0001a80001187983 */ /* 0x000ee80000300800 */
[----:B------:R-:W4:Y:S04]  /*7420*/  LDL.LU R25, [R1+0x1c4] ;  /* 0x0001c40001197983 */ /* 0x000f280000300800 */
[----:B------:R-:W3:Y:S04]  /*7430*/  LDL.LU R26, [R1+0x1cc] ;  /* 0x0001cc00011a7983 */ /* 0x000ee80000300800 */
        /* <DEDUP_REMOVED lines=23> */
[----:B------:R-:W3:Y:S01]  /*75b0*/  LDL.LU R29, [R1+0x158] ;  /* 0x00015800011d7983 */ /* 0x000ee20000300800 */
[----:B--2---:R-:W-:-:S05]  /*75c0*/  SEL R3, R23, R3, !P4 ;  /* 0x0000000317037207 */ /* 0x004fca0006000000 */
[----:B------:R0:W-:Y:S04]  /*75d0*/  STL [R1+0x27c], R3 ;  /* 0x00027c0301007387 */ /* 0x0001e80000100800 */
[----:B0-----:R-:W2:Y:S02]  /*75e0*/  LDL.LU R3, [R1+0x870] ;  /* 0x0008700001037983 */ /* 0x001ea40000300800 */
[----:B--2---:R-:W-:-:S05]  /*75f0*/  SEL R3, R23, R3, !P4 ;  /* 0x0000000317037207 */ /* 0x004fca0006000000 */
[----:B------:R0:W-:Y:S04]  /*7600*/  STL [R1+0x274], R3 ;  /* 0x0002740301007387 */ /* 0x0001e80000100800 */
[----:B0-----:R-:W2:Y:S02]  /*7610*/  LDL.LU R3, [R1+0x86c] ;  /* 0x00086c0001037983 */ /* 0x001ea40000300800 */
[----:B--2---:R-:W-:-:S05]  /*7620*/  SEL R3, R23, R3, !P4 ;  /* 0x0000000317037207 */ /* 0x004fca0006000000 */
[----:B------:R0:W-:Y:S04]  /*7630*/  STL [R1+0x270], R3 ;  /* 0x0002700301007387 */ /* 0x0001e80000100800 */
[----:B0-----:R-:W2:Y:S01]  /*7640*/  LDL.LU R3, [R1+0x868] ;  /* 0x0008680001037983 */ /* 0x001ea20000300800 */
[C---:B---3--:R-:W-:Y:S02]  /*7650*/  SEL R20, R23.reuse, R20, !P4 ;  /* 0x0000001417147207 */ /* 0x048fe40006000000 */
[C---:B------:R-:W-:Y:S02]  /*7660*/  SEL R11, R23.reuse, R11, !P4 ;  /* 0x0000000b170b7207 */ /* 0x040fe40006000000 */
[C---:B------:R-:W-:Y:S02]  /*7670*/  SEL R5, R23.reuse, R5, !P4 ;  /* 0x0000000517057207 */ /* 0x040fe40006000000 */
[----:B--2---:R-:W-:-:S05]  /*7680*/  SEL R3, R23, R3, !P4 ;  /* 0x0000000317037207 */ /* 0x004fca0006000000 */
[----:B------:R0:W-:Y:S02]  /*7690*/  STL [R1+0x26c], R3 ;  /* 0x00026c0301007387 */ /* 0x0001e40000100800 */
[C---:B0-----:R-:W-:Y:S02]  /*76a0*/  SEL R3, R23.reuse, R24, !P4 ;  /* 0x0000001817037207 */ /* 0x041fe40006000000 */
[C---:B----4-:R-:W-:Y:S02]  /*76b0*/  SEL R24, R23.reuse, R25, !P4 ;  /* 0x0000001917187207 */ /* 0x050fe40006000000 */
[C---:B------:R-:W-:Y:S01]  /*76c0*/  SEL R25, R23.reuse, R26, !P4 ;  /* 0x0000001a17197207 */ /* 0x040fe20006000000 */
[----:B------:R0:W-:Y:S04]  /*76d0*/  STL [R1+0x264], R3 ;  /* 0x0002640301007387 */ /* 0x0001e80000100800 */
[----:B------:R1:W-:Y:S01]  /*76e0*/  STL [R1+0x260], R24 ;  /* 0x0002601801007387 */ /* 0x0003e20000100800 */
[----:B0-----:R-:W-:-:S03]  /*76f0*/  SEL R3, R23, R27, !P4 ;  /* 0x0000001b17037207 */ /* 0x001fc60006000000 */
[----:B------:R-:W-:Y:S01]  /*7700*/  STL [R1+0x25c], R25 ;  /* 0x00025c1901007387 */ /* 0x000fe20000100800 */
[----:B-1----:R-:W-:-:S03]  /*7710*/  SEL R24, R23, R28, !P4 ;  /* 0x0000001c17187207 */ /* 0x002fc60006000000 */
[----:B------:R0:W-:Y:S04]  /*7720*/  STL [R1+0x258], R3 ;  /* 0x0002580301007387 */ /* 0x0001e80000100800 */
[----:B------:R-:W-:Y:S01]  /*7730*/  STL [R1+0x254], R24 ;  /* 0x0002541801007387 */ /* 0x000fe20000100800 */
[----:B0-----:R-:W-:-:S03]  /*7740*/  SEL R3, R23, R6, !P4 ;  /* 0x0000000617037207 */ /* 0x001fc60006000000 */
[----:B------:R-:W-:Y:S01]  /*7750*/  STL [R1+0x250], R20 ;  /* 0x0002501401007387 */ /* 0x000fe20000100800 */
[----:B------:R-:W-:-:S03]  /*7760*/  SEL R6, R23, R14, !P4 ;  /* 0x0000000e17067207 */ /* 0x000fc60006000000 */
[----:B------:R0:W-:Y:S04]  /*7770*/  STL [R1+0x24c], R3 ;  /* 0x00024c0301007387 */ /* 0x0001e80000100800 */
[----:B------:R1:W-:Y:S01]  /*7780*/  STL [R1+0x248], R6 ;  /* 0x0002480601007387 */ /* 0x0003e20000100800 */
[----:B0-----:R-:W-:-:S03]  /*7790*/  SEL R3, R23, R8, !P4 ;  /* 0x0000000817037207 */ /* 0x001fc60006000000 */
[----:B------:R-:W-:Y:S01]  /*77a0*/  STL [R1+0x244], R11 ;  /* 0x0002440b01007387 */ /* 0x000fe20000100800 */
[----:B-1----:R-:W-:-:S03]  /*77b0*/  SEL R6, R23, R4, !P4 ;  /* 0x0000000417067207 */ /* 0x002fc60006000000 */
[----:B------:R0:W-:Y:S01]  /*77c0*/  STL [R1+0x240], R3 ;  /* 0x0002400301007387 */ /* 0x0001e20000100800 */
[----:B------:R-:W-:-:S03]  /*77d0*/  SEL R4, R23, R16, !P4 ;  /* 0x0000001017047207 */ /* 0x000fc60006000000 */
[----:B------:R1:W-:Y:S01]  /*77e0*/  STL [R1+0x23c], R6 ;  /* 0x00023c0601007387 */ /* 0x0003e20000100800 */
[----:B0-----:R-:W-:-:S03]  /*77f0*/  SEL R3, R23, R21, !P4 ;  /* 0x0000001517037207 */ /* 0x001fc60006000000 */
[----:B------:R0:W-:Y:S01]  /*7800*/  STL [R1+0x238], R4 ;  /* 0x0002380401007387 */ /* 0x0001e20000100800 */
[----:B-1----:R-:W-:-:S03]  /*7810*/  SEL R6, R23, R19, !P4 ;  /* 0x0000001317067207 */ /* 0x002fc60006000000 */
[----:B------:R1:W-:Y:S01]  /*7820*/  STL [R1+0x234], R3 ;  /* 0x0002340301007387 */ /* 0x0003e20000100800 */
[----:B0-----:R-:W-:-:S03]  /*7830*/  SEL R4, R23, R18, !P4 ;  /* 0x0000001217047207 */ /* 0x001fc60006000000 */
[----:B------:R0:W-:Y:S01]  /*7840*/  STL [R1+0x22c], R6 ;  /* 0x00022c0601007387 */ /* 0x0001e20000100800 */
[----:B-1----:R-:W-:-:S03]  /*7850*/  SEL R3, R23, R17, !P4 ;  /* 0x0000001117037207 */ /* 0x002fc60006000000 */
[----:B------:R1:W-:Y:S04]  /*7860*/  STL [R1+0x210], R4 ;  /* 0x0002100401007387 */ /* 0x0003e80000100800 */
[----:B------:R2:W-:Y:S01]  /*7870*/  STL [R1+0x20c], R3 ;  /* 0x00020c0301007387 */ /* 0x0005e20000100800 */
[C---:B0-----:R-:W-:Y:S02]  /*7880*/  SEL R6, R23.reuse, R15, !P4 ;  /* 0x0000000f17067207 */ /* 0x041fe40006000000 */
[----:B-1----:R-:W-:-:S03]  /*7890*/  SEL R4, R23, R13, !P4 ;  /* 0x0000000d17047207 */ /* 0x002fc60006000000 */
[----:B------:R0:W-:Y:S01]  /*78a0*/  STL [R1+0x208], R6 ;  /* 0x0002080601007387 */ /* 0x0001e20000100800 */
[----:B--2---:R-:W-:-:S03]  /*78b0*/  SEL R3, R23, R12, !P4 ;  /* 0x0000000c17037207 */ /* 0x004fc60006000000 */
[----:B------:R1:W-:Y:S04]  /*78c0*/  STL [R1+0x204], R4 ;  /* 0x0002040401007387 */ /* 0x0003e80000100800 */
[----:B------:R2:W-:Y:S01]  /*78d0*/  STL [R1+0x200], R3 ;  /* 0x0002000301007387 */ /* 0x0005e20000100800 */
[C---:B0-----:R-:W-:Y:S02]  /*78e0*/  SEL R6, R23.reuse, R10, !P4 ;  /* 0x0000000a17067207 */ /* 0x041fe40006000000 */
[----:B-1----:R-:W-:-:S03]  /*78f0*/  SEL R4, R23, R9, !P4 ;  /* 0x0000000917047207 */ /* 0x002fc60006000000 */
[----:B------:R-:W-:Y:S01]  /*7900*/  STL [R1+0x1fc], R6 ;  /* 0x0001fc0601007387 */ /* 0x000fe20000100800 */
[----:B--2---:R-:W-:-:S03]  /*7910*/  SEL R3, R23, R7, !P4 ;  /* 0x0000000717037207 */ /* 0x004fc60006000000 */
[----:B------:R0:W-:Y:S04]  /*7920*/  STL [R1+0x1f8], R4 ;  /* 0x0001f80401007387 */ /* 0x0001e80000100800 */
        /* <DEDUP_REMOVED lines=153> */
[C---:B----4-:R-:W-:Y:S02]  /*82c0*/  SEL R26, R23.reuse, R26, !P4 ;  /* 0x0000001a171a7207 */ /* 0x050fe40006000000 */
[C---:B------:R-:W-:Y:S02]  /*82d0*/  SEL R27, R23.reuse, R27, !P4 ;  /* 0x0000001b171b7207 */ /* 0x040fe40006000000 */
[----:B------:R-:W-:-:S02]  /*82e0*/  SEL R28, R23, R28, !P4 ;  /* 0x0000001c171c7207 */ /* 0x000fc40006000000 */
[C---:B------:R-:W-:Y:S02]  /*82f0*/  SEL R20, R23.reuse, R20, !P4 ;  /* 0x0000001417147207 */ /* 0x040fe40006000000 */
[C---:B------:R-:W-:Y:S02]  /*8300*/  SEL R6, R23.reuse, R6, !P4 ;  /* 0x0000000617067207 */ /* 0x040fe40006000000 */
[C---:B------:R-:W-:Y:S02]  /*8310*/  SEL R14, R23.reuse, R14, !P4 ;  /* 0x0000000e170e7207 */ /* 0x040fe40006000000 */
[C---:B------:R-:W-:Y:S02]  /*8320*/  SEL R11, R23.reuse, R11, !P4 ;  /* 0x0000000b170b7207 */ /* 0x040fe40006000000 */
        /* <DEDUP_REMOVED lines=18> */
[----:B--2---:R-:W-:-:S05]  /*8450*/  SEL R3, R23, R3, !P4 ;  /* 0x0000000317037207 */ /* 0x004fca0006000000 */
[----:B------:R0:W-:Y:S04]  /*8460*/  STL [R1+0x84], R3 ;  /* 0x0000840301007387 */ /* 0x0001e80000100800 */
[----:B0-----:R-:W2:Y:S04]  /*8470*/  LDL.LU R3, [R1+0x84c] ;  /* 0x00084c0001037983 */ /* 0x001ea80000300800 */
[----:B------:R0:W-:Y:S04]  /*8480*/  STL [R1+0x80], R25 ;  /* 0x0000801901007387 */ /* 0x0001e80000100800 */
[----:B0-----:R-:W3:Y:S04]  /*8490*/  LDL.LU R25, [R1+0x848] ;  /* 0x0008480001197983 */ /* 0x001ee80000300800 */
[----:B------:R0:W-:Y:S04]  /*84a0*/  STL [R1+0x7c], R26 ;  /* 0x00007c1a01007387 */ /* 0x0001e80000100800 */
[----:B0-----:R-:W4:Y:S04]  /*84b0*/  LDL.LU R26, [R1+0x844] ;  /* 0x00084400011a7983 */ /* 0x001f280000300800 */
[----:B------:R0:W-:Y:S04]  /*84c0*/  STL [R1+0x78], R27 ;  /* 0x0000781b01007387 */ /* 0x0001e80000100800 */
[----:B0-----:R-:W2:Y:S04]  /*84d0*/  LDL.LU R27, [R1+0x840] ;  /* 0x00084000011b7983 */ /* 0x001ea80000300800 */
        /* <DEDUP_REMOVED lines=45> */
[----:B0-----:R-:W2:Y:S01]  /*87b0*/  LDL.LU R29, [R1+0x7e4] ;  /* 0x0007e400011d7983 */ /* 0x001ea20000300800 */
[----:B------:R-:W-:-:S05]  /*87c0*/  SEL R24, R23, R24, !P4 ;  /* 0x0000001817187207 */ /* 0x000fca0006000000 */
[----:B------:R2:W-:Y:S02]  /*87d0*/  STL [R1+0xc], R24 ;  /* 0x00000c1801007387 */ /* 0x0005e40000100800 */
[C---:B--2---:R-:W-:Y:S02]  /*87e0*/  SEL R24, R23.reuse, R29, !P4 ;  /* 0x0000001d17187207 */ /* 0x044fe40006000000 */
[----:B------:R-:W-:-:S03]  /*87f0*/  SEL R29, R23, R0, !P4 ;  /* 0x00000000171d7207 */ /* 0x000fc60006000000 */
[----:B------:R0:W-:Y:S04]  /*8800*/  STL [R1+0x8], R24 ;  /* 0x0000081801007387 */ /* 0x0001e80000100800 */
[----:B------:R-:W2:Y:S01]  /*8810*/  LDL R0, [R1+0x600] ;  /* 0x0006000001007983 */ /* 0x000ea20000100800 */
[----:B------:R-:W-:-:S05]  /*8820*/  SEL R22, R23, R22, !P4 ;  /* 0x0000001617167207 */ /* 0x000fca0006000000 */
[----:B------:R1:W-:Y:S01]  /*8830*/  STL [R1+0x4], R22 ;  /* 0x0000041601007387 */ /* 0x0003e20000100800 */
[----:B0-----:R-:W-:-:S03]  /*8840*/  SEL R24, R23, R2, !P4 ;  /* 0x0000000217187207 */ /* 0x001fc60006000000 */
[----:B------:R-:W-:Y:S01]  /*8850*/  STL [R1+0x768], R29 ;  /* 0x0007681d01007387 */ /* 0x000fe20000100800 */
[----:B-1----:R-:W-:-:S03]  /*8860*/  SEL R22, R23, R5, !P4 ;  /* 0x0000000517167207 */ /* 0x002fc60006000000 */
[----:B------:R-:W-:Y:S04]  /*8870*/  STL [R1+0x76c], R24 ;  /* 0x00076c1801007387 */ /* 0x000fe80000100800 */
[----:B------:R0:W-:Y:S04]  /*8880*/  STL [R1+0x770], R22 ;  /* 0x0007701601007387 */ /* 0x0001e80000100800 */
[----:B0-----:R-:W0:Y:S01]  /*8890*/  S2R R22, SR_TID.X ;  /* 0x0000000000167919 */ /* 0x001e220000002100 */
[----:B------:R-:W-:-:S03]  /*88a0*/  SEL R7, R23, R7, !P4 ;  /* 0x0000000717077207 */ /* 0x000fc60006000000 */
[----:B------:R-:W1:Y:S01]  /*88b0*/  S2R R2, SR_TID.X ;  /* 0x0000000000027919 */ /* 0x000e620000002100 */
[C---:B------:R-:W-:Y:S02]  /*88c0*/  SEL R9, R23.reuse, R9, !P4 ;  /* 0x0000000917097207 */ /* 0x040fe40006000000 */
[----:B------:R-:W-:Y:S01]  /*88d0*/  SEL R10, R23, R10, !P4 ;  /* 0x0000000a170a7207 */ /* 0x000fe20006000000 */
[----:B------:R-:W-:Y:S04]  /*88e0*/  STL [R1+0x774], R7 ;  /* 0x0007740701007387 */ /* 0x000fe80000100800 */
[----:B------:R0:W-:Y:S02]  /*88f0*/  STL [R1+0x778], R9 ;  /* 0x0007780901007387 */ /* 0x0001e40000100800 */
[----:B0-----:R-:W-:-:S02]  /*8900*/  SHF.R.U32.HI R24, RZ, 0x6, R22 ;  /* 0x00000006ff187819 */ /* 0x001fc40000011616 */
[----:B------:R-:W-:-:S04]  /*8910*/  SHF.R.U32.HI R22, RZ, 0x6, R22 ;  /* 0x00000006ff167819 */ /* 0x000fc80000011616 */
[----:B------:R-:W-:Y:S01]  /*8920*/  SGXT.U32 R22, R22, 0x2 ;  /* 0x000000021616781a */ /* 0x000fe20000000000 */
[----:B------:R0:W-:Y:S03]  /*8930*/  STL [R1+0x77c], R10 ;  /* 0x00077c0a01007387 */ /* 0x0001e60000100800 */
[C---:B------:R-:W-:Y:S02]  /*8940*/  LOP3.LUT R9, R22.reuse, 0x78, RZ, 0xfc, !PT ;  /* 0x0000007816097812 */ /* 0x040fe400078efcff */
[----:B0-----:R-:W-:Y:S02]  /*8950*/  LOP3.LUT R10, R22, 0x7c, RZ, 0xfc, !PT ;  /* 0x0000007c160a7812 */ /* 0x001fe400078efcff */
[----:B------:R-:W0:Y:S01]  /*8960*/  S2R R22, SR_TID.X ;  /* 0x0000000000167919 */ /* 0x000e220000002100 */
[----:B-1----:R-:W-:Y:S02]  /*8970*/  SHF.R.U32.HI R29, RZ, 0x6, R2 ;  /* 0x00000006ff1d7819 */ /* 0x002fe40000011602 */
[----:B------:R-:W-:-:S02]  /*8980*/  SGXT.U32 R24, R24, 0x2 ;  /* 0x000000021818781a */ /* 0x000fc40000000000 */
[----:B------:R-:W-:Y:S02]  /*8990*/  SGXT.U32 R29, R29, 0x2 ;  /* 0x000000021d1d781a */ /* 0x000fe40000000000 */
[C---:B------:R-:W-:Y:S02]  /*89a0*/  LOP3.LUT R7, R24.reuse, 0x74, RZ, 0xfc, !PT ;  /* 0x0000007418077812 */ /* 0x040fe400078efcff */
[----:B------:R-:W-:Y:S02]  /*89b0*/  LOP3.LUT R24, R24, 0x70, RZ, 0xfc, !PT ;  /* 0x0000007018187812 */ /* 0x000fe400078efcff */
[----:B------:R-:W-:Y:S01]  /*89c0*/  SEL R5, R23, R4, !P4 ;  /* 0x0000000417057207 */ /* 0x000fe20006000000 */
[----:B------:R-:W-:Y:S01]  /*89d0*/  IMAD R4, R9, c[0x0][0x188], RZ ;  /* 0x0000620009047a24 */ /* 0x000fe200078e02ff */
[C---:B------:R-:W-:Y:S02]  /*89e0*/  SEL R12, R23.reuse, R12, !P4 ;  /* 0x0000000c170c7207 */ /* 0x040fe40006000000 */
[----:B------:R-:W-:-:S02]  /*89f0*/  SEL R13, R23, R13, !P4 ;  /* 0x0000000d170d7207 */ /* 0x000fc40006000000 */
[C---:B------:R-:W-:Y:S02]  /*8a00*/  SEL R15, R23.reuse, R15, !P4 ;  /* 0x0000000f170f7207 */ /* 0x040fe40006000000 */
[C---:B------:R-:W-:Y:S01]  /*8a10*/  SEL R17, R23.reuse, R17, !P4 ;  /* 0x0000001117117207 */ /* 0x040fe20006000000 */
[----:B------:R-:W-:Y:S01]  /*8a20*/  STL [R1+0x780], R12 ;  /* 0x0007800c01007387 */ /* 0x000fe20000100800 */
[C---:B------:R-:W-:Y:S02]  /*8a30*/  SEL R18, R23.reuse, R18, !P4 ;  /* 0x0000001217127207 */ /* 0x040fe40006000000 */
[C---:B------:R-:W-:Y:S01]  /*8a40*/  SEL R19, R23.reuse, R19, !P4 ;  /* 0x0000001317137207 */ /* 0x040fe20006000000 */
[----:B------:R-:W-:Y:S01]  /*8a50*/  STL [R1+0x784], R13 ;  /* 0x0007840d01007387 */ /* 0x000fe20000100800 */
[C---:B------:R-:W-:Y:S02]  /*8a60*/  SEL R21, R23.reuse, R21, !P4 ;  /* 0x0000001517157207 */ /* 0x040fe40006000000 */
[C---:B------:R-:W-:Y:S01]  /*8a70*/  SEL R16, R23.reuse, R16, !P4 ;  /* 0x0000001017107207 */ /* 0x040fe20006000000 */
[----:B------:R-:W-:Y:S01]  /*8a80*/  STL [R1+0x788], R15 ;  /* 0x0007880f01007387 */ /* 0x000fe20000100800 */
[----:B------:R-:W-:-:S03]  /*8a90*/  SEL R8, R23, R8, !P4 ;  /* 0x0000000817087207 */ /* 0x000fc60006000000 */
        /* <DEDUP_REMOVED lines=10> */
[----:B------:R1:W-:Y:S01]  /*8b40*/  STL [R1+0x7a0], R5 ;  /* 0x0007a00501007387 */ /* 0x0003e20000100800 */
[----:B------:R-:W-:-:S03]  /*8b50*/  SEL R27, R23, R27, !P4 ;  /* 0x0000001b171b7207 */ /* 0x000fc60006000000 */
[----:B------:R-:W-:Y:S01]  /*8b60*/  STL [R1+0x7a4], R8 ;  /* 0x0007a40801007387 */ /* 0x000fe20000100800 */
[----:B----4-:R-:W-:-:S03]  /*8b70*/  SEL R26, R23, R26, !P4 ;  /* 0x0000001a171a7207 */ /* 0x010fc60006000000 */
[----:B------:R-:W-:Y:S01]  /*8b80*/  STL [R1+0x7a8], R11 ;  /* 0x0007a80b01007387 */ /* 0x000fe20000100800 */
[----:B---3--:R-:W-:-:S03]  /*8b90*/  SEL R23, R23, R25, !P4 ;  /* 0x0000001917177207 */ /* 0x008fc60006000000 */
[----:B------:R-:W-:Y:S04]  /*8ba0*/  STL [R1+0x7ac], R14 ;  /* 0x0007ac0e01007387 */ /* 0x000fe80000100800 */
[----:B------:R-:W-:Y:S04]  /*8bb0*/  STL [R1+0x7b0], R6 ;  /* 0x0007b00601007387 */ /* 0x000fe80000100800 */
[----:B------:R-:W-:Y:S04]  /*8bc0*/  STL [R1+0x7b4], R20 ;  /* 0x0007b41401007387 */ /* 0x000fe80000100800 */
[----:B------:R-:W-:Y:S04]  /*8bd0*/  STL [R1+0x7b8], R28 ;  /* 0x0007b81c01007387 */ /* 0x000fe80000100800 */
[----:B------:R-:W-:Y:S04]  /*8be0*/  STL [R1+0x7bc], R27 ;  /* 0x0007bc1b01007387 */ /* 0x000fe80000100800 */
[----:B------:R-:W-:Y:S04]  /*8bf0*/  STL [R1+0x7c0], R26 ;  /* 0x0007c01a01007387 */ /* 0x000fe80000100800 */
[----:B------:R-:W-:Y:S04]  /*8c00*/  STL [R1+0x7c4], R23 ;  /* 0x0007c41701007387 */ /* 0x000fe80000100800 */
[----:B------:R-:W-:Y:S04]  /*8c10*/  STL [R1+0x110], RZ ;  /* 0x000110ff01007387 */ /* 0x000fe80000100800 */
        /* <DEDUP_REMOVED lines=15> */
[----:B------:R-:W-:Y:S01]  /*8d10*/  STL [R1+0xd0], RZ ;  /* 0x0000d0ff01007387 */ /* 0x000fe20000100800 */
[----:B--2---:R-:W-:Y:S01]  /*8d20*/  ISETP.GE.AND P1, PT, R0, RZ, PT ;  /* 0x000000ff0000720c */ /* 0x004fe20003f26270 */
[----:B------:R-:W-:-:S02]  /*8d30*/  IMAD R0, R29, c[0x0][0x188], RZ ;  /* 0x000062001d007a24 */ /* 0x000fc400078e02ff */
[----:B------:R-:W-:Y:S02]  /*8d40*/  IMAD R0, R10, c[0x0][0x188], RZ ;  /* 0x000062000a007a24 */ /* 0x000fe400078e02ff */
[----:B------:R-:W-:Y:S01]  /*8d50*/  IMAD R0, R7, c[0x0][0x188], RZ ;  /* 0x0000620007007a24 */ /* 0x000fe200078e02ff */
[--C-:B0-----:R-:W-:Y:S01]  /*8d60*/  SHF.R.U32.HI R7, RZ, 0x6, R22.reuse ;  /* 0x00000006ff077819 */ /* 0x101fe20000011616 */
[----:B------:R-:W-:Y:S01]  /*8d70*/  IMAD R0, R24, c[0x0][0x188], RZ ;  /* 0x0000620018007a24 */ /* 0x000fe200078e02ff */
[--C-:B------:R-:W-:Y:S02]  /*8d80*/  SHF.R.U32.HI R24, RZ, 0x6, R22.reuse ;  /* 0x00000006ff187819 */ /* 0x100fe40000011616 */
[----:B------:R-:W-:Y:S02]  /*8d90*/  SGXT.U32 R7, R7, 0x2 ;  /* 0x000000020707781a */ /* 0x000fe40000000000 */
[----:B------:R-:W-:Y:S02]  /*8da0*/  SHF.R.U32.HI R22, RZ, 0x6, R22 ;  /* 0x00000006ff167819 */ /* 0x000fe40000011616 */
[----:B------:R-:W-:-:S02]  /*8db0*/  LOP3.LUT R9, R7, 0x6c, RZ, 0xfc, !PT ;  /* 0x0000006c07097812 */ /* 0x000fc400078efcff */
[----:B------:R-:W-:-:S03]  /*8dc0*/  SGXT.U32 R22, R22, 0x2 ;  /* 0x000000021616781a */ /* 0x000fc60000000000 */
[----:B------:R-:W-:Y:S01]  /*8dd0*/  IMAD R4, R9, c[0x0][0x188], RZ ;  /* 0x0000620009047a24 */ /* 0x000fe200078e02ff */
[C---:B------:R-:W-:Y:S02]  /*8de0*/  LOP3.LUT R10, R22.reuse, 0x64, RZ, 0xfc, !PT ;  /* 0x00000064160a7812 */ /* 0x040fe400078efcff */
[----:B------:R-:W-:Y:S02]  /*8df0*/  LOP3.LUT R9, R22, 0x60, RZ, 0xfc, !PT ;  /* 0x0000006016097812 */ /* 0x000fe400078efcff */
[----:B------:R-:W0:Y:S01]  /*8e00*/  S2R R22, SR_TID.X ;  /* 0x0000000000167919 */ /* 0x000e220000002100 */
[----:B------:R-:W-:Y:S02]  /*8e10*/  LOP3.LUT R7, R7, 0x68, RZ, 0xfc, !PT ;  /* 0x0000006807077812 */ /* 0x000fe400078efcff */
[----:B------:R-:W-:-:S03]  /*8e20*/  SGXT.U32 R24, R24, 0x2 ;  /* 0x000000021818781a */ /* 0x000fc60000000000 */
[----:B------:R-:W-:Y:S01]  /*8e30*/  IMAD R0, R7, c[0x0][0x188], RZ ;  /* 0x0000620007007a24 */ /* 0x000fe200078e02ff */
[C---:B------:R-:W-:Y:S02]  /*8e40*/  LOP3.LUT R7, R24.reuse, 0x5c, RZ, 0xfc, !PT ;  /* 0x0000005c18077812 */ /* 0x040fe400078efcff */
[----:B------:R-:W-:Y:S01]  /*8e50*/  LOP3.LUT R24, R24, 0x58, RZ, 0xfc, !PT ;  /* 0x0000005818187812 */ /* 0x000fe200078efcff */
[----:B------:R-:W-:Y:S02]  /*8e60*/  IMAD R0, R10, c[0x0][0x188], RZ ;  /* 0x000062000a007a24 */ /* 0x000fe400078e02ff */
[----:B------:R-:W-:Y:S02]  /*8e70*/  IMAD R0, R7, c[0x0][0x188], RZ ;  /* 0x0000620007007a24 */ /* 0x000fe400078e02ff */
[----:B------:R-:W-:Y:S02]  /*8e80*/  IMAD R0, R24, c[0x0][0x188], RZ ;  /* 0x0000620018007a24 */ /* 0x000fe400078e02ff */
[----:B------:R-:W2:Y:S01]  /*8e90*/  S2R R24, SR_TID.X ;  /* 0x0000000000187919 */ /* 0x000ea20000002100 */
[----:B------:R-:W-:Y:S01]  /*8ea0*/  IMAD R4, R9, c[0x0][0x188], RZ ;  /* 0x0000620009047a24 */ /* 0x000fe200078e02ff */
[----:B0-----:R-:W-:-:S04]  /*8eb0*/  SHF.R.U32.HI R7, RZ, 0x6, R22 ;  /* 0x00000006ff077819 */ /* 0x001fc80000011616 */
[----:B------:R-:W-:Y:S02]  /*8ec0*/  SGXT.U32 R7, R7, 0x2 ;  /* 0x000000020707781a */ /* 0x000fe40000000000 */
[----:B------:R-:W-:Y:S02]  /*8ed0*/  SHF.R.U32.HI R22, RZ, 0x6, R22 ;  /* 0x00000006ff167819 */ /* 0x000fe40000011616 */
[C---:B------:R-:W-:Y:S02]  /*8ee0*/  LOP3.LUT R10, R7.reuse, 0x54, RZ, 0xfc, !PT ;  /* 0x00000054070a7812 */ /* 0x040fe400078efcff */
[C---:B------:R-:W-:Y:S02]  /*8ef0*/  LOP3.LUT R9, R7.reuse, 0x50, RZ, 0xfc, !PT ;  /* 0x0000005007097812 */ /* 0x040fe400078efcff */
[----:B------:R-:W-:Y:S02]  /*8f00*/  LOP3.LUT R7, R7, 0x4c, RZ, 0xfc, !PT ;  /* 0x0000004c07077812 */ /* 0x000fe400078efcff */
[----:B------:R-:W-:Y:S01]  /*8f10*/  SGXT.U32 R22, R22, 0x2 ;  /* 0x000000021616781a */ /* 0x000fe20000000000 */
[----:B------:R-:W-:-:S02]  /*8f20*/  IMAD R4, R9, c[0x0][0x188], RZ ;  /* 0x0000620009047a24 */ /* 0x000fc400078e02ff */
[----:B------:R-:W-:Y:S01]  /*8f30*/  IMAD R0, R7, c[0x0][0x188], RZ ;  /* 0x0000620007007a24 */ /* 0x000fe200078e02ff */
[C---:B------:R-:W-:Y:S02]  /*8f40*/  LOP3.LUT R9, R22.reuse, 0x48, RZ, 0xfc, !PT ;  /* 0x0000004816097812 */ /* 0x040fe400078efcff */
[----:B------:R-:W-:Y:S02]  /*8f50*/  LOP3.LUT R7, R22, 0x44, RZ, 0xfc, !PT ;  /* 0x0000004416077812 */ /* 0x000fe400078efcff */
[----:B--2---:R-:W-:Y:S01]  /*8f60*/  SHF.R.U32.HI R22, RZ, 0x6, R24 ;  /* 0x00000006ff167819 */ /* 0x004fe20000011618 */
[----:B------:R-:W-:-:S03]  /*8f70*/  IMAD R4, R9, c[0x0][0x188], RZ ;  /* 0x0000620009047a24 */ /* 0x000fc600078e02ff */
[----:B------:R-:W-:Y:S01]  /*8f80*/  SGXT.U32 R22, R22, 0x2 ;  /* 0x000000021616781a */ /* 0x000fe20000000000 */
[----:B------:R-:W-:Y:S01]  /*8f90*/  IMAD R0, R7, c[0x0][0x188], RZ ;  /* 0x0000620007007a24 */ /* 0x000fe200078e02ff */
[----:B------:R-:W-:Y:S02]  /*8fa0*/  SHF.R.U32.HI R24, RZ, 0x6, R24 ;  /* 0x00000006ff187819 */ /* 0x000fe40000011618 */
[C---:B------:R-:W-:Y:S02]  /*8fb0*/  LOP3.LUT R9, R22.reuse, 0x40, RZ, 0xfc, !PT ;  /* 0x0000004016097812 */ /* 0x040fe400078efcff */
[C---:B------:R-:W-:Y:S02]  /*8fc0*/  LOP3.LUT R7, R22.reuse, 0x3c, RZ, 0xfc, !PT ;  /* 0x0000003c16077812 */ /* 0x040fe400078efcff */
[----:B------:R-:W-:Y:S01]  /*8fd0*/  LOP3.LUT R22, R22, 0x38, RZ, 0xfc, !PT ;  /* 0x0000003816167812 */ /* 0x000fe200078efcff */
[----:B------:R-:W-:Y:S01]  /*8fe0*/  STL [R1+0xd4], RZ ;  /* 0x0000d4ff01007387 */ /* 0x000fe20000100800 */
[----:B------:R-:W-:Y:S01]  /*8ff0*/  SGXT.U32 R24, R24, 0x2 ;  /* 0x000000021818781a */ /* 0x000fe20000000000 */
[----:B------:R-:W-:-:S02]  /*9000*/  IMAD R4, R7, c[0x0][0x188], RZ ;  /* 0x0000620007047a24 */ /* 0x000fc400078e02ff */
[----:B------:R-:W-:Y:S01]  /*9010*/  STL [R1+0xd8], RZ ;  /* 0x0000d8ff01007387 */ /* 0x000fe20000100800 */
[----:B------:R-:W-:Y:S01]  /*9020*/  IMAD R0, R22, c[0x0][0x188], RZ ;  /* 0x0000620016007a24 */ /* 0x000fe200078e02ff */
[C---:B------:R-:W-:Y:S02]  /*9030*/  LOP3.LUT R7, R24.reuse, 0x34, RZ, 0xfc, !PT ;  /* 0x0000003418077812 */ /* 0x040fe400078efcff */
[----:B------:R-:W-:Y:S01]  /*9040*/  STL [R1+0xdc], RZ ;  /* 0x0000dcff01007387 */ /* 0x000fe20000100800 */
[----:B------:R-:W-:-:S03]  /*9050*/  LOP3.LUT R22, R24, 0x30, RZ, 0xfc, !PT ;  /* 0x0000003018167812 */ /* 0x000fc600078efcff */
[----:B------:R-:W-:Y:S01]  /*9060*/  STL [R1+0xc0], RZ ;  /* 0x0000c0ff01007387 */ /* 0x000fe20000100800 */
[----:B------:R-:W-:-:S03]  /*9070*/  SHF.R.U32.HI R24, RZ, 0x6, R2 ;  /* 0x00000006ff187819 */ /* 0x000fc60000011602 */
[----:B------:R-:W-:Y:S04]  /*9080*/  STL [R1+0xc4], RZ ;  /* 0x0000c4ff01007387 */ /* 0x000fe80000100800 */
[----:B------:R-:W-:Y:S01]  /*9090*/  STL [R1+0xc8], RZ ;  /* 0x0000c8ff01007387 */ /* 0x000fe20000100800 */
[----:B------:R-:W-:-:S03]  /*90a0*/  SGXT.U32 R24, R24, 0x2 ;  /* 0x000000021818781a */ /* 0x000fc60000000000 */
[----:B------:R-:W-:Y:S04]  /*90b0*/  STL [R1+0xcc], RZ ;  /* 0x0000ccff01007387 */ /* 0x000fe80000100800 */
[----:B------:R-:W-:Y:S04]  /*90c0*/  STL [R1+0xb0], RZ ;  /* 0x0000b0ff01007387 */ /* 0x000fe80000100800 */
[----:B------:R-:W-:Y:S01]  /*90d0*/  STL [R1+0xb4], RZ ;  /* 0x0000b4ff01007387 */ /* 0x000fe20000100800 */
[----:B------:R-:W-:-:S03]  /*90e0*/  IMAD R4, R7, c[0x0][0x188], RZ ;  /* 0x0000620007047a24 */ /* 0x000fc600078e02ff */
[----:B------:R-:W-:Y:S01]  /*90f0*/  STL [R1+0xb8], RZ ;  /* 0x0000b8ff01007387 */ /* 0x000fe20000100800 */
[----:B------:R-:W-:Y:S01]  /*9100*/  IMAD R0, R22, c[0x0][0x188], RZ ;  /* 0x0000620016007a24 */ /* 0x000fe200078e02ff */
[----:B------:R-:W-:Y:S02]  /*9110*/  SHF.R.U32.HI R2, RZ, 0x6, R2 ;  /* 0x00000006ff027819 */ /* 0x000fe40000011602 */
[----:B------:R-:W-:Y:S01]  /*9120*/  STL [R1+0xbc], RZ ;  /* 0x0000bcff01007387 */ /* 0x000fe20000100800 */
[----:B------:R-:W-:-:S03]  /*9130*/  LOP3.LUT R7, R24, 0x2c, RZ, 0xfc, !PT ;  /* 0x0000002c18077812 */ /* 0x000fc600078efcff */
[----:B------:R-:W-:Y:S01]  /*9140*/  STL [R1+0xa0], RZ ;  /* 0x0000a0ff01007387 */ /* 0x000fe20000100800 */
[----:B------:R-:W-:-:S03]  /*9150*/  LOP3.LUT R22, R24, 0x28, RZ, 0xfc, !PT ;  /* 0x0000002818167812 */ /* 0x000fc600078efcff */
[----:B------:R-:W-:Y:S01]  /*9160*/  STL [R1+0xa4], RZ ;  /* 0x0000a4ff01007387 */ /* 0x000fe20000100800 */
[----:B------:R-:W-:-:S03]  /*9170*/  LOP3.LUT R24, R24, 0x24, RZ, 0xfc, !PT ;  /* 0x0000002418187812 */ /* 0x000fc600078efcff */
[----:B------:R-:W-:Y:S01]  /*9180*/  STL [R1+0xa8], RZ ;  /* 0x0000a8ff01007387 */ /* 0x000fe20000100800 */
[----:B------:R-:W-:-:S03]  /*9190*/  SGXT.U32 R2, R2, 0x2 ;  /* 0x000000020202781a */ /* 0x000fc60000000000 */
[----:B------:R-:W-:Y:S01]  /*91a0*/  STL [R1+0xac], RZ ;  /* 0x0000acff01007387 */ /* 0x000fe20000100800 */
[----:B-1----:R-:W-:-:S03]  /*91b0*/  IMAD R5, R10, c[0x0][0x188], RZ ;  /* 0x000062000a057a24 */ /* 0x002fc600078e02ff */
[----:B------:R-:W2:Y:S01]  /*91c0*/  LDL.LU R16, [R1+0x1e8] ;  /* 0x0001e80001107983 */ /* 0x000ea20000300800 */
[----:B------:R-:W-:-:S03]  /*91d0*/  IMAD R5, R9, c[0x0][0x188], RZ ;  /* 0x0000620009057a24 */ /* 0x000fc600078e02ff */
[----:B------:R-:W-:Y:S01]  /*91e0*/  STL [R1+0x90], RZ ;  /* 0x000090ff01007387 */ /* 0x000fe20000100800 */
[----:B------:R-:W-:-:S03]  /*91f0*/  IMAD R5, R7, c[0x0][0x188], RZ ;  /* 0x0000620007057a24 */ /* 0x000fc600078e02ff */
[----:B------:R-:W-:Y:S01]  /*9200*/  STL [R1+0x94], RZ ;  /* 0x000094ff01007387 */ /* 0x000fe20000100800 */
[----:B------:R-:W-:Y:S01]  /*9210*/  IMAD R4, R22, c[0x0][0x188], RZ ;  /* 0x0000620016047a24 */ /* 0x000fe200078e02ff */
[----:B------:R-:W-:Y:S01]  /*9220*/  LOP3.LUT R7, R2, 0x20, RZ, 0xfc, !PT ;  /* 0x0000002002077812 */ /* 0x000fe200078efcff */
[----:B------:R-:W-:Y:S01]  /*9230*/  IMAD R0, R24, c[0x0][0x188], RZ ;  /* 0x0000620018007a24 */ /* 0x000fe200078e02ff */
[----:B------:R-:W-:Y:S01]  /*9240*/  STL [R1+0x98], RZ ;  /* 0x000098ff01007387 */ /* 0x000fe20000100800 */
[C---:B------:R-:W-:Y:S02]  /*9250*/  LOP3.LUT R22, R2.reuse, 0x1c, RZ, 0xfc, !PT ;  /* 0x0000001c02167812 */ /* 0x040fe400078efcff */
[C---:B------:R-:W-:Y:S01]  /*9260*/  LOP3.LUT R24, R2.reuse, 0x18, RZ, 0xfc, !PT ;  /* 0x0000001802187812 */ /* 0x040fe200078efcff */
[----:B------:R-:W-:Y:S01]  /*9270*/  STL [R1+0x9c], RZ ;  /* 0x00009cff01007387 */ /* 0x000fe20000100800 */
[----:B------:R-:W-:-:S03]  /*9280*/  LOP3.LUT R2, R2, 0x14, RZ, 0xfc, !PT ;  /* 0x0000001402027812 */ /* 0x000fc600078efcff */
[----:B------:R-:W3:Y:S04]  /*9290*/  LDL R19, [R1+0x5fc] ;  /* 0x0005fc0001137983 */ /* 0x000ee80000100800 */
[----:B------:R-:W-:Y:S01]  /*92a0*/  STL [R1+0x180], RZ ;  /* 0x000180ff01007387 */ /* 0x000fe20000100800 */
[----:B------:R-:W-:-:S03]  /*92b0*/  IMAD R0, R7, c[0x0][0x188], RZ ;  /* 0x0000620007007a24 */ /* 0x000fc600078e02ff */
[----:B------:R-:W-:Y:S01]  /*92c0*/  STL [R1+0x184], RZ ;  /* 0x000184ff01007387 */ /* 0x000fe20000100800 */
[----:B------:R-:W-:-:S03]  /*92d0*/  IMAD R5, R22, c[0x0][0x188], RZ ;  /* 0x0000620016057a24 */ /* 0x000fc600078e02ff */
[----:B------:R-:W-:Y:S01]  /*92e0*/  STL [R1+0x188], RZ ;  /* 0x000188ff01007387 */ /* 0x000fe20000100800 */
[----:B------:R-:W-:Y:S01]  /*92f0*/  IMAD R4, R24, c[0x0][0x188], RZ ;  /* 0x0000620018047a24 */ /* 0x000fe200078e02ff */
[C---:B------:R-:W-:Y:S02]  /*9300*/  LOP3.LUT R22, R29.reuse, 0x10, RZ, 0xfc, !PT ;  /* 0x000000101d167812 */ /* 0x040fe400078efcff */
[----:B------:R-:W-:Y:S01]  /*9310*/  STL [R1+0x18c], RZ ;  /* 0x00018cff01007387 */ /* 0x000fe20000100800 */
[----:B------:R-:W-:Y:S01]  /*9320*/  IMAD R0, R2, c[0x0][0x188], RZ ;  /* 0x0000620002007a24 */ /* 0x000fe200078e02ff */
[C---:B------:R-:W-:Y:S02]  /*9330*/  LOP3.LUT R24, R29.reuse, 0xc, RZ, 0xfc, !PT ;  /* 0x0000000c1d187812 */ /* 0x040fe400078efcff */
[----:B------:R-:W4:Y:S01]  /*9340*/  LDL.LU R17, [R1+0x220] ;  /* 0x0002200001117983 */ /* 0x000f220000300800 */
[----:B------:R-:W-:-:S03]  /*9350*/  LOP3.LUT R2, R29, 0x8, RZ, 0xfc, !PT ;  /* 0x000000081d027812 */ /* 0x000fc600078efcff */
[----:B------:R-:W4:Y:S01]  /*9360*/  LDL.LU R15, [R1+0x21c] ;  /* 0x00021c00010f7983 */ /* 0x000f220000300800 */
[----:B------:R-:W-:-:S03]  /*9370*/  LOP3.LUT R29, R29, 0x4, RZ, 0xfc, !PT ;  /* 0x000000041d1d7812 */ /* 0x000fc600078efcff */
[----:B------:R-:W4:Y:S01]  /*9380*/  LDL.LU R13, [R1+0x218] ;  /* 0x00021800010d7983 */ /* 0x000f220000300800 */
[----:B------:R-:W-:-:S03]  /*9390*/  IMAD R0, R22, c[0x0][0x188], RZ ;  /* 0x0000620016007a24 */ /* 0x000fc600078e02ff */
[----:B------:R-:W4:Y:S01]  /*93a0*/  LDL.LU R12, [R1+0x214] ;  /* 0x00021400010c7983 */ /* 0x000f220000300800 */
[----:B------:R-:W-:-:S03]  /*93b0*/  IMAD R4, R24, c[0x0][0x188], RZ ;  /* 0x0000620018047a24 */ /* 0x000fc600078e02ff */
[----:B------:R-:W4:Y:S01]  /*93c0*/  LDL.LU R10, [R1+0x228] ;  /* 0x00022800010a7983 */ /* 0x000f220000300800 */
[----:B------:R-:W-:-:S03]  /*93d0*/  IMAD R0, R29, c[0x0][0x188], RZ ;  /* 0x000062001d007a24 */ /* 0x000fc600078e02ff */
[----:B------:R-:W4:Y:S04]  /*93e0*/  LDL.LU R9, [R1+0x230] ;  /* 0x0002300001097983 */ /* 0x000f280000300800 */
[----:B------:R-:W4:Y:S04]  /*93f0*/  LDL.LU R7, [R1+0x268] ;  /* 0x0002680001077983 */ /* 0x000f280000300800 */
[----:B------:R-:W4:Y:S04]  /*9400*/  LDL.LU R22, [R1+0x278] ;  /* 0x0002780001167983 */ /* 0x000f280000300800 */
[----:B------:R-:W4:Y:S04]  /*9410*/  LDL.LU R24, [R1+0x27c] ;  /* 0x00027c0001187983 */ /* 0x000f280000300800 */
[----:B------:R-:W4:Y:S04]  /*9420*/  LDL.LU R29, [R1+0x274] ;  /* 0x00027400011d7983 */ /* 0x000f280000300800 */
[----:B------:R-:W-:Y:S04]  /*9430*/  STL [R1+0x170], RZ ;  /* 0x000170ff01007387 */ /* 0x000fe80000100800 */
[----:B------:R-:W-:Y:S04]  /*9440*/  STL [R1+0x174], RZ ;  /* 0x000174ff01007387 */ /* 0x000fe80000100800 */
[----:B------:R-:W-:Y:S04]  /*9450*/  STL [R1+0x178], RZ ;  /* 0x000178ff01007387 */ /* 0x000fe80000100800 */
[----:B------:R-:W-:Y:S04]  /*9460*/  STL [R1+0x17c], RZ ;  /* 0x00017cff01007387 */ /* 0x000fe80000100800 */
[----:B------:R-:W-:Y:S04]  /*9470*/  STL [R1+0x160], RZ ;  /* 0x000160ff01007387 */ /* 0x000fe80000100800 */
[----:B------:R-:W4:Y:S01]  /*9480*/  LDL.LU R4, [R1] ;  /* 0x0000000001047983 */ /* 0x000f220000300800 */
[----:B------:R-:W-:-:S06]  /*9490*/  IMAD R2, R2, c[0x0][0x188], RZ ;  /* 0x0000620002027a24 */ /* 0x000fcc00078e02ff */
[----:B------:R-:W0:Y:S04]  /*94a0*/  S2R R2, SR_TID.X ;  /* 0x0000000000027919 */ /* 0x000e280000002100 */
[----:B------:R-:W1:Y:S04]  /*94b0*/  S2R R18, SR_TID.X ;  /* 0x0000000000127919 */ /* 0x000e680000002100 */
[----:B------:R-:W1:Y:S01]  /*94c0*/  S2R R21, SR_TID.X ;  /* 0x0000000000157919 */ /* 0x000e620000002100 */
[----:B------:R-:W-:Y:S02]  /*94d0*/  ISETP.NE.AND P0, PT, RZ, c[0x0][0x178], PT ;  /* 0x00005e00ff007a0c */ /* 0x000fe40003f05270 */
[----:B0-----:R-:W-:-:S02]  /*94e0*/  LOP3.LUT R2, R2, 0x7f, RZ, 0xc0, !PT ;  /* 0x0000007f02027812 */ /* 0x001fc400078ec0ff */
[----:B-1----:R-:W-:-:S03]  /*94f0*/  LOP3.LUT R18, R18, 0x7, RZ, 0xc0, !PT ;  /* 0x0000000712127812 */ /* 0x002fc600078ec0ff */
[----:B------:R-:W-:Y:S02]  /*9500*/  IMAD R2, R2, c[0x0][0x18c], RZ ;  /* 0x0000630002027a24 */ /* 0x000fe400078e02ff */
[----:B------:R-:W-:-:S03]  /*9510*/  IMAD.SHL.U32 R21, R21, 0x2, RZ ;  /* 0x0000000215157824 */ /* 0x000fc600078e00ff */
[----:B------:R-:W-:Y:S01]  /*9520*/  SHF.R.S32.HI R0, RZ, 0x1f, R2 ;  /* 0x0000001fff007819 */ /* 0x000fe20000011402 */
[----:B------:R-:W-:-:S03]  /*9530*/  IMAD R18, R18, 0x90, RZ ;  /* 0x0000009012127824 */ /* 0x000fc600078e02ff */
[----:B------:R-:W-:Y:S02]  /*9540*/  SHF.L.U64.HI R0, R2, 0x1, R0 ;  /* 0x0000000102007819 */ /* 0x000fe40000010200 */
[----:B------:R-:W-:Y:S01]  /*9550*/  LOP3.LUT R18, R18, 0x10, R21, 0x78, !PT ;  /* 0x0000001012127812 */ /* 0x000fe200078e7815 */
[----:B------:R-:W-:Y:S02]  /*9560*/  IMAD.SHL.U32 R2, R2, 0x2, RZ ;  /* 0x0000000202027824 */ /* 0x000fe400078e00ff */
[----:B------:R-:W-:Y:S01]  /*9570*/  IMAD R3, R3, c[0x0][0x190], RZ ;  /* 0x0000640003037a24 */ /* 0x000fe200078e02ff */
[----:B--2---:R-:W-:-:S05]  /*9580*/  SHF.R.S32.HI R5, RZ, 0x7, R16 ;  /* 0x00000007ff057819 */ /* 0x004fca0000011410 */
[----:B------:R-:W-:Y:S04]  /*9590*/  STL [R1+0x1e8], R5 ;  /* 0x0001e80501007387 */ /* 0x000fe80000100800 */
[----:B------:R3:W-:Y:S04]  /*95a0*/  STL [R1+0x704], R0 ;  /* 0x0007040001007387 */ /* 0x0007e80000100800 */
[----:B------:R0:W-:Y:S01]  /*95b0*/  STL [R1+0x708], R2 ;  /* 0x0007080201007387 */ /* 0x0001e20000100800 */
[----:B---3--:R-:W-:Y:S01]  /*95c0*/  LOP3.LUT R0, R18, 0x400, R19, 0xf8, !PT ;  /* 0x0000040012007812 */ /* 0x008fe200078ef813 */
[----:B----4-:R-:W-:-:S02]  /*95d0*/  IMAD R25, R17, c[0x0][0x190], RZ ;  /* 0x0000640011197a24 */ /* 0x010fc400078e02ff */
[----:B0-----:R-:W-:Y:S02]  /*95e0*/  IMAD R2, R13, c[0x0][0x190], RZ ;  /* 0x000064000d027a24 */ /* 0x001fe400078e02ff */
[----:B------:R-:W-:Y:S01]  /*95f0*/  @!P1 IMAD.MOV R4, RZ, RZ, -R4 ;  /* 0x000000ffff049224 */ /* 0x000fe200078e0a04 */
[----:B------:R-:W-:-:S05]  /*9600*/  @!P0 LOP3.LUT R4, RZ, c[0x0][0x178], RZ, 0x33, !PT ;  /* 0x00005e00ff048a12 */ /* 0x000fca00078e33ff */
[----:B------:R-:W-:Y:S04]  /*9610*/  STL [R1+0x7c8], R4 ;  /* 0x0007c80401007387 */ /* 0x000fe80000100800 */
[----:B------:R-:W-:Y:S04]  /*9620*/  STL [R1+0x1c8], R0 ;  /* 0x0001c80001007387 */ /* 0x000fe80000100800 */
[----:B------:R0:W-:Y:S04]  /*9630*/  STL [R1+0x70c], R3 ;  /* 0x00070c0301007387 */ /* 0x0001e80000100800 */
[----:B------:R-:W-:Y:S01]  /*9640*/  STL [R1+0x7cc], R25 ;  /* 0x0007cc1901007387 */ /* 0x000fe20000100800 */
[----:B0-----:R-:W-:-:S02]  /*9650*/  IMAD R3, R15, c[0x0][0x190], RZ ;  /* 0x000064000f037a24 */ /* 0x001fc400078e02ff */
[----:B------:R-:W-:-:S03]  /*9660*/  IMAD R0, R12, c[0x0][0x190], RZ ;  /* 0x000064000c007a24 */ /* 0x000fc600078e02ff */
[----:B------:R0:W-:Y:S04]  /*9670*/  STL [R1], R3 ;  /* 0x0000000301007387 */ /* 0x0001e80000100800 */
[----:B------:R1:W-:Y:S01]  /*9680*/  STL [R1+0x20], R2 ;  /* 0x0000200201007387 */ /* 0x0003e20000100800 */
[----:B0-----:R-:W-:-:S03]  /*9690*/  IMAD R3, R10, c[0x0][0x190], RZ ;  /* 0x000064000a037a24 */ /* 0x001fc600078e02ff */
[----:B------:R0:W-:Y:S01]  /*96a0*/  STL [R1+0x24], R0 ;  /* 0x0000240001007387 */ /* 0x0001e20000100800 */
[----:B-1----:R-:W-:-:S03]  /*96b0*/  IMAD R2, R9, c[0x0][0x190], RZ ;  /* 0x0000640009027a24 */ /* 0x002fc600078e02ff */
[----:B------:R1:W-:Y:S01]  /*96c0*/  STL [R1+0x6c], R3 ;  /* 0x00006c0301007387 */ /* 0x0003e20000100800 */
[----:B0-----:R-:W-:-:S03]  /*96d0*/  IMAD R0, R7, c[0x0][0x190], RZ ;  /* 0x0000640007007a24 */ /* 0x001fc600078e02ff */
[----:B------:R0:W-:Y:S01]  /*96e0*/  STL [R1+0x214], R2 ;  /* 0x0002140201007387 */ /* 0x0001e20000100800 */
[----:B-1----:R-:W-:-:S03]  /*96f0*/  IMAD R3, R22, c[0x0][0x190], RZ ;  /* 0x0000640016037a24 */ /* 0x002fc600078e02ff */
[----:B------:R1:W-:Y:S04]  /*9700*/  STL [R1+0x218], R0 ;  /* 0x0002180001007387 */ /* 0x0003e80000100800 */
[----:B------:R-:W-:Y:S04]  /*9710*/  STL [R1+0x21c], R3 ;  /* 0x00021c0301007387 */ /* 0x000fe80000100800 */
[----:B------:R-:W2:Y:S01]  /*9720*/  LDL.LU R25, [R1+0x264] ;  /* 0x0002640001197983 */ /* 0x000ea20000300800 */
[----:B0-----:R-:W-:Y:S02]  /*9730*/  IMAD R2, R24, c[0x0][0x190], RZ ;  /* 0x0000640018027a24 */ /* 0x001fe400078e02ff */
[----:B-1----:R-:W-:-:S03]  /*9740*/  IMAD R0, R29, c[0x0][0x190], RZ ;  /* 0x000064001d007a24 */ /* 0x002fc600078e02ff */
[----:B------:R-:W-:Y:S04]  /*9750*/  STL [R1+0x220], R2 ;  /* 0x0002200201007387 */ /* 0x000fe80000100800 */
[----:B--2---:R0:W-:Y:S04]  /*9760*/  STL [R1+0x7dc], R25 ;  /* 0x0007dc1901007387 */ /* 0x0041e80000100800 */
[----:B------:R-:W-:Y:S04]  /*9770*/  STL [R1+0x224], R0 ;  /* 0x0002240001007387 */ /* 0x000fe80000100800 */
        /* <DEDUP_REMOVED lines=31> */
[----:B--2---:R-:W-:-:S05]  /*9970*/  IMAD R25, R25, c[0x0][0x190], RZ ;  /* 0x0000640019197a24 */ /* 0x004fca00078e02ff */
[----:B------:R0:W-:Y:S04]  /*9980*/  STL [R1+0x228], R25 ;  /* 0x0002281901007387 */ /* 0x0001e80000100800 */
[----:B0-----:R-:W2:Y:S02]  /*9990*/  LDL.LU R25, [R1+0x7e0] ;  /* 0x0007e00001197983 */ /* 0x001ea40000300800 */
[----:B--2---:R-:W-:-:S05]  /*99a0*/  IMAD R25, R25, c[0x0][0x190], RZ ;  /* 0x0000640019197a24 */ /* 0x004fca00078e02ff */
[----:B------:R0:W-:Y:S04]  /*99b0*/  STL [R1+0x230], R25 ;  /* 0x0002301901007387 */ /* 0x0001e80000100800 */
[----:B0-----:R-:W2:Y:S01]  /*99c0*/  LDL.LU R25, [R1+0x7dc] ;  /* 0x0007dc0001197983 */ /* 0x001ea20000300800 */
[----:B---3--:R-:W-:Y:S02]  /*99d0*/  IMAD R2, R2, c[0x0][0x190], RZ ;  /* 0x0000640002027a24 */ /* 0x008fe400078e02ff */
[----:B------:R-:W-:Y:S02]  /*99e0*/  IMAD R0, R0, c[0x0][0x190], RZ ;  /* 0x0000640000007a24 */ /* 0x000fe400078e02ff */
[----:B--2---:R-:W-:-:S05]  /*99f0*/  IMAD R25, R25, c[0x0][0x190], RZ ;  /* 0x0000640019197a24 */ /* 0x004fca00078e02ff */
[----:B------:R0:W-:Y:S02]  /*9a00*/  STL [R1+0x264], R25 ;  /* 0x0002641901007387 */ /* 0x0001e40000100800 */
[----:B0-----:R-:W-:Y:S02]  /*9a10*/  IMAD R25, R3, c[0x0][0x190], RZ ;  /* 0x0000640003197a24 */ /* 0x001fe400078e02ff */
[----:B----4-:R-:W-:-:S03]  /*9a20*/  IMAD R3, R4, c[0x0][0x190], RZ ;  /* 0x0000640004037a24 */ /* 0x010fc600078e02ff */
[----:B------:R-:W-:Y:S04]  /*9a30*/  STL [R1+0x260], R25 ;  /* 0x0002601901007387 */ /* 0x000fe80000100800 */
[----:B------:R0:W-:Y:S04]  /*9a40*/  STL [R1+0x25c], R3 ;  /* 0x00025c0301007387 */ /* 0x0001e80000100800 */
        /* <DEDUP_REMOVED lines=9> */
[----:B------:R2:W-:Y:S01]  /*9ae0*/  STL [R1+0x244], R3 ;  /* 0x0002440301007387 */ /* 0x0005e20000100800 */
[----:B0-----:R-:W-:Y:S02]  /*9af0*/  IMAD R2, R20, c[0x0][0x190], RZ ;  /* 0x0000640014027a24 */ /* 0x001fe400078e02ff */
[----:B-1----:R-:W-:-:S03]  /*9b00*/  IMAD R0, R6, c[0x0][0x190], RZ ;  /* 0x0000640006007a24 */ /* 0x002fc600078e02ff */
[----:B------:R0:W-:Y:S01]  /*9b10*/  STL [R1+0x240], R2 ;  /* 0x0002400201007387 */ /* 0x0001e20000100800 */
[----:B--2---:R-:W-:-:S03]  /*9b20*/  IMAD R3, R14, c[0x0][0x190], RZ ;  /* 0x000064000e037a24 */ /* 0x004fc600078e02ff */
        /* <DEDUP_REMOVED lines=75> */
[----:B----4-:R-:W-:Y:S02]  /*9fe0*/  IMAD R4, R4, c[0x0][0x190], RZ ;  /* 0x0000640004047a24 */ /* 0x010fe400078e02ff */
[----:B--2---:R-:W-:-:S05]  /*9ff0*/  IMAD R25, R25, c[0x0][0x190], RZ ;  /* 0x0000640019197a24 */ /* 0x004fca00078e02ff */
[----:B------:R3:W-:Y:S02]  /*a000*/  STL [R1+0x1b0], R25 ;  /* 0x0001b01901007387 */ /* 0x0007e40000100800 */
[----:B---3--:R-:W-:Y:S02]  /*a010*/  IMAD R25, R3, c[0x0][0x190], RZ ;  /* 0x0000640003197a24 */ /* 0x008fe400078e02ff */
[----:B------:R-:W-:Y:S02]  /*a020*/  IMAD R3, R2, c[0x0][0x190], RZ ;  /* 0x0000640002037a24 */ /* 0x000fe400078e02ff */
[----:B------:R-:W-:Y:S01]  /*a030*/  IMAD R2, R0, c[0x0][0x190], RZ ;  /* 0x0000640000027a24 */ /* 0x000fe200078e02ff */
[----:B------:R-:W-:Y:S01]  /*a040*/  STL [R1+0x1ac], R25 ;  /* 0x0001ac1901007387 */ /* 0x000fe20000100800 */
[----:B------:R-:W-:-:S03]  /*a050*/  IMAD R0, R23, c[0x0][0x190], RZ ;  /* 0x0000640017007a24 */ /* 0x000fc600078e02ff */
        /* <DEDUP_REMOVED lines=44> */
[----:B------:R-:W-:Y:S01]  /*a320*/  STL [R1+0x108], R2 ;  /* 0x0001080201007387 */ /* 0x000fe20000100800 */
[----:B--2---:R-:W-:-:S03]  /*a330*/  IMAD R3, R24, c[0x0][0x190], RZ ;  /* 0x0000640018037a24 */ /* 0x004fc600078e02ff */
[----:B------:R0:W-:Y:S04]  /*a340*/  STL [R1+0x104], R0 ;  /* 0x0001040001007387 */ /* 0x0001e80000100800 */
[----:B0-----:R-:W2:Y:S04]  /*a350*/  LDL.LU R0, [R1+0x88] ;  /* 0x0000880001007983 */ /* 0x001ea80000300800 */
[----:B------:R-:W-:Y:S04]  /*a360*/  STL [R1+0x100], R3 ;  /* 0x0001000301007387 */ /* 0x000fe80000100800 */
[----:B------:R-:W3:Y:S01]  /*a370*/  LDL.LU R25, [R1+0x80] ;  /* 0x0000800001197983 */ /* 0x000ee20000300800 */
[----:B------:R-:W-:-:S05]  /*a380*/  IMAD R2, R29, c[0x0][0x190], RZ ;  /* 0x000064001d027a24 */ /* 0x000fca00078e02ff */
[----:B------:R-:W-:Y:S04]  /*a390*/  STL [R1+0x8c], R2 ;  /* 0x00008c0201007387 */ /* 0x000fe80000100800 */
[----:B---3--:R0:W-:Y:S04]  /*a3a0*/  STL [R1+0x7d0], R25 ;  /* 0x0007d01901007387 */ /* 0x0081e80000100800 */
[----:B0-----:R-:W3:Y:S04]  /*a3b0*/  LDL.LU R25, [R1+0x84] ;  /* 0x0000840001197983 */ /* 0x001ee80000300800 */
[----:B------:R-:W4:Y:S04]  /*a3c0*/  LDL.LU R4, [R1+0x7c] ;  /* 0x00007c0001047983 */ /* 0x000f280000300800 */
        /* <DEDUP_REMOVED lines=17> */
[----:B------:R-:W4:Y:S01]  /*a4e0*/  LDL.LU R12, [R1+0x30] ;  /* 0x00003000010c7983 */ /* 0x000f220000300800 */
[----:B--2---:R-:W-:-:S03]  /*a4f0*/  IMAD R0, R0, c[0x0][0x190], RZ ;  /* 0x0000640000007a24 */ /* 0x004fc600078e02ff */
[----:B------:R-:W2:Y:S04]  /*a500*/  LDL.LU R10, [R1+0x2c] ;  /* 0x00002c00010a7983 */ /* 0x000ea80000300800 */
[----:B------:R-:W2:Y:S04]  /*a510*/  LDL.LU R9, [R1+0x28] ;  /* 0x0000280001097983 */ /* 0x000ea80000300800 */
[----:B------:R-:W2:Y:S04]  /*a520*/  LDL.LU R7, [R1+0x1c] ;  /* 0x00001c0001077983 */ /* 0x000ea80000300800 */
[----:B------:R-:W2:Y:S04]  /*a530*/  LDL.LU R22, [R1+0x18] ;  /* 0x0000180001167983 */ /* 0x000ea80000300800 */
[----:B------:R-:W2:Y:S04]  /*a540*/  LDL.LU R24, [R1+0x14] ;  /* 0x0000140001187983 */ /* 0x000ea80000300800 */
[----:B------:R-:W2:Y:S04]  /*a550*/  LDL.LU R29, [R1+0x10] ;  /* 0x00001000011d7983 */ /* 0x000ea80000300800 */
[----:B------:R-:W2:Y:S04]  /*a560*/  LDL.LU R3, [R1+0xc] ;  /* 0x00000c0001037983 */ /* 0x000ea80000300800 */
[----:B------:R-:W2:Y:S04]  /*a570*/  LDL.LU R2, [R1+0x8] ;  /* 0x0000080001027983 */ /* 0x000ea80000300800 */
[----:B------:R0:W-:Y:S04]  /*a580*/  STL [R1+0x88], R0 ;  /* 0x0000880001007387 */ /* 0x0001e80000100800 */
[----:B0-----:R-:W2:Y:S01]  /*a590*/  LDL.LU R0, [R1+0x4] ;  /* 0x0000040001007983 */ /* 0x001ea20000300800 */
[----:B---3--:R-:W-:-:S05]  /*a5a0*/  IMAD R25, R25, c[0x0][0x190], RZ ;  /* 0x0000640019197a24 */ /* 0x008fca00078e02ff */
[----:B------:R0:W-:Y:S04]  /*a5b0*/  STL [R1+0x84], R25 ;  /* 0x0000841901007387 */ /* 0x0001e80000100800 */
[----:B0-----:R-:W3:Y:S01]  /*a5c0*/  LDL.LU R25, [R1+0x7d0] ;  /* 0x0007d00001197983 */ /* 0x001ee20000300800 */
[----:B----4-:R-:W-:Y:S02]  /*a5d0*/  IMAD R4, R4, c[0x0][0x190], RZ ;  /* 0x0000640004047a24 */ /* 0x010fe400078e02ff */
[----:B------:R-:W-:Y:S02]  /*a5e0*/  IMAD R23, R23, c[0x0][0x190], RZ ;  /* 0x0000640017177a24 */ /* 0x000fe400078e02ff */
[----:B------:R-:W-:Y:S02]  /*a5f0*/  IMAD R26, R26, c[0x0][0x190], RZ ;  /* 0x000064001a1a7a24 */ /* 0x000fe400078e02ff */
[----:B------:R-:W-:-:S02]  /*a600*/  IMAD R27, R27, c[0x0][0x190], RZ ;  /* 0x000064001b1b7a24 */ /* 0x000fc400078e02ff */
[----:B------:R-:W-:Y:S02]  /*a610*/  IMAD R28, R28, c[0x0][0x190], RZ ;  /* 0x000064001c1c7a24 */ /* 0x000fe400078e02ff */
[----:B------:R-:W-:Y:S02]  /*a620*/  IMAD R20, R20, c[0x0][0x190], RZ ;  /* 0x0000640014147a24 */ /* 0x000fe400078e02ff */
[----:B------:R-:W-:Y:S02]  /*a630*/  IMAD R6, R6, c[0x0][0x190], RZ ;  /* 0x0000640006067a24 */ /* 0x000fe400078e02ff */
        /* <DEDUP_REMOVED lines=12> */
[----:B--2---:R-:W-:Y:S02]  /*a700*/  IMAD R10, R10, c[0x0][0x190], RZ ;  /* 0x000064000a0a7a24 */ /* 0x004fe400078e02ff */
[----:B------:R-:W-:Y:S02]  /*a710*/  IMAD R9, R9, c[0x0][0x190], RZ ;  /* 0x0000640009097a24 */ /* 0x000fe400078e02ff */
[----:B------:R-:W-:-:S02]  /*a720*/  IMAD R7, R7, c[0x0][0x190], RZ ;  /* 0x0000640007077a24 */ /* 0x000fc400078e02ff */
[----:B------:R-:W-:Y:S02]  /*a730*/  IMAD R22, R22, c[0x0][0x190], RZ ;  /* 0x0000640016167a24 */ /* 0x000fe400078e02ff */
[----:B------:R-:W-:Y:S02]  /*a740*/  IMAD R24, R24, c[0x0][0x190], RZ ;  /* 0x0000640018187a24 */ /* 0x000fe400078e02ff */
[----:B------:R-:W-:Y:S02]  /*a750*/  IMAD R29, R29, c[0x0][0x190], RZ ;  /* 0x000064001d1d7a24 */ /* 0x000fe400078e02ff */
[----:B---3--:R-:W-:-:S05]  /*a760*/  IMAD R25, R25, c[0x0][0x190], RZ ;  /* 0x0000640019197a24 */ /* 0x008fca00078e02ff */
        /* <DEDUP_REMOVED lines=25> */
[----:B0-----:R-:W3:Y:S04]  /*a900*/  LDL.LU R16, [R1+0x79c] ;  /* 0x00079c0001107983 */ /* 0x001ee80000300800 */
[----:B------:R0:W-:Y:S04]  /*a910*/  STL [R1+0x48], R21 ;  /* 0x0000481501007387 */ /* 0x0001e80000100800 */
[----:B0-----:R-:W4:Y:S04]  /*a920*/  LDL.LU R21, [R1+0x798] ;  /* 0x0007980001157983 */ /* 0x001f280000300800 */
        /* <DEDUP_REMOVED lines=23> */
[----:B0-----:R-:W4:Y:S01]  /*aaa0*/  LDL.LU R29, [R1+0x768] ;  /* 0x00076800011d7983 */ /* 0x001f220000300800 */
[----:B------:R-:W-:-:S05]  /*aab0*/  IMAD R3, R3, c[0x0][0x190], RZ ;  /* 0x0000640003037a24 */ /* 0x000fca00078e02ff */
[----:B------:R0:W-:Y:S02]  /*aac0*/  STL [R1+0xc], R3 ;  /* 0x00000c0301007387 */ /* 0x0001e40000100800 */
[----:B0-----:R-:W-:Y:S02]  /*aad0*/  IMAD R3, R2, c[0x0][0x190], RZ ;  /* 0x0000640002037a24 */ /* 0x001fe400078e02ff */
[----:B------:R-:W-:-:S03]  /*aae0*/  IMAD R2, R0, c[0x0][0x190], RZ ;  /* 0x0000640000027a24 */ /* 0x000fc600078e02ff */
[----:B------:R0:W-:Y:S04]  /*aaf0*/  STL [R1+0x728], R3 ;  /* 0x0007280301007387 */ /* 0x0001e80000100800 */
[----:B0-----:R-:W4:Y:S04]  /*ab00*/  LDL.LU R3, [R1+0x6c] ;  /* 0x00006c0001037983 */ /* 0x001f280000300800 */
[----:B------:R0:W-:Y:S04]  /*ab10*/  STL [R1+0x724], R2 ;  /* 0x0007240201007387 */ /* 0x0001e80000100800 */
[----:B0-----:R-:W4:Y:S01]  /*ab20*/  LDL.LU R2, [R1+0x214] ;  /* 0x0002140001027983 */ /* 0x001f220000300800 */
[----:B--2---:R-:W-:-:S02]  /*ab30*/  IMAD R0, R5, c[0x0][0x190], RZ ;  /* 0x0000640005007a24 */ /* 0x004fc400078e02ff */
[----:B---3--:R-:W-:Y:S02]  /*ab40*/  IMAD R16, R16, c[0x0][0x190], RZ ;  /* 0x0000640010107a24 */ /* 0x008fe400078e02ff */
[----:B----4-:R-:W-:Y:S02]  /*ab50*/  IMAD R21, R21, c[0x0][0x190], RZ ;  /* 0x0000640015157a24 */ /* 0x010fe400078e02ff */
        /* <DEDUP_REMOVED lines=10> */
[----:B------:R-:W-:-:S05]  /*ac00*/  IMAD R29, R29, c[0x0][0x190], RZ ;  /* 0x000064001d1d7a24 */ /* 0x000fca00078e02ff */
[----:B------:R0:W-:Y:S04]  /*ac10*/  STL [R1+0x720], R29 ;  /* 0x0007201d01007387 */ /* 0x0001e80000100800 */
[----:B0-----:R-:W2:Y:S04]  /*ac20*/  LDL.LU R29, [R1+0x24] ;  /* 0x00002400011d7983 */ /* 0x001ea80000300800 */
[----:B------:R0:W-:Y:S04]  /*ac30*/  STL [R1+0x71c], R24 ;  /* 0x00071c1801007387 */ /* 0x0001e80000100800 */
[----:B0-----:R-:W3:Y:S04]  /*ac40*/  LDL.LU R24, [R1+0x21c] ;  /* 0x00021c0001187983 */ /* 0x001ee80000300800 */
[----:B------:R0:W-:Y:S04]  /*ac50*/  STL [R1+0x718], R22 ;  /* 0x0007181601007387 */ /* 0x0001e80000100800 */
[----:B0-----:R-:W4:Y:S04]  /*ac60*/  LDL.LU R22, [R1+0x20] ;  /* 0x0000200001167983 */ /* 0x001f280000300800 */
[----:B------:R0:W-:Y:S04]  /*ac70*/  STL [R1+0x714], R7 ;  /* 0x0007140701007387 */ /* 0x0001e80000100800 */
[----:B0-----:R-:W2:Y:S01]  /*ac80*/  LDL.LU R7, [R1] ;  /* 0x0000000001077983 */ /* 0x001ea20000300800 */
[----:B------:R-:W-:-:S05]  /*ac90*/  IMAD R9, R9, c[0x0][0x190], RZ ;  /* 0x0000640009097a24 */ /* 0x000fca00078e02ff */
[----:B------:R-:W-:Y:S04]  /*aca0*/  STL [R1+0x710], R9 ;  /* 0x0007100901007387 */ /* 0x000fe80000100800 */
[----:B------:R-:W-:Y:S04]  /*acb0*/  STL [R1+0x72c], R10 ;  /* 0x00072c0a01007387 */ /* 0x000fe80000100800 */
[----:B------:R-:W-:Y:S04]  /*acc0*/  STL [R1+0x730], R12 ;  /* 0x0007300c01007387 */ /* 0x000fe80000100800 */
[----:B------:R-:W-:Y:S04]  /*acd0*/  STL [R1+0x734], R13 ;  /* 0x0007340d01007387 */ /* 0x000fe80000100800 */
[----:B------:R-:W-:Y:S04]  /*ace0*/  STL [R1+0x738], R15 ;  /* 0x0007380f01007387 */ /* 0x000fe80000100800 */
[----:B------:R0:W-:Y:S04]  /*acf0*/  STL [R1+0x73c], R17 ;  /* 0x00073c1101007387 */ /* 0x0001e80000100800 */
[----:B0-----:R-:W3:Y:S04]  /*ad00*/  LDL.LU R17, [R1+0x264] ;  /* 0x0002640001117983 */ /* 0x001ee80000300800 */
        /* <DEDUP_REMOVED lines=9> */
[----:B0-----:R-:W3:Y:S01]  /*ada0*/  LDL.LU R0, [R1+0x218] ;  /* 0x0002180001007983 */ /* 0x001ee20000300800 */
[----:B------:R-:W-:-:S02]  /*adb0*/  IMAD R8, R8, c[0x0][0x190], RZ ;  /* 0x0000640008087a24 */ /* 0x000fc400078e02ff */
[----:B------:R-:W-:Y:S02]  /*adc0*/  IMAD R11, R11, c[0x0][0x190], RZ ;  /* 0x000064000b0b7a24 */ /* 0x000fe400078e02ff */
[----:B------:R-:W-:Y:S02]  /*add0*/  IMAD R14, R14, c[0x0][0x190], RZ ;  /* 0x000064000e0e7a24 */ /* 0x000fe400078e02ff */
[----:B------:R-:W-:Y:S01]  /*ade0*/  IMAD R6, R6, c[0x0][0x190], RZ ;  /* 0x0000640006067a24 */ /* 0x000fe200078e02ff */
[----:B------:R0:W-:Y:S01]  /*adf0*/  STL [R1+0x754], R8 ;  /* 0x0007540801007387 */ /* 0x0001e20000100800 */
[----:B------:R-:W-:-:S03]  /*ae00*/  IMAD R20, R20, c[0x0][0x190], RZ ;  /* 0x0000640014147a24 */ /* 0x000fc600078e02ff */
[----:B------:R-:W-:Y:S04]  /*ae10*/  STL [R1+0x758], R11 ;  /* 0x0007580b01007387 */ /* 0x000fe80000100800 */
[----:B------:R-:W-:Y:S04]  /*ae20*/  STL [R1+0x75c], R14 ;  /* 0x00075c0e01007387 */ /* 0x000fe80000100800 */
[----:B------:R-:W-:Y:S04]  /*ae30*/  STL [R1+0x760], R6 ;  /* 0x0007600601007387 */ /* 0x000fe80000100800 */
[----:B------:R-:W-:Y:S04]  /*ae40*/  STL [R1+0x764], R20 ;  /* 0x0007641401007387 */ /* 0x000fe80000100800 */
[----:B------:R-:W3:Y:S01]  /*ae50*/  LDL.LU R15, [R1+0x260] ;  /* 0x00026000010f7983 */ /* 0x000ee20000300800 */
[----:B0-----:R-:W-:-:S05]  /*ae60*/  LEA R8, P3, R25, c[0x0][0x168], 0x1 ;  /* 0x00005a0019087a11 */ /* 0x001fca00078608ff */
[----:B------:R4:W-:Y:S04]  /*ae70*/  STL [R1+0x3cc], R8 ;  /* 0x0003cc0801007387 */ /* 0x0009e80000100800 */
[----:B------:R-:W3:Y:S01]  /*ae80*/  LDL.LU R13, [R1+0x25c] ;  /* 0x00025c00010d7983 */ /* 0x000ee20000300800 */
[----:B------:R-:W-:-:S05]  /*ae90*/  IMAD R5, R4, c[0x0][0x184], RZ ;  /* 0x0000610004057a24 */ /* 0x000fca00078e02ff */
[----:B------:R-:W-:-:S04]  /*aea0*/  LEA R4, P2, R5, c[0x0][0x160], 0x1 ;  /* 0x0000580005047a11 */ /* 0x000fc800078408ff */
[----:B------:R-:W-:Y:S02]  /*aeb0*/  LEA.HI.X.SX32 R5, R5, c[0x0][0x164], 0x1, P2 ;  /* 0x0000590005057a11 */ /* 0x000fe400010f0eff */
[----:B----4-:R-:W-:Y:S02]  /*aec0*/  LEA R8, P5, R22, c[0x0][0x168], 0x1 ;  /* 0x00005a0016087a11 */ /* 0x010fe400078a08ff */
[----:B--2---:R-:W-:-:S05]  /*aed0*/  LEA R6, P4, R7, c[0x0][0x168], 0x1 ;  /* 0x00005a0007067a11 */ /* 0x004fca00078808ff */
[----:B------:R0:W-:Y:S04]  /*aee0*/  STL [R1+0x538], R6 ;  /* 0x0005380601007387 */ /* 0x0001e80000100800 */
[----:B------:R1:W-:Y:S04]  /*aef0*/  STL [R1+0x5e4], R8 ;  /* 0x0005e40801007387 */ /* 0x0003e80000100800 */
[----:B------:R-:W2:Y:S01]  /*af00*/  LDL.LU R12, [R1+0x258] ;  /* 0x00025800010c7983 */ /* 0x000ea20000300800 */
[----:B0-----:R-:W-:Y:S02]  /*af10*/  LEA R6, P6, R29, c[0x0][0x168], 0x1 ;  /* 0x00005a001d067a11 */ /* 0x001fe400078c08ff */
[----:B-1----:R-:W-:-:S03]  /*af20*/  LEA R8, P0, R3, c[0x0][0x168], 0x1 ;  /* 0x00005a0003087a11 */ /* 0x002fc600078008ff */
[----:B------:R0:W-:Y:S04]  /*af30*/  STL [R1+0x3d0], R6 ;  /* 0x0003d00601007387 */ /* 0x0001e80000100800 */
[----:B------:R1:W-:Y:S04]  /*af40*/  STL [R1+0x53c], R8 ;  /* 0x00053c0801007387 */ /* 0x0003e80000100800 */
[----:B------:R-:W4:Y:S01]  /*af50*/  LDL.LU R10, [R1+0x254] ;  /* 0x00025400010a7983 */ /* 0x000f220000300800 */
[----:B0-----:R-:W-:-:S05]  /*af60*/  LEA R6, P1, R2, c[0x0][0x168], 0x1 ;  /* 0x00005a0002067a11 */ /* 0x001fca00078208ff */
[----:B------:R3:W-:Y:S04]  /*af70*/  STL [R1+0x5e8], R6 ;  /* 0x0005e80601007387 */ /* 0x0007e80000100800 */
[----:B------:R-:W4:Y:S01]  /*af80*/  LDL.LU R9, [R1+0x250] ;  /* 0x0002500001097983 */ /* 0x000f220000300800 */
[----:B-1----:R-:W-:Y:S02]  /*af90*/  LEA.HI.X.SX32 R8, R25, c[0x0][0x16c], 0x1, P3 ;  /* 0x00005b0019087a11 */ /* 0x002fe400018f0eff */
[----:B---3--:R-:W-:-:S05]  /*afa0*/  LEA R6, P2, R0, c[0x0][0x168], 0x1 ;  /* 0x00005a0000067a11 */ /* 0x008fca00078408ff */
[----:B------:R0:W-:Y:S04]  /*afb0*/  STL [R1+0x288], R6 ;  /* 0x0002880601007387 */ /* 0x0001e80000100800 */
[----:B------:R1:W-:Y:S01]  /*afc0*/  STL [R1+0x1ec], R8 ;  /* 0x0001ec0801007387 */ /* 0x0003e20000100800 */
[----:B0-----:R-:W-:Y:S02]  /*afd0*/  LEA R6, P3, R24, c[0x0][0x168], 0x1 ;  /* 0x00005a0018067a11 */ /* 0x001fe400078608ff */
[----:B-1----:R-:W-:Y:S02]  /*afe0*/  LEA.HI.X.SX32 R8, R7, c[0x0][0x16c], 0x1, P4 ;  /* 0x00005b0007087a11 */ /* 0x002fe400020f0eff */
[----:B------:R-:W3:Y:S04]  /*aff0*/  LDL.LU R7, [R1+0x24c] ;  /* 0x00024c0001077983 */ /* 0x000ee80000300800 */
[----:B------:R0:W-:Y:S04]  /*b000*/  STL [R1+0x3dc], R6 ;  /* 0x0003dc0601007387 */ /* 0x0001e80000100800 */
[----:B------:R1:W-:Y:S01]  /*b010*/  STL [R1+0x280], R8 ;  /* 0x0002800801007387 */ /* 0x0003e20000100800 */
[----:B0-----:R-:W-:-:S02]  /*b020*/  LEA R6, P4, R16, c[0x0][0x168], 0x1 ;  /* 0x00005a0010067a11 */ /* 0x001fc400078808ff */
[----:B-1----:R-:W-:Y:S02]  /*b030*/  LEA.HI.X.SX32 R8, R22, c[0x0][0x16c], 0x1, P5 ;  /* 0x00005b0016087a11 */ /* 0x002fe400028f0eff */
[----:B------:R-:W3:Y:S04]  /*b040*/  LDL.LU R22, [R1+0x248] ;  /* 0x0002480001167983 */ /* 0x000ee80000300800 */
[----:B------:R-:W-:Y:S04]  /*b050*/  STL [R1+0x540], R6 ;  /* 0x0005400601007387 */ /* 0x000fe80000100800 */
[----:B------:R0:W-:Y:S02]  /*b060*/  STL [R1+0x3d4], R8 ;  /* 0x0003d40801007387 */ /* 0x0001e40000100800 */
[----:B0-----:R-:W-:-:S02]  /*b070*/  LEA.HI.X.SX32 R8, R29, c[0x0][0x16c], 0x1, P6 ;  /* 0x00005b001d087a11 */ /* 0x001fc400030f0eff */
[----:B------:R-:W3:Y:S01]  /*b080*/  LDL.LU R29, [R1+0x244] ;  /* 0x00024400011d7983 */ /* 0x000ee20000300800 */
[----:B------:R-:W-:-:S05]  /*b090*/  LEA R6, P5, R21, c[0x0][0x168], 0x1 ;  /* 0x00005a0015067a11 */ /* 0x000fca00078a08ff */
[----:B------:R-:W-:Y:S04]  /*b0a0*/  STL [R1+0x290], R6 ;  /* 0x0002900601007387 */ /* 0x000fe80000100800 */
[----:B------:R0:W-:Y:S02]  /*b0b0*/  STL [R1+0x1f0], R8 ;  /* 0x0001f00801007387 */ /* 0x0001e40000100800 */
[----:B0-----:R-:W-:Y:S02]  /*b0c0*/  LEA.HI.X.SX32 R8, R3, c[0x0][0x16c], 0x1, P0 ;  /* 0x00005b0003087a11 */ /* 0x001fe400000f0eff */
        /* <DEDUP_REMOVED lines=12> */
[----:B------:R0:W-:Y:S04]  /*b190*/  STL [R1+0x298], R6 ;  /* 0x0002980601007387 */ /* 0x0001e80000100800 */
[----:B------:R1:W-:Y:S01]  /*b1a0*/  STL [R1+0x1f4], R8 ;  /* 0x0001f40801007387 */ /* 0x0003e20000100800 */
[----:B0-----:R-:W-:Y:S02]  /*b1b0*/  LEA R6, P2, R15, c[0x0][0x168], 0x1 ;  /* 0x00005a000f067a11 */ /* 0x001fe400078408ff */
        /* <DEDUP_REMOVED lines=11> */
[----:B--2---:R-:W-:-:S05]  /*b270*/  LEA R6, P4, R12, c[0x0][0x168], 0x1 ;  /* 0x00005a000c067a11 */ /* 0x004fca00078808ff */
[----:B------:R4:W-:Y:S04]  /*b280*/  STL [R1+0x2a0], R6 ;  /* 0x0002a00601007387 */ /* 0x0009e80000100800 */
[----:B------:R0:W-:Y:S01]  /*b290*/  STL [R1+0x1f8], R8 ;  /* 0x0001f80801007387 */ /* 0x0001e20000100800 */
[----:B----4-:R-:W-:Y:S02]  /*b2a0*/  LEA R6, P5, R10, c[0x0][0x168], 0x1 ;  /* 0x00005a000a067a11 */ /* 0x010fe400078a08ff */
[----:B0-----:R-:W-:Y:S02]  /*b2b0*/  LEA.HI.X.SX32 R8, R19, c[0x0][0x16c], 0x1, P6 ;  /* 0x00005b0013087a11 */ /* 0x001fe400030f0eff */
[----:B------:R-:W2:Y:S04]  /*b2c0*/  LDL.LU R19, [R1+0x268] ;  /* 0x0002680001137983 */ /* 0x000ea80000300800 */
[----:B------:R0:W-:Y:S04]  /*b2d0*/  STL [R1+0x3f4], R6 ;  /* 0x0003f40601007387 */ /* 0x0001e80000100800 */
[----:B------:R1:W-:Y:S01]  /*b2e0*/  STL [R1+0x294], R8 ;  /* 0x0002940801007387 */ /* 0x0003e20000100800 */
[----:B0-----:R-:W-:-:S02]  /*b2f0*/  LEA R6, P6, R9, c[0x0][0x168], 0x1 ;  /* 0x00005a0009067a11 */ /* 0x001fc400078c08ff */
[----:B-1----:R-:W-:Y:S02]  /*b300*/  LEA.HI.X.SX32 R8, R18, c[0x0][0x16c], 0x1, P0 ;  /* 0x00005b0012087a11 */ /* 0x002fe400000f0eff */
[----:B------:R-:W4:Y:S04]  /*b310*/  LDL.LU R18, [R1+0x26c] ;  /* 0x00026c0001127983 */ /* 0x000f280000300800 */
[----:B------:R-:W-:Y:S04]  /*b320*/  STL [R1+0x54c], R6 ;  /* 0x00054c0601007387 */ /* 0x000fe80000100800 */
[----:B------:R0:W-:Y:S02]  /*b330*/  STL [R1+0x3e8], R8 ;  /* 0x0003e80801007387 */ /* 0x0001e40000100800 */
[----:B0-----:R-:W-:-:S02]  /*b340*/  LEA.HI.X.SX32 R8, R17, c[0x0][0x16c], 0x1, P1 ;  /* 0x00005b0011087a11 */ /* 0x001fc400008f0eff */
[----:B------:R-:W4:Y:S01]  /*b350*/  LDL.LU R17, [R1+0x270] ;  /* 0x0002700001117983 */ /* 0x000f220000300800 */
[----:B---3--:R-:W-:-:S05]  /*b360*/  LEA R6, P0, R7, c[0x0][0x168], 0x1 ;  /* 0x00005a0007067a11 */ /* 0x008fca00078008ff */
        /* <DEDUP_REMOVED lines=45> */
[----:B------:R-:W-:Y:S04]  /*b640*/  STL [R1+0x2c0], R6 ;  /* 0x0002c00601007387 */ /* 0x000fe80000100800 */
[----:B------:R0:W-:Y:S01]  /*b650*/  STL [R1+0x208], R8 ;  /* 0x0002080801007387 */ /* 0x0001e20000100800 */
[----:B------:R-:W-:Y:S02]  /*b660*/  LEA.HI.X.SX32 R0, R0, c[0x0][0x16c], 0x1, P5 ;  /* 0x00005b0000007a11 */ /* 0x000fe400028f0eff */
[----:B0-----:R-:W-:Y:S02]  /*b670*/  LEA.HI.X.SX32 R8, R2, c[0x0][0x16c], 0x1, P4 ;  /* 0x00005b0002087a11 */ /* 0x001fe400020f0eff */
[----:B----4-:R-:W-:Y:S01]  /*b680*/  LEA R6, P3, R18, c[0x0][0x168], 0x1 ;  /* 0x00005a0012067a11 */ /* 0x010fe200078608ff */
[----:B------:R-:W2:Y:S04]  /*b690*/  LDL.LU R2, [R1+0x1cc] ;  /* 0x0001cc0001027983 */ /* 0x000ea80000300800 */
[----:B------:R-:W-:Y:S04]  /*b6a0*/  STL [R1+0x414], R6 ;  /* 0x0004140601007387 */ /* 0x000fe80000100800 */
[----:B------:R0:W-:Y:S04]  /*b6b0*/  STL [R1+0x2b4], R8 ;  /* 0x0002b40801007387 */ /* 0x0001e80000100800 */
[----:B0-----:R-:W4:Y:S01]  /*b6c0*/  LDL.LU R8, [R1+0x1bc] ;  /* 0x0001bc0001087983 */ /* 0x001f220000300800 */
[----:B------:R-:W-:-:S05]  /*b6d0*/  LEA R6, P4, R17, c[0x0][0x168], 0x1 ;  /* 0x00005a0011067a11 */ /* 0x000fca00078808ff */
[----:B------:R-:W-:Y:S04]  /*b6e0*/  STL [R1+0x55c], R6 ;  /* 0x00055c0601007387 */ /* 0x000fe80000100800 */
[----:B------:R0:W-:Y:S02]  /*b6f0*/  STL [R1+0x408], R0 ;  /* 0x0004080001007387 */ /* 0x0001e40000100800 */
[----:B0-----:R-:W-:Y:S02]  /*b700*/  LEA.HI.X.SX32 R0, R24, c[0x0][0x16c], 0x1, P6 ;  /* 0x00005b0018007a11 */ /* 0x001fe400030f0eff */
[----:B------:R-:W4:Y:S01]  /*b710*/  LDL.LU R24, [R1+0x1b8] ;  /* 0x0001b80001187983 */ /* 0x000f220000300800 */
[----:B------:R-:W-:Y:S02]  /*b720*/  LEA.HI.X.SX32 R11, R16, c[0x0][0x16c], 0x1, P0 ;  /* 0x00005b00100b7a11 */ /* 0x000fe400000f0eff */
[----:B---3--:R-:W-:-:S05]  /*b730*/  LEA R6, P5, R15, c[0x0][0x168], 0x1 ;  /* 0x00005a000f067a11 */ /* 0x008fca00078a08ff */
[----:B------:R-:W-:Y:S04]  /*b740*/  STL [R1+0x2c8], R6 ;  /* 0x0002c80601007387 */ /* 0x000fe80000100800 */
[----:B------:R0:W-:Y:S04]  /*b750*/  STL [R1+0x20c], R0 ;  /* 0x00020c0001007387 */ /* 0x0001e80000100800 */
[----:B0-----:R-:W3:Y:S01]  /*b760*/  LDL.LU R0, [R1+0x1b4] ;  /* 0x0001b40001007983 */ /* 0x001ee20000300800 */
[----:B------:R-:W-:-:S05]  /*b770*/  LEA R6, P6, R13, c[0x0][0x168], 0x1 ;  /* 0x00005a000d067a11 */ /* 0x000fca00078c08ff */
[----:B------:R-:W-:Y:S04]  /*b780*/  STL [R1+0x41c], R6 ;  /* 0x00041c0601007387 */ /* 0x000fe80000100800 */
[----:B------:R0:W-:Y:S04]  /*b790*/  STL [R1+0x2bc], R11 ;  /* 0x0002bc0b01007387 */ /* 0x0001e80000100800 */
[----:B------:R-:W3:Y:S01]  /*b7a0*/  LDL.LU R16, [R1+0x1b0] ;  /* 0x0001b00001107983 */ /* 0x000ee20000300800 */
[----:B0-----:R-:W-:Y:S02]  /*b7b0*/  LEA.HI.X.SX32 R11, R21, c[0x0][0x16c], 0x1, P1 ;  /* 0x00005b00150b7a11 */ /* 0x001fe400008f0eff */
        /* <DEDUP_REMOVED lines=31> */
[----:B------:R2:W-:Y:S04]  /*b9b0*/  STL [R1+0x568], R6 ;  /* 0x0005680601007387 */ /* 0x0005e80000100800 */
[----:B------:R-:W-:Y:S04]  /*b9c0*/  STL [R1+0x420], R11 ;  /* 0x0004200b01007387 */ /* 0x000fe80000100800 */
[----:B------:R-:W3:Y:S01]  /*b9d0*/  LDL.LU R12, [R1+0x164] ;  /* 0x00016400010c7983 */ /* 0x000ee20000300800 */
[----:B------:R-:W-:Y:S02]  /*b9e0*/  LEA.HI.X.SX32 R10, R10, c[0x0][0x16c], 0x1, P1 ;  /* 0x00005b000a0a7a11 */ /* 0x000fe400008f0eff */
[----:B------:R-:W-:-:S02]  /*b9f0*/  LEA.HI.X.SX32 R9, R9, c[0x0][0x16c], 0x1, P2 ;  /* 0x00005b0009097a11 */ /* 0x000fc400010f0eff */
[----:B------:R-:W-:Y:S02]  /*ba00*/  LEA.HI.X.SX32 R7, R7, c[0x0][0x16c], 0x1, P3 ;  /* 0x00005b0007077a11 */ /* 0x000fe400018f0eff */
[----:B--2---:R-:W-:-:S05]  /*ba10*/  LEA R6, P0, R2, c[0x0][0x168], 0x1 ;  /* 0x00005a0002067a11 */ /* 0x004fca00078008ff */
[----:B------:R4:W-:Y:S04]  /*ba20*/  STL [R1+0x2e0], R6 ;  /* 0x0002e00601007387 */ /* 0x0009e80000100800 */
[----:B------:R0:W-:Y:S01]  /*ba30*/  STL [R1+0x218], R10 ;  /* 0x0002180a01007387 */ /* 0x0001e20000100800 */
[----:B----4-:R-:W-:-:S03]  /*ba40*/  LEA R6, P1, R8, c[0x0][0x168], 0x1 ;  /* 0x00005a0008067a11 */ /* 0x010fc600078208ff */
[----:B0-----:R-:W2:Y:S04]  /*ba50*/  LDL.LU R10, [R1+0x15c] ;  /* 0x00015c00010a7983 */ /* 0x001ea80000300800 */
[----:B------:R-:W-:Y:S04]  /*ba60*/  STL [R1+0x434], R6 ;  /* 0x0004340601007387 */ /* 0x000fe80000100800 */
[----:B------:R0:W-:Y:S04]  /*ba70*/  STL [R1+0x2d4], R9 ;  /* 0x0002d40901007387 */ /* 0x0001e80000100800 */
[----:B0-----:R-:W4:Y:S01]  /*ba80*/  LDL.LU R9, [R1+0x158] ;  /* 0x0001580001097983 */ /* 0x001f220000300800 */
[----:B------:R-:W-:-:S05]  /*ba90*/  LEA R6, P2, R24, c[0x0][0x168], 0x1 ;  /* 0x00005a0018067a11 */ /* 0x000fca00078408ff */
[----:B------:R-:W-:Y:S04]  /*baa0*/  STL [R1+0x56c], R6 ;  /* 0x00056c0601007387 */ /* 0x000fe80000100800 */
[----:B------:R0:W-:Y:S04]  /*bab0*/  STL [R1+0x428], R7 ;  /* 0x0004280701007387 */ /* 0x0001e80000100800 */
[----:B0-----:R-:W4:Y:S01]  /*bac0*/  LDL.LU R7, [R1+0x154] ;  /* 0x0001540001077983 */ /* 0x001f220000300800 */
[----:B------:R-:W-:Y:S02]  /*bad0*/  LEA.HI.X.SX32 R11, R22, c[0x0][0x16c], 0x1, P4 ;  /* 0x00005b00160b7a11 */ /* 0x000fe400020f0eff */
[----:B---3--:R-:W-:-:S05]  /*bae0*/  LEA R6, P3, R0, c[0x0][0x168], 0x1 ;  /* 0x00005a0000067a11 */ /* 0x008fca00078608ff */
[----:B------:R0:W-:Y:S04]  /*baf0*/  STL [R1+0x2e8], R6 ;  /* 0x0002e80601007387 */ /* 0x0001e80000100800 */
[----:B------:R-:W3:Y:S04]  /*bb00*/  LDL.LU R22, [R1+0x150] ;  /* 0x0001500001167983 */ /* 0x000ee80000300800 */
[----:B------:R1:W-:Y:S01]  /*bb10*/  STL [R1+0x21c], R11 ;  /* 0x00021c0b01007387 */ /* 0x0003e20000100800 */
[----:B0-----:R-:W-:-:S05]  /*bb20*/  LEA R6, P4, R16, c[0x0][0x168], 0x1 ;  /* 0x00005a0010067a11 */ /* 0x001fca00078808ff */
[----:B------:R0:W-:Y:S01]  /*bb30*/  STL [R1+0x43c], R6 ;  /* 0x00043c0601007387 */ /* 0x0001e20000100800 */
[----:B-1----:R-:W-:-:S03]  /*bb40*/  LEA.HI.X.SX32 R11, R29, c[0x0][0x16c], 0x1, P5 ;  /* 0x00005b001d0b7a11 */ /* 0x002fc600028f0eff */
[----:B------:R-:W3:Y:S04]  /*bb50*/  LDL.LU R29, [R1+0x14c] ;  /* 0x00014c00011d7983 */ /* 0x000ee80000300800 */
[----:B------:R1:W-:Y:S01]  /*bb60*/  STL [R1+0x2dc], R11 ;  /* 0x0002dc0b01007387 */ /* 0x0003e20000100800 */
[----:B0-----:R-:W-:Y:S02]  /*bb70*/  LEA R6, P5, R21, c[0x0][0x168], 0x1 ;  /* 0x00005a0015067a11 */ /* 0x001fe400078a08ff */
[----:B-1----:R-:W-:-:S03]  /*bb80*/  LEA.HI.X.SX32 R11, R3, c[0x0][0x16c], 0x1, P6 ;  /* 0x00005b00030b7a11 */ /* 0x002fc600030f0eff */
[----:B------:R0:W-:Y:S04]  /*bb90*/  STL [R1+0x570], R6 ;  /* 0x0005700601007387 */ /* 0x0001e80000100800 */
        /* <DEDUP_REMOVED lines=8> */
[----:B-1----:R-:W-:-:S02]  /*bc20*/  LEA.HI.X.SX32 R11, R8, c[0x0][0x16c], 0x1, P1 ;  /* 0x00005b00080b7a11 */ /* 0x002fc400008f0eff */
[----:B------:R-:W-:Y:S01]  /*bc30*/  LEA.HI.X.SX32 R8, R24, c[0x0][0x16c], 0x1, P2 ;  /* 0x00005b0018087a11 */ /* 0x000fe200010f0eff */
[----:B------:R0:W-:Y:S04]  /*bc40*/  STL [R1+0x444], R6 ;  /* 0x0004440601007387 */ /* 0x0001e80000100800 */
[----:B------:R1:W-:Y:S04]  /*bc50*/  STL [R1+0x2e4], R11 ;  /* 0x0002e40b01007387 */ /* 0x0003e80000100800 */
[----:B------:R-:W3:Y:S01]  /*bc60*/  LDL.LU R24, [R1+0x140] ;  /* 0x0001400001187983 */ /* 0x000ee20000300800 */
[----:B0-----:R-:W-:-:S05]  /*bc70*/  LEA R6, P1, R17, c[0x0][0x168], 0x1 ;  /* 0x00005a0011067a11 */ /* 0x001fca00078208ff */
[----:B------:R0:W-:Y:S04]  /*bc80*/  STL [R1+0x574], R6 ;  /* 0x0005740601007387 */ /* 0x0001e80000100800 */
[----:B------:R0:W-:Y:S04]  /*bc90*/  STL [R1+0x438], R8 ;  /* 0x0004380801007387 */ /* 0x0001e80000100800 */
[----:B-1----:R-:W3:Y:S01]  /*bca0*/  LDL.LU R11, [R1+0x13c] ;  /* 0x00013c00010b7983 */ /* 0x002ee20000300800 */
[----:B------:R-:W-:Y:S02]  /*bcb0*/  LEA.HI.X.SX32 R0, R0, c[0x0][0x16c], 0x1, P3 ;  /* 0x00005b0000007a11 */ /* 0x000fe400018f0eff */
[----:B0-----:R-:W-:-:S05]  /*bcc0*/  LEA R6, P2, R15, c[0x0][0x168], 0x1 ;  /* 0x00005a000f067a11 */ /* 0x001fca00078408ff */
[----:B------:R-:W-:Y:S04]  /*bcd0*/  STL [R1+0x2f8], R6 ;  /* 0x0002f80601007387 */ /* 0x000fe80000100800 */
[----:B------:R0:W-:Y:S04]  /*bce0*/  STL [R1+0x224], R0 ;  /* 0x0002240001007387 */ /* 0x0001e80000100800 */
[----:B------:R-:W3:Y:S01]  /*bcf0*/  LDL.LU R8, [R1+0x138] ;  /* 0x0001380001087983 */ /* 0x000ee20000300800 */
[----:B0-----:R-:W-:Y:S02]  /*bd00*/  LEA.HI.X.SX32 R0, R16, c[0x0][0x16c], 0x1, P4 ;  /* 0x00005b0010007a11 */ /* 0x001fe400020f0eff */
[----:B------:R-:W-:-:S05]  /*bd10*/  LEA R6, P3, R13, c[0x0][0x168], 0x1 ;  /* 0x00005a000d067a11 */ /* 0x000fca00078608ff */
[----:B------:R-:W-:Y:S04]  /*bd20*/  STL [R1+0x44c], R6 ;  /* 0x00044c0601007387 */ /* 0x000fe80000100800 */
[----:B------:R0:W-:Y:S04]  /*bd30*/  STL [R1+0x2ec], R0 ;  /* 0x0002ec0001007387 */ /* 0x0001e80000100800 */
[----:B0-----:R-:W3:Y:S01]  /*bd40*/  LDL.LU R0, [R1+0x134] ;  /* 0x0001340001007983 */ /* 0x001ee20000300800 */
[----:B------:R-:W-:Y:S02]  /*bd50*/  LEA.HI.X.SX32 R6, R21, c[0x0][0x16c], 0x1, P5 ;  /* 0x00005b0015067a11 */ /* 0x000fe400028f0eff */
[----:B------:R-:W-:-:S05]  /*bd60*/  LEA R14, P4, R12, c[0x0][0x168], 0x1 ;  /* 0x00005a000c0e7a11 */ /* 0x000fca00078808ff */
[----:B------:R-:W-:Y:S04]  /*bd70*/  STL [R1+0x578], R14 ;  /* 0x0005780e01007387 */ /* 0x000fe80000100800 */
[----:B------:R0:W-:Y:S04]  /*bd80*/  STL [R1+0x440], R6 ;  /* 0x0004400601007387 */ /* 0x0001e80000100800 */
[----:B------:R-:W3:Y:S01]  /*bd90*/  LDL.LU R16, [R1+0x130] ;  /* 0x0001300001107983 */ /* 0x000ee20000300800 */
[----:B0-----:R-:W-:Y:S02]  /*bda0*/  LEA.HI.X.SX32 R6, R19, c[0x0][0x16c], 0x1, P6 ;  /* 0x00005b0013067a11 */ /* 0x001fe400030f0eff */
[----:B--2---:R-:W-:-:S05]  /*bdb0*/  LEA R14, P5, R10, c[0x0][0x168], 0x1 ;  /* 0x00005a000a0e7a11 */ /* 0x004fca00078a08ff */
[----:B------:R0:W-:Y:S04]  /*bdc0*/  STL [R1+0x300], R14 ;  /* 0x0003000e01007387 */ /* 0x0001e80000100800 */
[----:B------:R1:W-:Y:S01]  /*bdd0*/  STL [R1+0x228], R6 ;  /* 0x0002280601007387 */ /* 0x0003e20000100800 */
[----:B----4-:R-:W-:Y:S02]  /*bde0*/  LEA R19, P6, R9, c[0x0][0x168], 0x1 ;  /* 0x00005a0009137a11 */ /* 0x010fe400078c08ff */
[----:B0-----:R-:W-:-:S03]  /*bdf0*/  LEA.HI.X.SX32 R14, R18, c[0x0][0x16c], 0x1, P0 ;  /* 0x00005b00120e7a11 */ /* 0x001fc600000f0eff */
[----:B------:R0:W-:Y:S04]  /*be00*/  STL [R1+0x454], R19 ;  /* 0x0004541301007387 */ /* 0x0001e80000100800 */
[----:B------:R-:W2:Y:S04]  /*be10*/  LDL.LU R21, [R1+0x12c] ;  /* 0x00012c0001157983 */ /* 0x000ea80000300800 */
[----:B------:R4:W-:Y:S01]  /*be20*/  STL [R1+0x2f4], R14 ;  /* 0x0002f40e01007387 */ /* 0x0009e20000100800 */
[----:B-1----:R-:W-:-:S05]  /*be30*/  LEA R6, P0, R7, c[0x0][0x168], 0x1 ;  /* 0x00005a0007067a11 */ /* 0x002fca00078008ff */
[----:B------:R-:W-:Y:S04]  /*be40*/  STL [R1+0x57c], R6 ;  /* 0x00057c0601007387 */ /* 0x000fe80000100800 */
[----:B0-----:R-:W2:Y:S01]  /*be50*/  LDL.LU R19, [R1+0x128] ;  /* 0x0001280001137983 */ /* 0x001ea20000300800 */
[----:B----4-:R-:W-:-:S05]  /*be60*/  LEA.HI.X.SX32 R14, R17, c[0x0][0x16c], 0x1, P1 ;  /* 0x00005b00110e7a11 */ /* 0x010fca00008f0eff */
[----:B------:R0:W-:Y:S01]  /*be70*/  STL [R1+0x448], R14 ;  /* 0x0004480e01007387 */ /* 0x0001e20000100800 */
[----:B------:R-:W-:Y:S02]  /*be80*/  LEA.HI.X.SX32 R13, R13, c[0x0][0x16c], 0x1, P3 ;  /* 0x00005b000d0d7a11 */ /* 0x000fe400018f0eff */
[----:B0-----:R-:W-:Y:S02]  /*be90*/  LEA.HI.X.SX32 R14, R15, c[0x0][0x16c], 0x1, P2 ;  /* 0x00005b000f0e7a11 */ /* 0x001fe400010f0eff */
[----:B------:R-:W-:Y:S02]  /*bea0*/  LEA.HI.X.SX32 R12, R12, c[0x0][0x16c], 0x1, P4 ;  /* 0x00005b000c0c7a11 */ /* 0x000fe400020f0eff */
[----:B---3--:R-:W-:-:S05]  /*beb0*/  LEA R6, P1, R22, c[0x0][0x168], 0x1 ;  /* 0x00005a0016067a11 */ /* 0x008fca00078208ff */
[----:B------:R0:W-:Y:S04]  /*bec0*/  STL [R1+0x308], R6 ;  /* 0x0003080601007387 */ /* 0x0001e80000100800 */
[----:B------:R-:W3:Y:S04]  /*bed0*/  LDL.LU R18, [R1+0x124] ;  /* 0x0001240001127983 */ /* 0x000ee80000300800 */
[----:B------:R-:W-:Y:S01]  /*bee0*/  STL [R1+0x22c], R14 ;  /* 0x00022c0e01007387 */ /* 0x000fe20000100800 */
[----:B0-----:R-:W-:-:S05]  /*bef0*/  LEA R6, P2, R29, c[0x0][0x168], 0x1 ;  /* 0x00005a001d067a11 */ /* 0x001fca00078408ff */
[----:B------:R0:W-:Y:S04]  /*bf00*/  STL [R1+0x45c], R6 ;  /* 0x00045c0601007387 */ /* 0x0001e80000100800 */
[----:B------:R-:W4:Y:S04]  /*bf10*/  LDL.LU R17, [R1+0x120] ;  /* 0x0001200001117983 */ /* 0x000f280000300800 */
[----:B------:R-:W-:Y:S01]  /*bf20*/  STL [R1+0x2fc], R13 ;  /* 0x0002fc0d01007387 */ /* 0x000fe20000100800 */
[----:B0-----:R-:W-:-:S05]  /*bf30*/  LEA R6, P3, R3, c[0x0][0x168], 0x1 ;  /* 0x00005a0003067a11 */ /* 0x001fca00078608ff */
[----:B------:R0:W-:Y:S04]  /*bf40*/  STL [R1+0x580], R6 ;  /* 0x0005800601007387 */ /* 0x0001e80000100800 */
[----:B------:R-:W4:Y:S04]  /*bf50*/  LDL.LU R15, [R1+0x10c] ;  /* 0x00010c00010f7983 */ /* 0x000f280000300800 */
[----:B------:R1:W-:Y:S01]  /*bf60*/  STL [R1+0x450], R12 ;  /* 0x0004500c01007387 */ /* 0x0003e20000100800 */
[----:B0-----:R-:W-:-:S05]  /*bf70*/  LEA R6, P4, R2, c[0x0][0x168], 0x1 ;  /* 0x00005a0002067a11 */ /* 0x001fca00078808ff */
[----:B------:R0:W-:Y:S04]  /*bf80*/  STL [R1+0x310], R6 ;  /* 0x0003100601007387 */ /* 0x0001e80000100800 */
[----:B------:R-:W4:Y:S01]  /*bf90*/  LDL.LU R13, [R1+0x108] ;  /* 0x00010800010d7983 */ /* 0x000f220000300800 */
[----:B------:R-:W-:Y:S02]  /*bfa0*/  LEA.HI.X.SX32 R10, R10, c[0x0][0x16c], 0x1, P5 ;  /* 0x00005b000a0a7a11 */ /* 0x000fe400028f0eff */
[----:B------:R-:W-:-:S03]  /*bfb0*/  LEA.HI.X.SX32 R9, R9, c[0x0][0x16c], 0x1, P6 ;  /* 0x00005b0009097a11 */ /* 0x000fc600030f0eff */
[----:B------:R0:W-:Y:S04]  /*bfc0*/  STL [R1+0x230], R10 ;  /* 0x0002300a01007387 */ /* 0x0001e80000100800 */
[----:B-1----:R-:W4:Y:S01]  /*bfd0*/  LDL.LU R12, [R1+0x104] ;  /* 0x00010400010c7983 */ /* 0x002f220000300800 */
[----:B0-----:R-:W-:-:S05]  /*bfe0*/  LEA R6, P5, R24, c[0x0][0x168], 0x1 ;  /* 0x00005a0018067a11 */ /* 0x001fca00078a08ff */
[----:B------:R0:W-:Y:S04]  /*bff0*/  STL [R1+0x464], R6 ;  /* 0x0004640601007387 */ /* 0x0001e80000100800 */
[----:B------:R1:W-:Y:S04]  /*c000*/  STL [R1+0x304], R9 ;  /* 0x0003040901007387 */ /* 0x0003e80000100800 */
[----:B------:R-:W4:Y:S01]  /*c010*/  LDL.LU R10, [R1+0x100] ;  /* 0x00010000010a7983 */ /* 0x000f220000300800 */
[----:B------:R-:W-:Y:S02]  /*c020*/  LEA.HI.X.SX32 R7, R7, c[0x0][0x16c], 0x1, P0 ;  /* 0x00005b0007077a11 */ /* 0x000fe400000f0eff */
[----:B0-----:R-:W-:-:S05]  /*c030*/  LEA R6, P6, R11, c[0x0][0x168], 0x1 ;  /* 0x00005a000b067a11 */ /* 0x001fca00078c08ff */
[----:B------:R0:W-:Y:S04]  /*c040*/  STL [R1+0x584], R6 ;  /* 0x0005840601007387 */ /* 0x0001e80000100800 */
[----:B------:R0:W-:Y:S04]  /*c050*/  STL [R1+0x458], R7 ;  /* 0x0004580701007387 */ /* 0x0001e80000100800 */
[----:B-1----:R-:W4:Y:S01]  /*c060*/  LDL.LU R9, [R1+0x8c] ;  /* 0x00008c0001097983 */ /* 0x002f220000300800 */
[----:B0-----:R-:W-:Y:S02]  /*c070*/  LEA R6, P0, R8, c[0x0][0x168], 0x1 ;  /* 0x00005a0008067a11 */ /* 0x001fe400078008ff */
[----:B------:R-:W-:-:S03]  /*c080*/  LEA.HI.X.SX32 R7, R22, c[0x0][0x16c], 0x1, P1 ;  /* 0x00005b0016077a11 */ /* 0x000fc600008f0eff */
[----:B------:R0:W-:Y:S04]  /*c090*/  STL [R1+0x318], R6 ;  /* 0x0003180601007387 */ /* 0x0001e80000100800 */
[----:B------:R-:W4:Y:S04]  /*c0a0*/  LDL.LU R22, [R1+0x88] ;  /* 0x0000880001167983 */ /* 0x000f280000300800 */
[----:B------:R1:W-:Y:S01]  /*c0b0*/  STL [R1+0x234], R7 ;  /* 0x0002340701007387 */ /* 0x0003e20000100800 */
[----:B0-----:R-:W-:Y:S02]  /*c0c0*/  LEA R6, P1, R0, c[0x0][0x168], 0x1 ;  /* 0x00005a0000067a11 */ /* 0x001fe400078208ff */
[----:B-1----:R-:W-:-:S03]  /*c0d0*/  LEA.HI.X.SX32 R7, R29, c[0x0][0x16c], 0x1, P2 ;  /* 0x00005b001d077a11 */ /* 0x002fc600010f0eff */
[----:B------:R0:W-:Y:S04]  /*c0e0*/  STL [R1+0x46c], R6 ;  /* 0x00046c0601007387 */ /* 0x0001e80000100800 */
[----:B------:R-:W4:Y:S01]  /*c0f0*/  LDL.LU R29, [R1+0x84] ;  /* 0x00008400011d7983 */ /* 0x000f220000300800 */
[----:B0-----:R-:W-:-:S03]  /*c100*/  LEA R6, P2, R16, c[0x0][0x168], 0x1 ;  /* 0x00005a0010067a11 */ /* 0x001fc600078408ff */
[----:B------:R0:W-:Y:S04]  /*c110*/  STL [R1+0x30c], R7 ;  /* 0x00030c0701007387 */ /* 0x0001e80000100800 */
[----:B------:R-:W-:Y:S01]  /*c120*/  STL [R1+0x588], R6 ;  /* 0x0005880601007387 */ /* 0x000fe20000100800 */
[----:B0-----:R-:W-:-:S03]  /*c130*/  LEA.HI.X.SX32 R7, R3, c[0x0][0x16c], 0x1, P3 ;  /* 0x00005b0003077a11 */ /* 0x001fc600018f0eff */
[----:B------:R-:W4:Y:S04]  /*c140*/  LDL.LU R3, [R1+0x80] ;  /* 0x0000800001037983 */ /* 0x000f280000300800 */
[----:B------:R0:W-:Y:S02]  /*c150*/  STL [R1+0x460], R7 ;  /* 0x0004600701007387 */ /* 0x0001e40000100800 */
[----:B0-----:R-:W-:Y:S02]  /*c160*/  LEA.HI.X.SX32 R7, R2, c[0x0][0x16c], 0x1, P4 ;  /* 0x00005b0002077a11 */ /* 0x001fe400020f0eff */
[----:B------:R-:W4:Y:S01]  /*c170*/  LDL.LU R2, [R1+0x7c] ;  /* 0x00007c0001027983 */ /* 0x000f220000300800 */
[----:B--2---:R-:W-:-:S05]  /*c180*/  LEA R6, P3, R21, c[0x0][0x168], 0x1 ;  /* 0x00005a0015067a11 */ /* 0x004fca00078608ff */
[----:B------:R-:W-:Y:S04]  /*c190*/  STL [R1+0x320], R6 ;  /* 0x0003200601007387 */ /* 0x000fe80000100800 */
[----:B------:R0:W-:Y:S02]  /*c1a0*/  STL [R1+0x238], R7 ;  /* 0x0002380701007387 */ /* 0x0001e40000100800 */
[----:B0-----:R-:W-:Y:S02]  /*c1b0*/  LEA.HI.X.SX32 R7, R24, c[0x0][0x16c], 0x1, P5 ;  /* 0x00005b0018077a11 */ /* 0x001fe400028f0eff */
[----:B------:R-:W2:Y:S01]  /*c1c0*/  LDL.LU R24, [R1+0x78] ;  /* 0x0000780001187983 */ /* 0x000ea20000300800 */
[----:B------:R-:W-:-:S05]  /*c1d0*/  LEA R6, P4, R19, c[0x0][0x168], 0x1 ;  /* 0x00005a0013067a11 */ /* 0x000fca00078808ff */
[----:B------:R-:W-:Y:S04]  /*c1e0*/  STL [R1+0x474], R6 ;  /* 0x0004740601007387 */ /* 0x000fe80000100800 */
[----:B------:R0:W-:Y:S04]  /*c1f0*/  STL [R1+0x314], R7 ;  /* 0x0003140701007387 */ /* 0x0001e80000100800 */
[----:B0-----:R-:W2:Y:S01]  /*c200*/  LDL.LU R7, [R1+0x74] ;  /* 0x0000740001077983 */ /* 0x001ea20000300800 */
[----:B------:R-:W-:Y:S02]  /*c210*/  LEA.HI.X.SX32 R11, R11, c[0x0][0x16c], 0x1, P6 ;  /* 0x00005b000b0b7a11 */ /* 0x000fe400030f0eff */
[----:B------:R-:W-:-:S02]  /*c220*/  LEA.HI.X.SX32 R8, R8, c[0x0][0x16c], 0x1, P0 ;  /* 0x00005b0008087a11 */ /* 0x000fc400000f0eff */
[----:B---3--:R-:W-:-:S05]  /*c230*/  LEA R6, P5, R18, c[0x0][0x168], 0x1 ;  /* 0x00005a0012067a11 */ /* 0x008fca00078a08ff */
[----:B------:R4:W-:Y:S04]  /*c240*/  STL [R1+0x58c], R6 ;  /* 0x00058c0601007387 */ /* 0x0009e80000100800 */
[----:B------:R-:W-:Y:S04]  /*c250*/  STL [R1+0x468], R11 ;  /* 0x0004680b01007387 */ /* 0x000fe80000100800 */
[----:B------:R-:W3:Y:S01]  /*c260*/  LDL.LU R20, [R1+0x70] ;  /* 0x0000700001147983 */ /* 0x000ee20000300800 */
[----:B----4-:R-:W-:-:S05]  /*c270*/  LEA R6, P6, R17, c[0x0][0x168], 0x1 ;  /* 0x00005a0011067a11 */ /* 0x010fca00078c08ff */
[----:B------:R0:W-:Y:S04]  /*c280*/  STL [R1+0x328], R6 ;  /* 0x0003280601007387 */ /* 0x0001e80000100800 */
[----:B------:R1:W-:Y:S01]  /*c290*/  STL [R1+0x23c], R8 ;  /* 0x00023c0801007387 */ /* 0x0003e20000100800 */
[----:B0-----:R-:W-:-:S05]  /*c2a0*/  LEA R6, P0, R15, c[0x0][0x168], 0x1 ;  /* 0x00005a000f067a11 */ /* 0x001fca00078008ff */
[----:B------:R0:W-:Y:S01]  /*c2b0*/  STL [R1+0x47c], R6 ;  /* 0x00047c0601007387 */ /* 0x0001e20000100800 */
[----:B-1----:R-:W-:-:S03]  /*c2c0*/  LEA.HI.X.SX32 R8, R0, c[0x0][0x16c], 0x1, P1 ;  /* 0x00005b0000087a11 */ /* 0x002fc600008f0eff */
[----:B0-----:R-:W4:Y:S01]  /*c2d0*/  LDL.LU R6, [R1+0x68] ;  /* 0x0000680001067983 */ /* 0x001f220000300800 */
[----:B------:R-:W-:Y:S02]  /*c2e0*/  LEA.HI.X.SX32 R11, R16, c[0x0][0x16c], 0x1, P2 ;  /* 0x00005b00100b7a11 */ /* 0x000fe400010f0eff */
[----:B------:R-:W-:Y:S01]  /*c2f0*/  LEA R0, P1, R13, c[0x0][0x168], 0x1 ;  /* 0x00005a000d007a11 */ /* 0x000fe200078208ff */
[----:B------:R0:W-:Y:S04]  /*c300*/  STL [R1+0x31c], R8 ;  /* 0x00031c0801007387 */ /* 0x0001e80000100800 */
[----:B------:R1:W-:Y:S04]  /*c310*/  STL [R1+0x590], R0 ;  /* 0x0005900001007387 */ /* 0x0003e80000100800 */
[----:B------:R1:W-:Y:S04]  /*c320*/  STL [R1+0x470], R11 ;  /* 0x0004700b01007387 */ /* 0x0003e80000100800 */
[----:B------:R-:W4:Y:S01]  /*c330*/  LDL.LU R14, [R1+0x64] ;  /* 0x00006400010e7983 */ /* 0x000f220000300800 */
[----:B0-----:R-:W-:-:S02]  /*c340*/  LEA R8, P2, R12, c[0x0][0x168], 0x1 ;  /* 0x00005a000c087a11 */ /* 0x001fc400078408ff */
[----:B-1----:R-:W-:-:S03]  /*c350*/  LEA.HI.X.SX32 R0, R21, c[0x0][0x16c], 0x1, P3 ;  /* 0x00005b0015007a11 */ /* 0x002fc600018f0eff */
[----:B------:R0:W-:Y:S04]  /*c360*/  STL [R1+0x330], R8 ;  /* 0x0003300801007387 */ /* 0x0001e80000100800 */
[----:B------:R-:W-:Y:S01]  /*c370*/  STL [R1+0x240], R0 ;  /* 0x0002400001007387 */ /* 0x000fe20000100800 */
[----:B------:R-:W-:-:S05]  /*c380*/  LEA R11, P3, R10, c[0x0][0x168], 0x1 ;  /* 0x00005a000a0b7a11 */ /* 0x000fca00078608ff */
[----:B------:R1:W-:Y:S01]  /*c390*/  STL [R1+0x484], R11 ;  /* 0x0004840b01007387 */ /* 0x0003e20000100800 */
[----:B0-----:R-:W-:-:S03]  /*c3a0*/  LEA.HI.X.SX32 R8, R19, c[0x0][0x16c], 0x1, P4 ;  /* 0x00005b0013087a11 */ /* 0x001fc600020f0eff */
[----:B-1----:R-:W4:Y:S04]  /*c3b0*/  LDL.LU R11, [R1+0x60] ;  /* 0x00006000010b7983 */ /* 0x002f280000300800 */
[----:B------:R0:W-:Y:S01]  /*c3c0*/  STL [R1+0x324], R8 ;  /* 0x0003240801007387 */ /* 0x0001e20000100800 */
[----:B------:R-:W-:Y:S02]  /*c3d0*/  LEA R0, P4, R9, c[0x0][0x168], 0x1 ;  /* 0x00005a0009007a11 */ /* 0x000fe400078808ff */
[----:B0-----:R-:W-:-:S03]  /*c3e0*/  LEA.HI.X.SX32 R8, R18, c[0x0][0x16c], 0x1, P5 ;  /* 0x00005b0012087a11 */ /* 0x001fc600028f0eff */
[----:B------:R0:W-:Y:S04]  /*c3f0*/  STL [R1+0x594], R0 ;  /* 0x0005940001007387 */ /* 0x0001e80000100800 */
[----:B------:R1:W-:Y:S01]  /*c400*/  STL [R1+0x478], R8 ;  /* 0x0004780801007387 */ /* 0x0003e20000100800 */
[----:B------:R-:W-:Y:S02]  /*c410*/  LEA.HI.X.SX32 R16, R17, c[0x0][0x16c], 0x1, P6 ;  /* 0x00005b0011107a11 */ /* 0x000fe400030f0eff */
[----:B0-----:R-:W-:Y:S01]  /*c420*/  LEA R0, P5, R22, c[0x0][0x168], 0x1 ;  /* 0x00005a0016007a11 */ /* 0x001fe200078a08ff */
[----:B-1----:R-:W4:Y:S04]  /*c430*/  LDL.LU R8, [R1+0x5c] ;  /* 0x00005c0001087983 */ /* 0x002f280000300800 */
[----:B------:R0:W-:Y:S04]  /*c440*/  STL [R1+0x338], R0 ;  /* 0x0003380001007387 */ /* 0x0001e80000100800 */
[----:B------:R-:W-:Y:S01]  /*c450*/  STL [R1+0x244], R16 ;  /* 0x0002441001007387 */ /* 0x000fe20000100800 */
[----:B------:R-:W-:-:S02]  /*c460*/  LEA.HI.X.SX32 R15, R15, c[0x0][0x16c], 0x1, P0 ;  /* 0x00005b000f0f7a11 */ /* 0x000fc400000f0eff */
[----:B0-----:R-:W-:-:S05]  /*c470*/  LEA R0, P6, R29, c[0x0][0x168], 0x1 ;  /* 0x00005a001d007a11 */ /* 0x001fca00078c08ff */
[----:B------:R0:W-:Y:S04]  /*c480*/  STL [R1+0x48c], R0 ;  /* 0x00048c0001007387 */ /* 0x0001e80000100800 */
[----:B0-----:R-:W4:Y:S04]  /*c490*/  LDL.LU R0, [R1+0x58] ;  /* 0x0000580001007983 */ /* 0x001f280000300800 */
[----:B------:R0:W-:Y:S01]  /*c4a0*/  STL [R1+0x32c], R15 ;  /* 0x00032c0f01007387 */ /* 0x0001e20000100800 */
[----:B------:R-:W-:-:S05]  /*c4b0*/  LEA R16, P0, R3, c[0x0][0x168], 0x1 ;  /* 0x00005a0003107a11 */ /* 0x000fca00078008ff */
[----:B------:R1:W-:Y:S01]  /*c4c0*/  STL [R1+0x598], R16 ;  /* 0x0005981001007387 */ /* 0x0003e20000100800 */
[----:B0-----:R-:W-:-:S05]  /*c4d0*/  LEA.HI.X.SX32 R15, R13, c[0x0][0x16c], 0x1, P1 ;  /* 0x00005b000d0f7a11 */ /* 0x001fca00008f0eff */
[----:B------:R-:W-:Y:S04]  /*c4e0*/  STL [R1+0x480], R15 ;  /* 0x0004800f01007387 */ /* 0x000fe80000100800 */
[----:B-1----:R-:W4:Y:S01]  /*c4f0*/  LDL.LU R16, [R1+0x54] ;  /* 0x0000540001107983 */ /* 0x002f220000300800 */
[----:B------:R-:W-:Y:S02]  /*c500*/  LEA R13, P1, R2, c[0x0][0x168], 0x1 ;  /* 0x00005a00020d7a11 */ /* 0x000fe400078208ff */
[----:B------:R-:W-:-:S03]  /*c510*/  LEA.HI.X.SX32 R12, R12, c[0x0][0x16c], 0x1, P2 ;  /* 0x00005b000c0c7a11 */ /* 0x000fc600010f0eff */
[----:B------:R2:W-:Y:S01]  /*c520*/  STL [R1+0x494], R13 ;  /* 0x0004940d01007387 */ /* 0x0005e20000100800 */
[----:B------:R-:W-:-:S03]  /*c530*/  LEA.HI.X.SX32 R10, R10, c[0x0][0x16c], 0x1, P3 ;  /* 0x00005b000a0a7a11 */ /* 0x000fc600018f0eff */
[----:B------:R0:W-:Y:S01]  /*c540*/  STL [R1+0x248], R12 ;  /* 0x0002480c01007387 */ /* 0x0001e20000100800 */
[----:B--2---:R-:W-:-:S05]  /*c550*/  LEA R13, P2, R24, c[0x0][0x168], 0x1 ;  /* 0x00005a00180d7a11 */ /* 0x004fca00078408ff */
[----:B------:R-:W-:Y:S04]  /*c560*/  STL [R1+0x59c], R13 ;  /* 0x00059c0d01007387 */ /* 0x000fe80000100800 */
[----:B------:R-:W2:Y:S04]  /*c570*/  LDL.LU R21, [R1+0x50] ;  /* 0x0000500001157983 */ /* 0x000ea80000300800 */
[----:B------:R1:W-:Y:S01]  /*c580*/  STL [R1+0x334], R10 ;  /* 0x0003340a01007387 */ /* 0x0003e20000100800 */
[----:B0-----:R-:W-:-:S05]  /*c590*/  LEA R12, P3, R7, c[0x0][0x168], 0x1 ;  /* 0x00005a00070c7a11 */ /* 0x001fca00078608ff */
[----:B------:R-:W-:Y:S01]  /*c5a0*/  STL [R1+0x49c], R12 ;  /* 0x00049c0c01007387 */ /* 0x000fe20000100800 */
[----:B-1----:R-:W-:-:S03]  /*c5b0*/  LEA.HI.X.SX32 R10, R9, c[0x0][0x16c], 0x1, P4 ;  /* 0x00005b00090a7a11 */ /* 0x002fc600020f0eff */
[----:B------:R-:W2:Y:S04]  /*c5c0*/  LDL.LU R19, [R1+0x4c] ;  /* 0x00004c0001137983 */ /* 0x000ea80000300800 */
[----:B------:R0:W-:Y:S04]  /*c5d0*/  STL [R1+0x488], R10 ;  /* 0x0004880a01007387 */ /* 0x0001e80000100800 */
[----:B------:R-:W2:Y:S01]  /*c5e0*/  LDL.LU R18, [R1+0x48] ;  /* 0x0000480001127983 */ /* 0x000ea20000300800 */
[----:B0-----:R-:W-:Y:S02]  /*c5f0*/  LEA.HI.X.SX32 R10, R22, c[0x0][0x16c], 0x1, P5 ;  /* 0x00005b00160a7a11 */ /* 0x001fe400028f0eff */
[----:B---3--:R-:W-:-:S05]  /*c600*/  LEA R9, P4, R20, c[0x0][0x168], 0x1 ;  /* 0x00005a0014097a11 */ /* 0x008fca00078808ff */
[----:B------:R-:W-:Y:S04]  /*c610*/  STL [R1+0x4a0], R9 ;  /* 0x0004a00901007387 */ /* 0x000fe80000100800 */
[----:B------:R-:W3:Y:S04]  /*c620*/  LDL.LU R17, [R1+0x44] ;  /* 0x0000440001117983 */ /* 0x000ee80000300800 */
[----:B------:R0:W-:Y:S04]  /*c630*/  STL [R1+0x24c], R10 ;  /* 0x00024c0a01007387 */ /* 0x0001e80000100800 */
[----:B------:R-:W3:Y:S01]  /*c640*/  LDL.LU R15, [R1+0x40] ;  /* 0x00004000010f7983 */ /* 0x000ee20000300800 */
[----:B0-----:R-:W-:-:S02]  /*c650*/  LEA.HI.X.SX32 R10, R29, c[0x0][0x16c], 0x1, P6 ;  /* 0x00005b001d0a7a11 */ /* 0x001fc400030f0eff */
[----:B----4-:R-:W-:-:S05]  /*c660*/  LEA R9, P5, R6, c[0x0][0x168], 0x1 ;  /* 0x00005a0006097a11 */ /* 0x010fca00078a08ff */
[----:B------:R0:W-:Y:S04]  /*c670*/  STL [R1+0x5a0], R9 ;  /* 0x0005a00901007387 */ /* 0x0001e80000100800 */
[----:B------:R-:W4:Y:S04]  /*c680*/  LDL.LU R13, [R1+0x3c] ;  /* 0x00003c00010d7983 */ /* 0x000f280000300800 */
[----:B------:R1:W-:Y:S04]  /*c690*/  STL [R1+0x33c], R10 ;  /* 0x00033c0a01007387 */ /* 0x0003e80000100800 */
[----:B------:R-:W4:Y:S01]  /*c6a0*/  LDL.LU R12, [R1+0x38] ;  /* 0x00003800010c7983 */ /* 0x000f220000300800 */
[----:B0-----:R-:W-:-:S02]  /*c6b0*/  LEA R9, P6, R14, c[0x0][0x168], 0x1 ;  /* 0x00005a000e097a11 */ /* 0x001fc400078c08ff */
[----:B------:R-:W-:-:S03]  /*c6c0*/  LEA.HI.X.SX32 R3, R3, c[0x0][0x16c], 0x1, P0 ;  /* 0x00005b0003037a11 */ /* 0x000fc600000f0eff */
[----:B------:R0:W-:Y:S04]  /*c6d0*/  STL [R1+0x34c], R9 ;  /* 0x00034c0901007387 */ /* 0x0001e80000100800 */
[----:B-1----:R-:W4:Y:S04]  /*c6e0*/  LDL.LU R10, [R1+0x34] ;  /* 0x00003400010a7983 */ /* 0x002f280000300800 */
[----:B------:R1:W-:Y:S01]  /*c6f0*/  STL [R1+0x490], R3 ;  /* 0x0004900301007387 */ /* 0x0003e20000100800 */
[----:B0-----:R-:W-:-:S03]  /*c700*/  LEA.HI.X.SX32 R9, R2, c[0x0][0x16c], 0x1, P1 ;  /* 0x00005b0002097a11 */ /* 0x001fc600008f0eff */
[----:B-1----:R-:W4:Y:S01]  /*c710*/  LDL.LU R3, [R1+0x30] ;  /* 0x0000300001037983 */ /* 0x002f220000300800 */
[----:B------:R-:W-:-:S05]  /*c720*/  LEA R22, P0, R11, c[0x0][0x168], 0x1 ;  /* 0x00005a000b167a11 */ /* 0x000fca00078008ff */
[----:B------:R-:W-:Y:S04]  /*c730*/  STL [R1+0x4a8], R22 ;  /* 0x0004a81601007387 */ /* 0x000fe80000100800 */
[----:B------:R-:W4:Y:S04]  /*c740*/  LDL.LU R2, [R1+0x2c] ;  /* 0x00002c0001027983 */ /* 0x000f280000300800 */
[----:B------:R0:W-:Y:S04]  /*c750*/  STL [R1+0x340], R9 ;  /* 0x0003400901007387 */ /* 0x0001e80000100800 */
[----:B------:R-:W4:Y:S01]  /*c760*/  LDL.LU R29, [R1+0x28] ;  /* 0x00002800011d7983 */ /* 0x000f220000300800 */
[----:B0-----:R-:W-:-:S02]  /*c770*/  LEA.HI.X.SX32 R9, R24, c[0x0][0x16c], 0x1, P2 ;  /* 0x00005b0018097a11 */ /* 0x001fc400010f0eff */
[----:B------:R-:W-:-:S05]  /*c780*/  LEA R22, P1, R8, c[0x0][0x168], 0x1 ;  /* 0x00005a0008167a11 */ /* 0x000fca00078208ff */
[----:B------:R0:W-:Y:S04]  /*c790*/  STL [R1+0x5a4], R22 ;  /* 0x0005a41601007387 */ /* 0x0001e80000100800 */
[----:B------:R-:W4:Y:S04]  /*c7a0*/  LDL.LU R24, [R1+0x1c] ;  /* 0x00001c0001187983 */ /* 0x000f280000300800 */
[----:B------:R1:W-:Y:S04]  /*c7b0*/  STL [R1+0x498], R9 ;  /* 0x0004980901007387 */ /* 0x0003e80000100800 */
[----:B0-----:R-:W4:Y:S01]  /*c7c0*/  LDL.LU R22, [R1+0x18] ;  /* 0x0000180001167983 */ /* 0x001f220000300800 */
[----:B-1----:R-:W-:-:S02]  /*c7d0*/  LEA.HI.X.SX32 R9, R7, c[0x0][0x16c], 0x1, P3 ;  /* 0x00005b0007097a11 */ /* 0x002fc400018f0eff */
[----:B------:R-:W-:-:S05]  /*c7e0*/  LEA R25, P2, R0, c[0x0][0x168], 0x1 ;  /* 0x00005a0000197a11 */ /* 0x000fca00078408ff */
[----:B------:R-:W-:Y:S04]  /*c7f0*/  STL [R1+0x354], R25 ;  /* 0x0003541901007387 */ /* 0x000fe80000100800 */
[----:B------:R-:W4:Y:S04]  /*c800*/  LDL.LU R7, [R1+0x14] ;  /* 0x0000140001077983 */ /* 0x000f280000300800 */
[----:B------:R0:W-:Y:S04]  /*c810*/  STL [R1+0x344], R9 ;  /* 0x0003440901007387 */ /* 0x0001e80000100800 */
[----:B0-----:R-:W4:Y:S01]  /*c820*/  LDL.LU R9, [R1+0x10] ;  /* 0x0000100001097983 */ /* 0x001f220000300800 */
[----:B------:R-:W-:-:S05]  /*c830*/  LEA R25, P3, R16, c[0x0][0x168], 0x1 ;  /* 0x00005a0010197a11 */ /* 0x000fca00078608ff */
[----:B------:R0:W-:Y:S04]  /*c840*/  STL [R1+0x4b0], R25 ;  /* 0x0004b01901007387 */ /* 0x0001e80000100800 */
[----:B0-----:R-:W4:Y:S01]  /*c850*/  LDL.LU R25, [R1+0xc] ;  /* 0x00000c0001197983 */ /* 0x001f220000300800 */
[----:B------:R-:W-:Y:S02]  /*c860*/  LEA.HI.X.SX32 R20, R20, c[0x0][0x16c], 0x1, P4 ;  /* 0x00005b0014147a11 */ /* 0x000fe400020f0eff */
[----:B------:R-:W-:-:S03]  /*c870*/  LEA.HI.X.SX32 R6, R6, c[0x0][0x16c], 0x1, P5 ;  /* 0x00005b0006067a11 */ /* 0x000fc600028f0eff */
[----:B------:R2:W-:Y:S01]  /*c880*/  STL [R1+0x348], R20 ;  /* 0x0003481401007387 */ /* 0x0005e20000100800 */
[----:B------:R-:W-:Y:S02]  /*c890*/  LEA.HI.X.SX32 R14, R14, c[0x0][0x16c], 0x1, P6 ;  /* 0x00005b000e0e7a11 */ /* 0x000fe400030f0eff */
[----:B------:R-:W-:Y:S02]  /*c8a0*/  LEA.HI.X.SX32 R11, R11, c[0x0][0x16c], 0x1, P0 ;  /* 0x00005b000b0b7a11 */ /* 0x000fe400000f0eff */
[----:B------:R-:W-:Y:S02]  /*c8b0*/  LEA.HI.X.SX32 R8, R8, c[0x0][0x16c], 0x1, P1 ;  /* 0x00005b0008087a11 */ /* 0x000fe400008f0eff */
[----:B--2---:R-:W-:-:S05]  /*c8c0*/  LEA R20, P4, R21, c[0x0][0x168], 0x1 ;  /* 0x00005a0015147a11 */ /* 0x004fca00078808ff */
[----:B------:R0:W-:Y:S04]  /*c8d0*/  STL [R1+0x5a8], R20 ;  /* 0x0005a81401007387 */ /* 0x0001e80000100800 */
[----:B0-----:R-:W2:Y:S04]  /*c8e0*/  LDL.LU R20, [R1+0x764] ;  /* 0x0007640001147983 */ /* 0x001ea80000300800 */
[----:B------:R0:W-:Y:S02]  /*c8f0*/  STL [R1+0x4a4], R6 ;  /* 0x0004a40601007387 */ /* 0x0001e40000100800 */
[----:B0-----:R-:W-:-:S05]  /*c900*/  LEA R6, P5, R19, c[0x0][0x168], 0x1 ;  /* 0x00005a0013067a11 */ /* 0x001fca00078a08ff */
[----:B------:R0:W-:Y:S04]  /*c910*/  STL [R1+0x35c], R6 ;  /* 0x00035c0601007387 */ /* 0x0001e80000100800 */
[----:B0-----:R-:W2:Y:S04]  /*c920*/  LDL.LU R6, [R1+0x760] ;  /* 0x0007600001067983 */ /* 0x001ea80000300800 */
[----:B------:R0:W-:Y:S02]  /*c930*/  STL [R1+0x250], R14 ;  /* 0x0002500e01007387 */ /* 0x0001e40000100800 */
[----:B0-----:R-:W-:-:S05]  /*c940*/  LEA R14, P6, R18, c[0x0][0x168], 0x1 ;  /* 0x00005a00120e7a11 */ /* 0x001fca00078c08ff */
[----:B------:R0:W-:Y:S04]  /*c950*/  STL [R1+0x4b8], R14 ;  /* 0x0004b80e01007387 */ /* 0x0001e80000100800 */
[----:B0-----:R-:W2:Y:S04]  /*c960*/  LDL.LU R14, [R1+0x75c] ;  /* 0x00075c00010e7983 */ /* 0x001ea80000300800 */
[----:B------:R3:W-:Y:S02]  /*c970*/  STL [R1+0x350], R11 ;  /* 0x0003500b01007387 */ /* 0x0007e40000100800 */
[----:B---3--:R-:W-:-:S05]  /*c980*/  LEA R11, P0, R17, c[0x0][0x168], 0x1 ;  /* 0x00005a00110b7a11 */ /* 0x008fca00078008ff */
[----:B------:R0:W-:Y:S01]  /*c990*/  STL [R1+0x5ac], R11 ;  /* 0x0005ac0b01007387 */ /* 0x0001e20000100800 */
[----:B------:R-:W-:-:S03]  /*c9a0*/  LEA.HI.X.SX32 R0, R0, c[0x0][0x16c], 0x1, P2 ;  /* 0x00005b0000007a11 */ /* 0x000fc600010f0eff */
[----:B0-----:R-:W3:Y:S04]  /*c9b0*/  LDL.LU R11, [R1+0x758] ;  /* 0x00075800010b7983 */ /* 0x001ee80000300800 */
[----:B------:R0:W-:Y:S02]  /*c9c0*/  STL [R1+0x4ac], R8 ;  /* 0x0004ac0801007387 */ /* 0x0001e40000100800 */
[----:B0-----:R-:W-:-:S05]  /*c9d0*/  LEA R8, P1, R15, c[0x0][0x168], 0x1 ;  /* 0x00005a000f087a11 */ /* 0x001fca00078208ff */
[----:B------:R0:W-:Y:S01]  /*c9e0*/  STL [R1+0x4c0], R8 ;  /* 0x0004c00801007387 */ /* 0x0001e20000100800 */
[----:B------:R-:W-:-:S03]  /*c9f0*/  LEA.HI.X.SX32 R16, R16, c[0x0][0x16c], 0x1, P3 ;  /* 0x00005b0010107a11 */ /* 0x000fc600018f0eff */
[----:B0-----:R-:W2:Y:S04]  /*ca00*/  LDL.LU R8, [R1+0x754] ;  /* 0x0007540001087983 */ /* 0x001ea80000300800 */
[----:B------:R4:W-:Y:S02]  /*ca10*/  STL [R1+0x254], R0 ;  /* 0x0002540001007387 */ /* 0x0009e40000100800 */
[----:B----4-:R-:W-:-:S05]  /*ca20*/  LEA R0, P2, R13, c[0x0][0x168], 0x1 ;  /* 0x00005a000d007a11 */ /* 0x010fca00078408ff */
[----:B------:R0:W-:Y:S01]  /*ca30*/  STL [R1+0x5b0], R0 ;  /* 0x0005b00001007387 */ /* 0x0001e20000100800 */
[----:B------:R-:W-:-:S03]  /*ca40*/  LEA.HI.X.SX32 R21, R21, c[0x0][0x16c], 0x1, P4 ;  /* 0x00005b0015157a11 */ /* 0x000fc600020f0eff */
[----:B0-----:R-:W4:Y:S04]  /*ca50*/  LDL.LU R0, [R1+0x750] ;  /* 0x0007500001007983 */ /* 0x001f280000300800 */
[----:B------:R0:W-:Y:S02]  /*ca60*/  STL [R1+0x358], R16 ;  /* 0x0003581001007387 */ /* 0x0001e40000100800 */
[----:B0-----:R-:W-:-:S05]  /*ca70*/  LEA R16, P3, R12, c[0x0][0x168], 0x1 ;  /* 0x00005a000c107a11 */ /* 0x001fca00078608ff */
[----:B------:R0:W-:Y:S01]  /*ca80*/  STL [R1+0x4c8], R16 ;  /* 0x0004c81001007387 */ /* 0x0001e20000100800 */
[----:B------:R-:W-:-:S03]  /*ca90*/  LEA.HI.X.SX32 R19, R19, c[0x0][0x16c], 0x1, P5 ;  /* 0x00005b0013137a11 */ /* 0x000fc600028f0eff */
[----:B0-----:R-:W2:Y:S04]  /*caa0*/  LDL.LU R16, [R1+0x74c] ;  /* 0x00074c0001107983 */ /* 0x001ea80000300800 */
        /* <DEDUP_REMOVED lines=42> */
[----:B0-----:R-:W2:Y:S01]  /*cd50*/  LDL.LU R3, [R1+0x728] ;  /* 0x0007280001037983 */ /* 0x001ea20000300800 */
[----:B------:R-:W-:-:S05]  /*cd60*/  LEA.HI.X.SX32 R2, R2, c[0x0][0x16c], 0x1, P6 ;  /* 0x00005b0002027a11 */ /* 0x000fca00030f0eff */
[----:B------:R2:W-:Y:S02]  /*cd70*/  STL [R1+0x25c], R2 ;  /* 0x00025c0201007387 */ /* 0x0005e40000100800 */
[----:B--2---:R-:W-:-:S05]  /*cd80*/  LEA R2, P6, R3, c[0x0][0x168], 0x1 ;  /* 0x00005a0003027a11 */ /* 0x004fca00078c08ff */
        /* <DEDUP_REMOVED lines=28> */
[----:B------:R2:W-:Y:S01]  /*cf50*/  STL [R1+0x264], R25 ;  /* 0x0002641901007387 */ /* 0x0005e20000100800 */
[----:B------:R-:W-:Y:S02]  /*cf60*/  LEA.HI.X.SX32 R29, R29, c[0x0][0x16c], 0x1, P1 ;  /* 0x00005b001d1d7a11 */ /* 0x000fe400008f0eff */
[----:B------:R-:W-:Y:S01]  /*cf70*/  LEA.HI.X.SX32 R7, R7, c[0x0][0x16c], 0x1, P4 ;  /* 0x00005b0007077a11 */ /* 0x000fe200020f0eff */
[----:B------:R-:W-:Y:S01]  /*cf80*/  IMAD R28, R28, c[0x0][0x190], RZ ;  /* 0x000064001c1c7a24 */ /* 0x000fe200078e02ff */
[----:B--2---:R-:W-:-:S05]  /*cf90*/  LEA R25, P5, R9, c[0x0][0x168], 0x1 ;  /* 0x00005a0009197a11 */ /* 0x004fca00078a08ff */
[----:B------:R0:W-:Y:S02]  /*cfa0*/  STL [R1+0x5cc], R25 ;  /* 0x0005cc1901007387 */ /* 0x0001e40000100800 */
[----:B0-----:R-:W-:Y:S02]  /*cfb0*/  LEA.HI.X.SX32 R25, R3, c[0x0][0x16c], 0x1, P6 ;  /* 0x00005b0003197a11 */ /* 0x001fe400030f0eff */
[----:B------:R-:W2:Y:S04]  /*cfc0*/  LDL.LU R3, [R1+0x70c] ;  /* 0x00070c0001037983 */ /* 0x000ea80000300800 */
[----:B------:R0:W-:Y:S02]  /*cfd0*/  STL [R1+0x384], R25 ;  /* 0x0003841901007387 */ /* 0x0001e40000100800 */
[----:B0-----:R-:W-:-:S05]  /*cfe0*/  LEA R25, P6, R10, c[0x0][0x168], 0x1 ;  /* 0x00005a000a197a11 */ /* 0x001fca00078c08ff */
[----:B------:R0:W-:Y:S02]  /*cff0*/  STL [R1+0x390], R25 ;  /* 0x0003901901007387 */ /* 0x0001e40000100800 */
[----:B0-----:R-:W-:Y:S02]  /*d000*/  LEA.HI.X.SX32 R25, R2, c[0x0][0x16c], 0x1, P0 ;  /* 0x00005b0002197a11 */ /* 0x001fe400000f0eff */
[----:B------:R0:W5:Y:S04]  /*d010*/  LDL.LU R2, [R1+0x708] ;  /* 0x0007080001027983 */ /* 0x0001680000300800 */
[----:B------:R1:W-:Y:S02]  /*d020*/  STL [R1+0x4e8], R25 ;  /* 0x0004e81901007387 */ /* 0x0003e40000100800 */
[----:B-1----:R-:W-:-:S05]  /*d030*/  LEA R25, P0, R12, c[0x0][0x168], 0x1 ;  /* 0x00005a000c197a11 */ /* 0x002fca00078008ff */
[----:B------:R1:W-:Y:S04]  /*d040*/  STL [R1+0x500], R25 ;  /* 0x0005001901007387 */ /* 0x0003e80000100800 */
[----:B------:R0:W-:Y:S01]  /*d050*/  STL [R1+0x388], R29 ;  /* 0x0003881d01007387 */ /* 0x0001e20000100800 */
[----:B-1----:R-:W-:Y:S02]  /*d060*/  LEA R25, P1, R13, c[0x0][0x168], 0x1 ;  /* 0x00005a000d197a11 */ /* 0x002fe400078208ff */
[----:B0-----:R-:W-:-:S03]  /*d070*/  LEA.HI.X.SX32 R29, R24, c[0x0][0x16c], 0x1, P2 ;  /* 0x00005b00181d7a11 */ /* 0x001fc600010f0eff */
[----:B------:R0:W-:Y:S01]  /*d080*/  STL [R1+0x5d0], R25 ;  /* 0x0005d01901007387 */ /* 0x0001e20000100800 */
[----:B------:R-:W-:Y:S02]  /*d090*/  LEA.HI.X.SX32 R24, R22, c[0x0][0x16c], 0x1, P3 ;  /* 0x00005b0016187a11 */ /* 0x000fe400018f0eff */
[----:B------:R-:W-:Y:S01]  /*d0a0*/  LEA R22, P3, R17, c[0x0][0x168], 0x1 ;  /* 0x00005a0011167a11 */ /* 0x000fe200078608ff */
[----:B------:R-:W-:Y:S01]  /*d0b0*/  STL [R1+0x4f0], R29 ;  /* 0x0004f01d01007387 */ /* 0x000fe20000100800 */
[----:B0-----:R-:W-:-:S05]  /*d0c0*/  LEA R25, P2, R15, c[0x0][0x168], 0x1 ;  /* 0x00005a000f197a11 */ /* 0x001fca00078408ff */
[----:B------:R-:W-:Y:S04]  /*d0d0*/  STL [R1+0x398], R25 ;  /* 0x0003981901007387 */ /* 0x000fe80000100800 */
[----:B------:R0:W-:Y:S04]  /*d0e0*/  STL [R1+0x38c], R24 ;  /* 0x00038c1801007387 */ /* 0x0001e80000100800 */
[----:B------:R1:W-:Y:S04]  /*d0f0*/  STL [R1+0x508], R22 ;  /* 0x0005081601007387 */ /* 0x0003e80000100800 */
[----:B------:R3:W-:Y:S01]  /*d100*/  STL [R1+0x4f8], R7 ;  /* 0x0004f80701007387 */ /* 0x0007e20000100800 */
[----:B0-----:R-:W-:-:S02]  /*d110*/  LEA R24, P4, R18, c[0x0][0x168], 0x1 ;  /* 0x00005a0012187a11 */ /* 0x001fc400078808ff */
[----:B-1----:R-:W-:-:S03]  /*d120*/  LEA.HI.X.SX32 R22, R9, c[0x0][0x16c], 0x1, P5 ;  /* 0x00005b0009167a11 */ /* 0x002fc600028f0eff */
[----:B------:R-:W-:Y:S01]  /*d130*/  STL [R1+0x5d4], R24 ;  /* 0x0005d41801007387 */ /* 0x000fe20000100800 */
[----:B---3--:R-:W-:-:S03]  /*d140*/  LEA R7, P5, R19, c[0x0][0x168], 0x1 ;  /* 0x00005a0013077a11 */ /* 0x008fc600078a08ff */
[----:B------:R-:W-:Y:S01]  /*d150*/  STL [R1+0x4fc], R22 ;  /* 0x0004fc1601007387 */ /* 0x000fe20000100800 */
[----:B------:R-:W-:Y:S02]  /*d160*/  LEA.HI.X.SX32 R9, R10, c[0x0][0x16c], 0x1, P6 ;  /* 0x00005b000a097a11 */ /* 0x000fe400030f0eff */
[----:B------:R-:W-:Y:S01]  /*d170*/  LEA R10, P6, R21, c[0x0][0x168], 0x1 ;  /* 0x00005a00150a7a11 */ /* 0x000fe200078c08ff */
[----:B------:R0:W-:Y:S04]  /*d180*/  STL [R1+0x3a0], R7 ;  /* 0x0003a00701007387 */ /* 0x0001e80000100800 */
[----:B------:R1:W-:Y:S01]  /*d190*/  STL [R1+0x268], R9 ;  /* 0x0002680901007387 */ /* 0x0003e20000100800 */
[----:B0-----:R-:W-:-:S03]  /*d1a0*/  LEA.HI.X.SX32 R7, R12, c[0x0][0x16c], 0x1, P0 ;  /* 0x00005b000c077a11 */ /* 0x001fc600000f0eff */
[----:B------:R0:W-:Y:S01]  /*d1b0*/  STL [R1+0x510], R10 ;  /* 0x0005100a01007387 */ /* 0x0001e20000100800 */
[----:B-1----:R-:W-:-:S03]  /*d1c0*/  LEA R9, P0, R16, c[0x0][0x168], 0x1 ;  /* 0x00005a0010097a11 */ /* 0x002fc600078008ff */
[----:B------:R4:W-:Y:S01]  /*d1d0*/  STL [R1+0x394], R7 ;  /* 0x0003940701007387 */ /* 0x0009e20000100800 */
[----:B0-----:R-:W-:-:S03]  /*d1e0*/  LEA.HI.X.SX32 R10, R13, c[0x0][0x16c], 0x1, P1 ;  /* 0x00005b000d0a7a11 */ /* 0x001fc600008f0eff */
[----:B------:R0:W-:Y:S01]  /*d1f0*/  STL [R1+0x5d8], R9 ;  /* 0x0005d80901007387 */ /* 0x0001e20000100800 */
[----:B----4-:R-:W-:-:S03]  /*d200*/  LEA R7, P1, R0, c[0x0][0x168], 0x1 ;  /* 0x00005a0000077a11 */ /* 0x010fc600078208ff */
[----:B------:R1:W-:Y:S04]  /*d210*/  STL [R1+0x504], R10 ;  /* 0x0005040a01007387 */ /* 0x0003e80000100800 */
[----:B------:R3:W-:Y:S01]  /*d220*/  STL [R1+0x3a8], R7 ;  /* 0x0003a80701007387 */ /* 0x0007e20000100800 */
[----:B0-----:R-:W-:Y:S02]  /*d230*/  LEA.HI.X.SX32 R9, R15, c[0x0][0x16c], 0x1, P2 ;  /* 0x00005b000f097a11 */ /* 0x001fe400010f0eff */
[----:B-1----:R-:W-:-:S03]  /*d240*/  LEA R10, P2, R8, c[0x0][0x168], 0x1 ;  /* 0x00005a00080a7a11 */ /* 0x002fc600078408ff */
[----:B------:R0:W-:Y:S01]  /*d250*/  STL [R1+0x26c], R9 ;  /* 0x00026c0901007387 */ /* 0x0001e20000100800 */
[----:B---3--:R-:W-:-:S03]  /*d260*/  LEA.HI.X.SX32 R7, R17, c[0x0][0x16c], 0x1, P3 ;  /* 0x00005b0011077a11 */ /* 0x008fc600018f0eff */
[----:B------:R1:W-:Y:S04]  /*d270*/  STL [R1+0x518], R10 ;  /* 0x0005180a01007387 */ /* 0x0003e80000100800 */
[----:B------:R3:W-:Y:S01]  /*d280*/  STL [R1+0x39c], R7 ;  /* 0x00039c0701007387 */ /* 0x0007e20000100800 */
[----:B0-----:R-:W-:Y:S02]  /*d290*/  LEA R9, P3, R11, c[0x0][0x168], 0x1 ;  /* 0x00005a000b097a11 */ /* 0x001fe400078608ff */
[----:B-1----:R-:W-:-:S03]  /*d2a0*/  LEA.HI.X.SX32 R10, R18, c[0x0][0x16c], 0x1, P4 ;  /* 0x00005b00120a7a11 */ /* 0x002fc600020f0eff */
[----:B------:R0:W-:Y:S01]  /*d2b0*/  STL [R1+0x5dc], R9 ;  /* 0x0005dc0901007387 */ /* 0x0001e20000100800 */
[----:B---3--:R-:W-:-:S03]  /*d2c0*/  LEA R7, P4, R14, c[0x0][0x168], 0x1 ;  /* 0x00005a000e077a11 */ /* 0x008fc600078808ff */
[----:B------:R1:W-:Y:S04]  /*d2d0*/  STL [R1+0x50c], R10 ;  /* 0x00050c0a01007387 */ /* 0x0003e80000100800 */
[----:B------:R3:W-:Y:S01]  /*d2e0*/  STL [R1+0x3b0], R7 ;  /* 0x0003b00701007387 */ /* 0x0007e20000100800 */
[----:B0-----:R-:W-:Y:S02]  /*d2f0*/  LEA.HI.X.SX32 R9, R19, c[0x0][0x16c], 0x1, P5 ;  /* 0x00005b0013097a11 */ /* 0x001fe400028f0eff */
[----:B-1----:R-:W-:-:S03]  /*d300*/  LEA R10, P5, R6, c[0x0][0x168], 0x1 ;  /* 0x00005a00060a7a11 */ /* 0x002fc600078a08ff */
[----:B------:R0:W-:Y:S01]  /*d310*/  STL [R1+0x270], R9 ;  /* 0x0002700901007387 */ /* 0x0001e20000100800 */
[----:B---3--:R-:W-:-:S03]  /*d320*/  LEA.HI.X.SX32 R7, R21, c[0x0][0x16c], 0x1, P6 ;  /* 0x00005b0015077a11 */ /* 0x008fc600030f0eff */
[----:B------:R1:W-:Y:S01]  /*d330*/  STL [R1+0x520], R10 ;  /* 0x0005200a01007387 */ /* 0x0003e20000100800 */
[----:B------:R-:W-:-:S03]  /*d340*/  IMAD R27, R27, c[0x0][0x190], RZ ;  /* 0x000064001b1b7a24 */ /* 0x000fc600078e02ff */
[----:B------:R3:W-:Y:S01]  /*d350*/  STL [R1+0x3a4], R7 ;  /* 0x0003a40701007387 */ /* 0x0007e20000100800 */
[----:B0-----:R-:W-:Y:S02]  /*d360*/  LEA R9, P6, R20, c[0x0][0x168], 0x1 ;  /* 0x00005a0014097a11 */ /* 0x001fe400078c08ff */
[----:B-1----:R-:W-:-:S03]  /*d370*/  LEA.HI.X.SX32 R10, R16, c[0x0][0x16c], 0x1, P0 ;  /* 0x00005b00100a7a11 */ /* 0x002fc600000f0eff */
[----:B------:R0:W-:Y:S01]  /*d380*/  STL [R1+0x5e0], R9 ;  /* 0x0005e00901007387 */ /* 0x0001e20000100800 */
[----:B---3--:R-:W-:-:S03]  /*d390*/  LEA R7, P0, R28, c[0x0][0x168], 0x1 ;  /* 0x00005a001c077a11 */ /* 0x008fc600078008ff */
[----:B------:R1:W-:Y:S01]  /*d3a0*/  STL [R1+0x514], R10 ;  /* 0x0005140a01007387 */ /* 0x0003e20000100800 */
[----:B------:R-:W-:Y:S01]  /*d3b0*/  IMAD R26, R26, c[0x0][0x190], RZ ;  /* 0x000064001a1a7a24 */ /* 0x000fe200078e02ff */
[----:B0-----:R-:W-:Y:S02]  /*d3c0*/  LEA.HI.X.SX32 R9, R0, c[0x0][0x16c], 0x1, P1 ;  /* 0x00005b0000097a11 */ /* 0x001fe400008f0eff */
[----:B------:R0:W5:Y:S01]  /*d3d0*/  LDL.LU R0, [R1+0x704] ;  /* 0x0007040001007983 */ /* 0x0001620000300800 */
[----:B-1----:R-:W-:-:S03]  /*d3e0*/  LEA R10, P1, R27, c[0x0][0x168], 0x1 ;  /* 0x00005a001b0a7a11 */ /* 0x002fc600078208ff */
[----:B------:R1:W-:Y:S01]  /*d3f0*/  STL [R1+0x3b8], R7 ;  /* 0x0003b80701007387 */ /* 0x0003e20000100800 */
[----:B------:R-:W-:-:S03]  /*d400*/  IMAD R23, R23, c[0x0][0x190], RZ ;  /* 0x0000640017177a24 */ /* 0x000fc600078e02ff */
[----:B------:R3:W-:Y:S01]  /*d410*/  STL [R1+0x274], R9 ;  /* 0x0002740901007387 */ /* 0x0007e20000100800 */
[----:B-1----:R-:W-:-:S03]  /*d420*/  LEA.HI.X.SX32 R7, R8, c[0x0][0x16c], 0x1, P2 ;  /* 0x00005b0008077a11 */ /* 0x002fc600010f0eff */
[----:B------:R-:W-:Y:S01]  /*d430*/  STL [R1+0x528], R10 ;  /* 0x0005280a01007387 */ /* 0x000fe20000100800 */
[----:B------:R-:W-:Y:S02]  /*d440*/  LEA.HI.X.SX32 R8, R11, c[0x0][0x16c], 0x1, P3 ;  /* 0x00005b000b087a11 */ /* 0x000fe400018f0eff */
[----:B---3--:R-:W-:Y:S01]  /*d450*/  LEA R9, P2, R26, c[0x0][0x168], 0x1 ;  /* 0x00005a001a097a11 */ /* 0x008fe200078408ff */
[----:B------:R1:W-:Y:S04]  /*d460*/  STL [R1+0x3ac], R7 ;  /* 0x0003ac0701007387 */ /* 0x0003e80000100800 */
[----:B------:R3:W-:Y:S01]  /*d470*/  STL [R1+0x52c], R9 ;  /* 0x00052c0901007387 */ /* 0x0007e20000100800 */
[----:B-1----:R-:W-:-:S03]  /*d480*/  LEA R7, P3, R23, c[0x0][0x168], 0x1 ;  /* 0x00005a0017077a11 */ /* 0x002fc600078608ff */
[----:B------:R-:W-:Y:S01]  /*d490*/  STL [R1+0x51c], R8 ;  /* 0x00051c0801007387 */ /* 0x000fe20000100800 */
[----:B---3--:R-:W-:-:S03]  /*d4a0*/  LEA.HI.X.SX32 R9, R14, c[0x0][0x16c], 0x1, P4 ;  /* 0x00005b000e097a11 */ /* 0x008fc600020f0eff */
[----:B------:R1:W-:Y:S04]  /*d4b0*/  STL [R1+0x530], R7 ;  /* 0x0005300701007387 */ /* 0x0003e80000100800 */
[----:B------:R-:W-:Y:S04]  /*d4c0*/  STL [R1+0x278], R9 ;  /* 0x0002780901007387 */ /* 0x000fe80000100800 */
[----:B------:R-:W3:Y:S01]  /*d4d0*/  LDL R29, [R1+0x1c8] ;  /* 0x0001c800011d7983 */ /* 0x000ee20000100800 */
[----:B-1----:R-:W-:Y:S02]  /*d4e0*/  LEA.HI.X.SX32 R7, R6, c[0x0][0x16c], 0x1, P5 ;  /* 0x00005b0006077a11 */ /* 0x002fe400028f0eff */
[----:B------:R-:W-:-:S02]  /*d4f0*/  LEA.HI.X.SX32 R6, R20, c[0x0][0x16c], 0x1, P6 ;  /* 0x00005b0014067a11 */ /* 0x000fc400030f0eff */
[----:B--2---:R-:W-:-:S05]  /*d500*/  LEA R8, P4, R3, c[0x0][0x168], 0x1 ;  /* 0x00005a0003087a11 */ /* 0x004fca00078808ff */
[----:B------:R1:W-:Y:S04]  /*d510*/  STL [R1+0x534], R8 ;  /* 0x0005340801007387 */ /* 0x0003e80000100800 */
[----:B------:R2:W-:Y:S04]  /*d520*/  STL [R1+0x3b4], R7 ;  /* 0x0003b40701007387 */ /* 0x0005e80000100800 */
[----:B------:R-:W4:Y:S01]  /*d530*/  LDL R25, [R1+0x1dc] ;  /* 0x0001dc0001197983 */ /* 0x000f220000100800 */
[----:B-1----:R-:W-:-:S03]  /*d540*/  LEA.HI.X.SX32 R8, R26, c[0x0][0x16c], 0x1, P2 ;  /* 0x00005b001a087a11 */ /* 0x002fc600010f0eff */
[----:B------:R1:W-:Y:S01]  /*d550*/  STL [R1+0x524], R6 ;  /* 0x0005240601007387 */ /* 0x0003e20000100800 */
[----:B--2---:R-:W-:Y:S02]  /*d560*/  LEA.HI.X.SX32 R7, R28, c[0x0][0x16c], 0x1, P0 ;  /* 0x00005b001c077a11 */ /* 0x004fe400000f0eff */
[----:B-1----:R-:W-:-:S03]  /*d570*/  LEA.HI.X.SX32 R6, R27, c[0x0][0x16c], 0x1, P1 ;  /* 0x00005b001b067a11 */ /* 0x002fc600008f0eff */
[----:B------:R-:W-:Y:S04]  /*d580*/  STL [R1+0x27c], R7 ;  /* 0x00027c0701007387 */ /* 0x000fe80000100800 */
[----:B------:R1:W-:Y:S04]  /*d590*/  STL [R1+0x3bc], R6 ;  /* 0x0003bc0601007387 */ /* 0x0003e80000100800 */
[----:B------:R-:W-:Y:S01]  /*d5a0*/  STL [R1+0x3c0], R8 ;  /* 0x0003c00801007387 */ /* 0x000fe20000100800 */
[----:B-1----:R-:W-:-:S03]  /*d5b0*/  LEA.HI.X.SX32 R6, R3, c[0x0][0x16c], 0x1, P4 ;  /* 0x00005b0003067a11 */ /* 0x002fc600020f0eff */
[----:B------:R-:W2:Y:S04]  /*d5c0*/  LDL.LU R3, [R1+0x700] ;  /* 0x0007000001037983 */ /* 0x000ea80000300800 */
[----:B------:R-:W1:Y:S04]  /*d5d0*/  S2R R24, SR_TID.X ;  /* 0x0000000000187919 */ /* 0x000e680000002100 */
[----:B------:R-:W0:Y:S01]  /*d5e0*/  S2R R22, SR_TID.X ;  /* 0x0000000000167919 */ /* 0x000e220000002100 */
[----:B------:R-:W-:-:S05]  /*d5f0*/  LEA.HI.X.SX32 R7, R23, c[0x0][0x16c], 0x1, P3 ;  /* 0x00005b0017077a11 */ /* 0x000fca00018f0eff */
[----:B------:R0:W-:Y:S04]  /*d600*/  STL [R1+0x3c4], R7 ;  /* 0x0003c40701007387 */ /* 0x0001e80000100800 */
[----:B------:R-:W-:Y:S04]  /*d610*/  STL [R1+0x164], RZ ;  /* 0x000164ff01007387 */ /* 0x000fe80000100800 */
[----:B------:R2:W-:Y:S04]  /*d620*/  STL [R1+0x3c8], R6 ;  /* 0x0003c80601007387 */ /* 0x0005e80000100800 */
[----:B------:R-:W-:Y:S04]  /*d630*/  STL [R1+0x168], RZ ;  /* 0x000168ff01007387 */ /* 0x000fe80000100800 */
[----:B------:R-:W-:Y:S01]  /*d640*/  STL [R1+0x16c], RZ ;  /* 0x00016cff01007387 */ /* 0x000fe20000100800 */
[----:B-1----:R-:W-:-:S03]  /*d650*/  LOP3.LUT R24, R24, 0xc0, RZ, 0xc0, !PT ;  /* 0x000000c018187812 */ /* 0x002fc600078ec0ff */
[----:B------:R-:W-:Y:S04]  /*d660*/  STL [R1+0x150], RZ ;  /* 0x000150ff01007387 */ /* 0x000fe80000100800 */
[----:B------:R-:W-:Y:S04]  /*d670*/  STL [R1+0x154], RZ ;  /* 0x000154ff01007387 */ /* 0x000fe80000100800 */
[----:B------:R-:W-:Y:S01]  /*d680*/  STL [R1+0x158], RZ ;  /* 0x000158ff01007387 */ /* 0x000fe20000100800 */
[----:B0-----:R-:W-:-:S03]  /*d690*/  IMAD.SHL.U32 R22, R22, 0x2, RZ ;  /* 0x0000000216167824 */ /* 0x001fc600078e00ff */
[----:B------:R-:W-:Y:S01]  /*d6a0*/  STL [R1+0x15c], RZ ;  /* 0x00015cff01007387 */ /* 0x000fe20000100800 */
[----:B------:R-:W-:-:S03]  /*d6b0*/  SHF.R.U32.HI R24, RZ, 0x2, R24 ;  /* 0x00000002ff187819 */ /* 0x000fc60000011618 */
[----:B------:R-:W-:Y:S04]  /*d6c0*/  STL [R1+0x140], RZ ;  /* 0x000140ff01007387 */ /* 0x000fe80000100800 */
[----:B------:R-:W-:Y:S04]  /*d6d0*/  STL [R1+0x144], RZ ;  /* 0x000144ff01007387 */ /* 0x000fe80000100800 */
[----:B------:R-:W-:Y:S04]  /*d6e0*/  STL [R1+0x148], RZ ;  /* 0x000148ff01007387 */ /* 0x000fe80000100800 */
[----:B------:R-:W-:Y:S01]  /*d6f0*/  STL [R1+0x14c], RZ ;  /* 0x00014cff01007387 */ /* 0x000fe20000100800 */
[----:B------:R-:W-:-:S03]  /*d700*/  LOP3.LUT R24, R24, 0x1fe, R22, 0x78, !PT ;  /* 0x000001fe18187812 */ /* 0x000fc600078e7816 */
[----:B------:R-:W-:Y:S04]  /*d710*/  STL [R1+0x130], RZ ;  /* 0x000130ff01007387 */ /* 0x000fe80000100800 */
[----:B------:R-:W-:Y:S04]  /*d720*/  STL [R1+0x134], RZ ;  /* 0x000134ff01007387 */ /* 0x000fe80000100800 */
[----:B------:R-:W-:Y:S04]  /*d730*/  STL [R1+0x138], RZ ;  /* 0x000138ff01007387 */ /* 0x000fe80000100800 */
[----:B------:R-:W-:Y:S01]  /*d740*/  STL [R1+0x13c], RZ ;  /* 0x00013cff01007387 */ /* 0x000fe20000100800 */
[----:B------:R-:W-:-:S03]  /*d750*/  LOP3.LUT R7, R24, 0x40, RZ, 0x3c, !PT ;  /* 0x0000004018077812 */ /* 0x000fc600078e3cff */
[----:B------:R-:W-:Y:S04]  /*d760*/  STL [R1+0x120], RZ ;  /* 0x000120ff01007387 */ /* 0x000fe80000100800 */
[----:B------:R-:W-:Y:S04]  /*d770*/  STL [R1+0x124], RZ ;  /* 0x000124ff01007387 */ /* 0x000fe80000100800 */
[----:B------:R-:W-:Y:S04]  /*d780*/  STL [R1+0x128], RZ ;  /* 0x000128ff01007387 */ /* 0x000fe80000100800 */
[----:B------:R-:W-:Y:S01]  /*d790*/  STL [R1+0x12c], RZ ;  /* 0x00012cff01007387 */ /* 0x000fe20000100800 */
[----:B--2---:R-:W-:-:S02]  /*d7a0*/  LOP3.LUT R6, R3, 0x20, RZ, 0x3c, !PT ;  /* 0x0000002003067812 */ /* 0x004fc400078e3cff */
[C---:B------:R-:W-:Y:S02]  /*d7b0*/  LOP3.LUT R8, R3.reuse, 0x40, RZ, 0x3c, !PT ;  /* 0x0000004003087812 */ /* 0x040fe400078e3cff */
[----:B------:R-:W-:Y:S01]  /*d7c0*/  LOP3.LUT R7, R3, 0x60, RZ, 0x3c, !PT ;  /* 0x0000006003077812 */ /* 0x000fe200078e3cff */
[----:B------:R3:W-:Y:S04]  /*d7d0*/  STL [R1+0x5f4], R6 ;  /* 0x0005f40601007387 */ /* 0x0007e80000100800 */
[----:B------:R0:W-:Y:S01]  /*d7e0*/  STL [R1+0x5f0], R8 ;  /* 0x0005f00801007387 */ /* 0x0001e20000100800 */
[----:B---3--:R-:W-:-:S03]  /*d7f0*/  LOP3.LUT R6, R29, 0x20, RZ, 0x3c, !PT ;  /* 0x000000201d067812 */ /* 0x008fc600078e3cff */
[----:B------:R1:W-:Y:S01]  /*d800*/  STL [R1+0x5ec], R7 ;  /* 0x0005ec0701007387 */ /* 0x0003e20000100800 */
[----:B0-----:R-:W-:-:S03]  /*d810*/  LOP3.LUT R8, R29, 0x40, RZ, 0x3c, !PT ;  /* 0x000000401d087812 */ /* 0x001fc600078e3cff */
[----:B------:R4:W-:Y:S01]  /*d820*/  STL [R1+0x1d8], R6 ;  /* 0x0001d80601007387 */ /* 0x0009e20000100800 */
[----:B-1----:R-:W-:Y:S02]  /*d830*/  LOP3.LUT R7, R29, 0x60, RZ, 0x3c, !PT ;  /* 0x000000601d077812 */ /* 0x002fe400078e3cff */
[----:B----4-:R-:W-:Y:S01]  /*d840*/  LOP3.LUT R6, R25, 0x40, RZ, 0x3c, !PT ;  /* 0x0000004019067812 */ /* 0x010fe200078e3cff */
[----:B------:R0:W-:Y:S04]  /*d850*/  STL [R1+0x1d4], R8 ;  /* 0x0001d40801007387 */ /* 0x0001e80000100800 */
[----:B------:R0:W-:Y:S04]  /*d860*/  STL [R1+0x1cc], R6 ;  /* 0x0001cc0601007387 */ /* 0x0001e80000100800 */
[----:B------:R0:W-:Y:S02]  /*d870*/  STL [R1+0x1d0], R7 ;  /* 0x0001d00701007387 */ /* 0x0001e40000100800 */
.L_x_3:
[----:B0-----:R-:W0:Y:S01]  /*d880*/  S2R R6, SR_TID.X ;  /* 0x0000000000067919 */ /* 0x001e220000002100 */
[----:B------:R-:W-:Y:S01]  /*d890*/  IMAD.MOV.U32 R28, RZ, RZ, R4 ;  /* 0x000000ffff1c7224 */ /* 0x000fe200078e0004 */
[----:B------:R-:W-:Y:S01]  /*d8a0*/  PRMT R13, RZ, 0x7610, R13 ;  /* 0x00007610ff0d7816 */ /* 0x000fe2000000000d */
[----:B------:R-:W-:Y:S01]  /*d8b0*/  IMAD.MOV.U32 R29, RZ, RZ, R5 ;  /* 0x000000ffff1d7224 */ /* 0x000fe200078e0005 */
[----:B------:R-:W1:Y:S04]  /*d8c0*/  S2R R7, SR_TID.X ;  /* 0x0000000000077919 */ /* 0x000e680000002100 */
[----:B------:R-:W2:Y:S04]  /*d8d0*/  S2R R14, SR_TID.X ;  /* 0x00000000000e7919 */ /* 0x000ea80000002100 */
[----:B------:R-:W-:Y:S04]  /*d8e0*/  STL [R1+0x1084], R19 ;  /* 0x0010841301007387 */ /* 0x000fe80000100800 */
[----:B------:R-:W-:Y:S04]  /*d8f0*/  STL [R1+0x1080], R11 ;  /* 0x0010800b01007387 */ /* 0x000fe80000100800 */
[----:B------:R-:W-:Y:S01]  /*d900*/  STL [R1+0x107c], R20 ;  /* 0x00107c1401007387 */ /* 0x000fe20000100800 */
[----:B0-----:R-:W-:-:S03]  /*d910*/  SHF.R.U32.HI R6, RZ, 0x6, R6 ;  /* 0x00000006ff067819 */ /* 0x001fc60000011606 */
[----:B------:R-:W-:Y:S01]  /*d920*/  STL [R1+0x1078], R21 ;  /* 0x0010781501007387 */ /* 0x000fe20000100800 */
[----:B------:R-:W-:-:S03]  /*d930*/  SGXT.U32 R6, R6, 0x2 ;  /* 0x000000020606781a */ /* 0x000fc60000000000 */
[----:B------:R-:W-:Y:S01]  /*d940*/  STL [R1+0x1074], R15 ;  /* 0x0010740f01007387 */ /* 0x000fe20000100800 */
[----:B-1----:R-:W-:Y:S02]  /*d950*/  SHF.R.U32.HI R7, RZ, 0x6, R7 ;  /* 0x00000006ff077819 */ /* 0x002fe40000011607 */
[----:B------:R-:W-:Y:S01]  /*d960*/  LOP3.LUT R6, R6, 0x4, RZ, 0xfc, !PT ;  /* 0x0000000406067812 */ /* 0x000fe200078efcff */
[----:B------:R-:W-:Y:S01]  /*d970*/  STL [R1+0x106c], R12 ;  /* 0x00106c0c01007387 */ /* 0x000fe20000100800 */
[----:B------:R-:W-:Y:S02]  /*d980*/  SGXT.U32 R7, R7, 0x2 ;  /* 0x000000020707781a */ /* 0x000fe40000000000 */
[----:B------:R-:W-:Y:S01]  /*d990*/  ISETP.GE.AND P1, PT, R6, UR4, PT ;  /* 0x0000000406007c0c */ /* 0x000fe2000bf26270 */
[----:B------:R-:W-:Y:S02]  /*d9a0*/  STL [R1+0x1070], R12 ;  /* 0x0010700c01007387 */ /* 0x000fe40000100800 */
[C---:B------:R-:W-:Y:S01]  /*d9b0*/  IMAD R8, R7.reuse, c[0x0][0x188], RZ ;  /* 0x0000620007087a24 */ /* 0x040fe200078e02ff */
[----:B------:R-:W-:Y:S01]  /*d9c0*/  LOP3.LUT R7, R7, 0x8, RZ, 0xfc, !PT ;  /* 0x0000000807077812 */ /* 0x000fe200078efcff */
[----:B------:R-:W0:Y:S02]  /*d9d0*/  S2R R6, SR_TID.X ;  /* 0x0000000000067919 */ /* 0x000e240000002100 */
[----:B------:R-:W-:Y:S01]  /*d9e0*/  IMAD.WIDE R4, R8, 0x2, R28 ;  /* 0x0000000208047825 */ /* 0x000fe200078e021c */
[----:B------:R-:W-:Y:S01]  /*d9f0*/  ISETP.GE.AND P2, PT, R7, UR4, PT ;  /* 0x0000000407007c0c */ /* 0x000fe2000bf46270 */
[----:B-----5:R-:W-:Y:S04]  /*da00*/  STL [R1+0x1060], R2 ;  /* 0x0010600201007387 */ /* 0x020fe80000100800 */
[----:B------:R-:W-:Y:S04]  /*da10*/  STL [R1+0x1064], R2 ;  /* 0x0010640201007387 */ /* 0x000fe80000100800 */
[----:B------:R-:W-:Y:S04]  /*da20*/  STL [R1+0x1068], R2 ;  /* 0x0010680201007387 */ /* 0x000fe80000100800 */
[----:B------:R-:W-:Y:S04]  /*da30*/  STL [R1+0x105c], R0 ;  /* 0x00105c0001007387 */ /* 0x000fe80000100800 */
[----:B------:R-:W-:Y:S04]  /*da40*/  STL [R1+0x1054], R27 ;  /* 0x0010541b01007387 */ /* 0x000fe80000100800 */
[----:B------:R-:W-:Y:S01]  /*da50*/  STL [R1+0x1058], R27 ;  /* 0x0010581b01007387 */ /* 0x000fe20000100800 */
[----:B0-----:R-:W-:-:S03]  /*da60*/  SHF.R.U32.HI R6, RZ, 0x6, R6 ;  /* 0x00000006ff067819 */ /* 0x001fc60000011606 */
[----:B------:R-:W-:Y:S01]  /*da70*/  STL [R1+0x1050], R26 ;  /* 0x0010501a01007387 */ /* 0x000fe20000100800 */
[----:B------:R-:W-:-:S03]  /*da80*/  SGXT.U32 R6, R6, 0x2 ;  /* 0x000000020606781a */ /* 0x000fc60000000000 */
[----:B------:R-:W-:Y:S01]  /*da90*/  STL [R1+0x104c], R25 ;  /* 0x00104c1901007387 */ /* 0x000fe20000100800 */
[----:B------:R-:W-:-:S03]  /*daa0*/  LOP3.LUT R8, R6, 0x4, RZ, 0xfc, !PT ;  /* 0x0000000406087812 */ /* 0x000fc600078efcff */
[----:B------:R-:W0:Y:S02]  /*dab0*/  S2R R7, SR_TID.X ;  /* 0x0000000000077919 */ /* 0x000e240000002100 */
[----:B------:R-:W-:Y:S02]  /*dac0*/  IMAD R8, R8, c[0x0][0x188], RZ ;  /* 0x0000620008087a24 */ /* 0x000fe400078e02ff */
[----:B------:R-:W-:Y:S04]  /*dad0*/  STL [R1+0x1048], R24 ;  /* 0x0010481801007387 */ /* 0x000fe80000100800 */
[----:B------:R-:W-:Y:S04]  /*dae0*/  STL [R1+0x1044], R23 ;  /* 0x0010441701007387 */ /* 0x000fe80000100800 */
[----:B------:R-:W-:Y:S04]  /*daf0*/  STL [R1+0x1040], R22 ;  /* 0x0010401601007387 */ /* 0x000fe80000100800 */
[----:B------:R-:W-:Y:S04]  /*db00*/  STL [R1+0x1000], R3 ;  /* 0x0010000301007387 */ /* 0x000fe80000100800 */
[----:B------:R2:W-:Y:S04]  /*db10*/  STL [R1+0x1004], R3 ;  /* 0x0010040301007387 */ /* 0x0005e80000100800 */
[----:B------:R-:W1:Y:S01]  /*db20*/  S2R R6, SR_TID.X ;  /* 0x0000000000067919 */ /* 0x000e620000002100 */
[----:B--2---:R-:W-:-:S04]  /*db30*/  SHF.R.U32.HI R3, RZ, 0x6, R14 ;  /* 0x00000006ff037819 */ /* 0x004fc8000001160e */
[----:B------:R-:W-:-:S04]  /*db40*/  SGXT.U32 R3, R3, 0x2 ;  /* 0x000000020303781a */ /* 0x000fc80000000000 */
[----:B------:R-:W-:Y:S02]  /*db50*/  ISETP.GE.AND P0, PT, R3, UR4, PT ;  /* 0x0000000403007c0c */ /* 0x000fe4000bf06270 */
[----:B0-----:R-:W-:Y:S02]  /*db60*/  SHF.R.U32.HI R9, RZ, 0x6, R7 ;  /* 0x00000006ff097819 */ /* 0x001fe40000011607 */
[----:B------:R-:W-:Y:S02]  /*db70*/  PRMT R19, RZ, 0x7610, R19 ;  /* 0x00007610ff137816 */ /* 0x000fe40000000013 */
[----:B------:R-:W-:-:S07]  /*db80*/  SGXT.U32 R9, R9, 0x2 ;  /* 0x000000020909781a */ /* 0x000fce0000000000 */
[----:B------:R0:W2:Y:S01]  /*db90*/  @!P0 LDG.E.U16 R13, [R4.64] ;  /* 0x00000006040d8981 */ /* 0x0000a2000c1e1500 */
[C---:B------:R-:W-:Y:S02]  /*dba0*/  LOP3.LUT R10, R9.reuse, 0xc, RZ, 0xfc, !PT ;  /* 0x0000000c090a7812 */ /* 0x040fe400078efcff */
[----:B------:R-:W-:Y:S02]  /*dbb0*/  LOP3.LUT R9, R9, 0x10, RZ, 0xfc, !PT ;  /* 0x0000001009097812 */ /* 0x000fe400078efcff */
[----:B-1----:R-:W-:Y:S02]  /*dbc0*/  SHF.R.U32.HI R6, RZ, 0x6, R6 ;  /* 0x00000006ff067819 */ /* 0x002fe40000011606 */
[----:B------:R-:W-:Y:S01]  /*dbd0*/  PRMT R16, RZ, 0x7610, R16 ;  /* 0x00007610ff107816 */ /* 0x000fe20000000010 */
[----:B0-----:R-:W-:Y:S01]  /*dbe0*/  IMAD.WIDE R4, R8, 0x2, R28 ;  /* 0x0000000208047825 */ /* 0x001fe200078e021c */
[----:B------:R-:W-:Y:S02]  /*dbf0*/  SHF.R.U32.HI R8, RZ, 0x6, R7 ;  /* 0x00000006ff087819 */ /* 0x000fe40000011607 */
[----:B------:R-:W-:-:S02]  /*dc00*/  ISETP.GE.AND P0, PT, R10, UR4, PT ;  /* 0x000000040a007c0c */ /* 0x000fc4000bf06270 */
[----:B------:R-:W-:Y:S01]  /*dc10*/  SGXT.U32 R8, R8, 0x2 ;  /* 0x000000020808781a */ /* 0x000fe20000000000 */
[----:B------:R0:W3:Y:S01]  /*dc20*/  @!P1 LDG.E.U16 R19, [R4.64] ;  /* 0x0000000604139981 */ /* 0x0000e2000c1e1500 */
[----:B------:R-:W-:Y:S02]  /*dc30*/  ISETP.GE.AND P1, PT, R9, UR4, PT ;  /* 0x0000000409007c0c */ /* 0x000fe4000bf26270 */
[C---:B------:R-:W-:Y:S02]  /*dc40*/  LOP3.LUT R10, R8.reuse, 0x14, RZ, 0xfc, !PT ;  /* 0x00000014080a7812 */ /* 0x040fe400078efcff */
[----:B------:R-:W-:Y:S02]  /*dc50*/  LOP3.LUT R9, R8, 0x18, RZ, 0xfc, !PT ;  /* 0x0000001808097812 */ /* 0x000fe400078efcff */
[----:B------:R-:W1:Y:S01]  /*dc60*/  S2R R8, SR_TID.X ;  /* 0x0000000000087919 */ /* 0x000e620000002100 */
[----:B------:R-:W-:-:S04]  /*dc70*/  SGXT.U32 R6, R6, 0x2 ;  /* 0x000000020606781a */ /* 0x000fc80000000000 */
[----:B------:R-:W-:Y:S02]  /*dc80*/  LOP3.LUT R6, R6, 0x8, RZ, 0xfc, !PT ;  /* 0x0000000806067812 */ /* 0x000fe400078efcff */
[----:B------:R-:W-:-:S03]  /*dc90*/  ISETP.GE.AND P3, PT, R10, UR4, PT ;  /* 0x000000040a007c0c */ /* 0x000fc6000bf66270 */
[----:B------:R-:W-:-:S04]  /*dca0*/  IMAD R6, R6, c[0x0][0x188], RZ ;  /* 0x0000620006067a24 */ /* 0x000fc800078e02ff */
[----:B------:R-:W-:-:S05]  /*dcb0*/  IMAD.WIDE R6, R6, 0x2, R28 ;  /* 0x0000000206067825 */ /* 0x000fca00078e021c */
[----:B------:R4:W2:Y:S01]  /*dcc0*/  @!P2 LDG.E.U16 R16, [R6.64] ;  /* 0x000000060610a981 */ /* 0x0008a2000c1e1500 */
[----:B-1----:R-:W-:-:S04]  /*dcd0*/  SHF.R.U32.HI R10, RZ, 0x6, R8 ;  /* 0x00000006ff0a7819 */ /* 0x002fc80000011608 */
[----:B------:R-:W-:Y:S02]  /*dce0*/  SGXT.U32 R10, R10, 0x2 ;  /* 0x000000020a0a781a */ /* 0x000fe40000000000 */
[----:B------:R-:W-:Y:S02]  /*dcf0*/  ISETP.GE.AND P2, PT, R9, UR4, PT ;  /* 0x0000000409007c0c */ /* 0x000fe4000bf46270 */
[C---:B------:R-:W-:Y:S02]  /*dd00*/  LOP3.LUT R9, R10.reuse, 0x10, RZ, 0xfc, !PT ;  /* 0x000000100a097812 */ /* 0x040fe400078efcff */
[C---:B------:R-:W-:Y:S02]  /*dd10*/  LOP3.LUT R8, R10.reuse, 0x14, RZ, 0xfc, !PT ;  /* 0x000000140a087812 */ /* 0x040fe400078efcff */
[----:B0-----:R-:W-:Y:S01]  /*dd20*/  LOP3.LUT R5, R10, 0xc, RZ, 0xfc, !PT ;  /* 0x0000000c0a057812 */ /* 0x001fe200078efcff */
[----:B------:R-:W-:Y:S02]  /*dd30*/  IMAD R9, R9, c[0x0][0x188], RZ ;  /* 0x0000620009097a24 */ /* 0x000fe400078e02ff */
[----:B------:R-:W-:-:S02]  /*dd40*/  IMAD R8, R8, c[0x0][0x188], RZ ;  /* 0x0000620008087a24 */ /* 0x000fc400078e02ff */
[----:B------:R-:W-:Y:S01]  /*dd50*/  IMAD R5, R5, c[0x0][0x188], RZ ;  /* 0x0000620005057a24 */ /* 0x000fe200078e02ff */
[----:B------:R-:W-:Y:S01]  /*dd60*/  PRMT R11, RZ, 0x7610, R11 ;  /* 0x00007610ff0b7816 */ /* 0x000fe2000000000b */
[----:B----4-:R-:W-:Y:S01]  /*dd70*/  IMAD.WIDE R6, R9, 0x2, R28 ;  /* 0x0000000209067825 */ /* 0x010fe200078e021c */
[----:B------:R-:W-:-:S03]  /*dd80*/  PRMT R20, RZ, 0x7610, R20 ;  /* 0x00007610ff147816 */ /* 0x000fc60000000014 */
[----:B------:R-:W-:-:S04]  /*dd90*/  IMAD.WIDE R8, R8, 0x2, R28 ;  /* 0x0000000208087825 */ /* 0x000fc800078e021c */
[----:B------:R-:W-:Y:S01]  /*dda0*/  IMAD.WIDE R4, R5, 0x2, R28 ;  /* 0x0000000205047825 */ /* 0x000fe200078e021c */
[----:B------:R-:W4:Y:S04]  /*ddb0*/  @!P3 LDG.E.U16 R11, [R8.64] ;  /* 0x00000006080bb981 */ /* 0x000f28000c1e1500 */
[----:B------:R-:W2:Y:S01]  /*ddc0*/  @!P0 LDG.E.U16 R20, [R4.64] ;  /* 0x0000000604148981 */ /* 0x000ea2000c1e1500 */
[----:B------:R-:W-:-:S04]  /*ddd0*/  LOP3.LUT R10, R10, 0x1c, RZ, 0xfc, !PT ;  /* 0x0000001c0a0a7812 */ /* 0x000fc800078efcff */
[----:B------:R-:W-:Y:S02]  /*dde0*/  ISETP.GE.AND P4, PT, R10, UR4, PT ;  /* 0x000000040a007c0c */ /* 0x000fe4000bf86270 */
[----:B------:R-:W0:Y:S01]  /*ddf0*/  S2R R10, SR_TID.X ;  /* 0x00000000000a7919 */ /* 0x000e220000002100 */
[----:B------:R-:W-:-:S06]  /*de00*/  PRMT R17, RZ, 0x7610, R17 ;  /* 0x00007610ff117816 */ /* 0x000fcc0000000011 */
[----:B------:R1:W2:Y:S04]  /*de10*/  @!P1 LDG.E.U16 R17, [R6.64] ;  /* 0x0000000606119981 */ /* 0x0002a8000c1e1500 */
[----:B---3--:R3:W-:Y:S04]  /*de20*/  STL [R1+0x28], R19 ;  /* 0x0000281301007387 */ /* 0x0087e80000100800 */
[----:B---3--:R-:W3:Y:S04]  /*de30*/  LDL.LU R19, [R1+0x1084] ;  /* 0x0010840001137983 */ /* 0x008ee80000300800 */
[----:B----4-:R0:W-:Y:S04]  /*de40*/  STL [R1+0x34], R11 ;  /* 0x0000340b01007387 */ /* 0x0101e80000100800 */
[----:B--2---:R2:W-:Y:S01]  /*de50*/  STL [R1+0x30], R20 ;  /* 0x0000301401007387 */ /* 0x0045e20000100800 */
[----:B0-----:R-:W-:-:S02]  /*de60*/  SHF.R.U32.HI R11, RZ, 0x6, R10 ;  /* 0x00000006ff0b7819 */ /* 0x001fc4000001160a */
[----:B--2---:R-:W-:Y:S02]  /*de70*/  SHF.R.U32.HI R20, RZ, 0x6, R10 ;  /* 0x00000006ff147819 */ /* 0x004fe4000001160a */
[----:B------:R-:W-:Y:S02]  /*de80*/  SGXT.U32 R11, R11, 0x2 ;  /* 0x000000020b0b781a */ /* 0x000fe40000000000 */
[----:B------:R-:W-:Y:S02]  /*de90*/  SGXT.U32 R20, R20, 0x2 ;  /* 0x000000021414781a */ /* 0x000fe40000000000 */
[C---:B------:R-:W-:Y:S02]  /*dea0*/  LOP3.LUT R10, R11.reuse, 0x18, RZ, 0xfc, !PT ;  /* 0x000000180b0a7812 */ /* 0x040fe400078efcff */
[----:B-1----:R-:W-:Y:S02]  /*deb0*/  LOP3.LUT R7, R11, 0x1c, RZ, 0xfc, !PT ;  /* 0x0000001c0b077812 */ /* 0x002fe400078efcff */
[----:B------:R-:W-:-:S04]  /*dec0*/  LOP3.LUT R11, R20, 0x20, RZ, 0xfc, !PT ;  /* 0x00000020140b7812 */ /* 0x000fc800078efcff */
[----:B------:R-:W-:Y:S02]  /*ded0*/  ISETP.GE.AND P0, PT, R11, UR4, PT ;  /* 0x000000040b007c0c */ /* 0x000fe4000bf06270 */
[----:B------:R-:W2:Y:S01]  /*dee0*/  LDL.LU R11, [R1+0x1080] ;  /* 0x00108000010b7983 */ /* 0x000ea20000300800 */
[----:B------:R-:W-:Y:S01]  /*def0*/  IMAD R10, R10, c[0x0][0x188], RZ ;  /* 0x000062000a0a7a24 */ /* 0x000fe200078e02ff */
[----:B------:R-:W-:-:S03]  /*df00*/  PRMT R18, RZ, 0x7610, R18 ;  /* 0x00007610ff127816 */ /* 0x000fc60000000012 */
[----:B------:R-:W-:-:S05]  /*df10*/  IMAD.WIDE R4, R10, 0x2, R28 ;  /* 0x000000020a047825 */ /* 0x000fca00078e021c */
[----:B------:R0:W4:Y:S04]  /*df20*/  @!P2 LDG.E.U16 R18, [R4.64] ;  /* 0x000000060412a981 */ /* 0x000128000c1e1500 */
[----:B0-----:R-:W0:Y:S01]  /*df30*/  S2R R5, SR_TID.X ;  /* 0x0000000000057919 */ /* 0x001e220000002100 */
[----:B------:R-:W-:Y:S01]  /*df40*/  IMAD R7, R7, c[0x0][0x188], RZ ;  /* 0x0000620007077a24 */ /* 0x000fe200078e02ff */
[----:B------:R-:W-:-:S03]  /*df50*/  PRMT R21, RZ, 0x7610, R21 ;  /* 0x00007610ff157816 */ /* 0x000fc60000000015 */
[----:B------:R-:W-:Y:S01]  /*df60*/  IMAD.WIDE R6, R7, 0x2, R28 ;  /* 0x0000000207067825 */ /* 0x000fe200078e021c */
[----:B------:R-:W-:-:S04]  /*df70*/  LOP3.LUT R20, R20, 0x24, RZ, 0xfc, !PT ;  /* 0x0000002414147812 */ /* 0x000fc800078efcff */
[----:B------:R1:W3:Y:S01]  /*df80*/  @!P4 LDG.E.U16 R21, [R6.64] ;  /* 0x000000060615c981 */ /* 0x0002e2000c1e1500 */
[----:B------:R-:W-:-:S03]  /*df90*/  ISETP.GE.AND P1, PT, R20, UR4, PT ;  /* 0x0000000414007c0c */ /* 0x000fc6000bf26270 */
[----:B------:R-:W3:Y:S01]  /*dfa0*/  LDL.LU R20, [R1+0x107c] ;  /* 0x00107c0001147983 */ /* 0x000ee20000300800 */
[----:B0-----:R-:W-:-:S04]  /*dfb0*/  SHF.R.U32.HI R4, RZ, 0x6, R5 ;  /* 0x00000006ff047819 */ /* 0x001fc80000011605 */
[----:B------:R-:W-:-:S04]  /*dfc0*/  SGXT.U32 R4, R4, 0x2 ;  /* 0x000000020404781a */ /* 0x000fc80000000000 */
[----:B-1----:R-:W-:-:S05]  /*dfd0*/  LOP3.LUT R7, R4, 0x24, RZ, 0xfc, !PT ;  /* 0x0000002404077812 */ /* 0x002fca00078efcff */
[----:B------:R-:W-:-:S04]  /*dfe0*/  IMAD R7, R7, c[0x0][0x188], RZ ;  /* 0x0000620007077a24 */ /* 0x000fc800078e02ff */
[----:B------:R-:W-:Y:S01]  /*dff0*/  IMAD.WIDE R6, R7, 0x2, R28 ;  /* 0x0000000207067825 */ /* 0x000fe200078e021c */
[----:B--2---:R-:W-:-:S06]  /*e000*/  PRMT R11, RZ, 0x7610, R11 ;  /* 0x00007610ff0b7816 */ /* 0x004fcc000000000b */
[----:B------:R-:W2:Y:S04]  /*e010*/  @!P1 LDG.E.U16 R11, [R6.64] ;  /* 0x00000006060b9981 */ /* 0x000ea8000c1e1500 */
[----:B------:R-:W0:Y:S02]  /*e020*/  S2R R10, SR_TID.X ;  /* 0x00000000000a7919 */ /* 0x000e240000002100 */
[----:B0-----:R-:W-:-:S04]  /*e030*/  SHF.R.U32.HI R10, RZ, 0x6, R10 ;  /* 0x00000006ff0a7819 */ /* 0x001fc8000001160a */
[----:B------:R-:W-:-:S04]  /*e040*/  SGXT.U32 R10, R10, 0x2 ;  /* 0x000000020a0a781a */ /* 0x000fc80000000000 */
[----:B------:R-:W-:-:S04]  /*e050*/  LOP3.LUT R10, R10, 0x28, RZ, 0xfc, !PT ;  /* 0x000000280a0a7812 */ /* 0x000fc800078efcff */
[----:B------:R-:W-:Y:S02]  /*e060*/  ISETP.GE.AND P2, PT, R10, UR4, PT ;  /* 0x000000040a007c0c */ /* 0x000fe4000bf46270 */
[----:B------:R-:W0:Y:S01]  /*e070*/  S2R R10, SR_TID.X ;  /* 0x00000000000a7919 */ /* 0x000e220000002100 */
[----:B------:R-:W-:-:S03]  /*e080*/  LOP3.LUT R5, R4, 0x20, RZ, 0xfc, !PT ;  /* 0x0000002004057812 */ /* 0x000fc600078efcff */
[----:B---3--:R1:W-:Y:S02]  /*e090*/  STL [R1+0x3c], R21 ;  /* 0x00003c1501007387 */ /* 0x0083e40000100800 */
[----:B------:R-:W-:Y:S02]  /*e0a0*/  IMAD R5, R5, c[0x0][0x188], RZ ;  /* 0x0000620005057a24 */ /* 0x000fe400078e02ff */
[----:B-1----:R-:W3:Y:S01]  /*e0b0*/  LDL.LU R21, [R1+0x1078] ;  /* 0x0010780001157983 */ /* 0x002ee20000300800 */
[----:B------:R-:W-:Y:S01]  /*e0c0*/  PRMT R19, RZ, 0x7610, R19 ;  /* 0x00007610ff137816 */ /* 0x000fe20000000013 */
[----:B------:R-:W-:-:S05]  /*e0d0*/  IMAD.WIDE R4, R5, 0x2, R28 ;  /* 0x0000000205047825 */ /* 0x000fca00078e021c */
[----:B------:R1:W3:Y:S01]  /*e0e0*/  @!P0 LDG.E.U16 R19, [R4.64] ;  /* 0x0000000604138981 */ /* 0x0002e2000c1e1500 */
[----:B0-----:R-:W-:-:S04]  /*e0f0*/  SHF.R.U32.HI R10, RZ, 0x6, R10 ;  /* 0x00000006ff0a7819 */ /* 0x001fc8000001160a */
[----:B------:R-:W-:-:S04]  /*e100*/  SGXT.U32 R10, R10, 0x2 ;  /* 0x000000020a0a781a */ /* 0x000fc80000000000 */
[C---:B-1----:R-:W-:Y:S02]  /*e110*/  LOP3.LUT R5, R10.reuse, 0x2c, RZ, 0xfc, !PT ;  /* 0x0000002c0a057812 */ /* 0x042fe400078efcff */
[----:B------:R-:W-:Y:S02]  /*e120*/  LOP3.LUT R10, R10, 0x28, RZ, 0xfc, !PT ;  /* 0x000000280a0a7812 */ /* 0x000fe400078efcff */
[----:B------:R-:W-:-:S03]  /*e130*/  ISETP.GE.AND P0, PT, R5, UR4, PT ;  /* 0x0000000405007c0c */ /* 0x000fc6000bf06270 */
[----:B------:R-:W-:-:S04]  /*e140*/  IMAD R10, R10, c[0x0][0x188], RZ ;  /* 0x000062000a0a7a24 */ /* 0x000fc800078e02ff */
[----:B------:R-:W-:Y:S01]  /*e150*/  IMAD.WIDE R4, R10, 0x2, R28 ;  /* 0x000000020a047825 */ /* 0x000fe200078e021c */
[----:B------:R-:W-:-:S06]  /*e160*/  PRMT R20, RZ, 0x7610, R20 ;  /* 0x00007610ff147816 */ /* 0x000fcc0000000014 */
[----:B------:R0:W3:Y:S01]  /*e170*/  @!P2 LDG.E.U16 R20, [R4.64] ;  /* 0x000000060414a981 */ /* 0x0000e2000c1e1500 */
[----:B------:R-:W-:-:S03]  /*e180*/  PRMT R8, RZ, 0x7610, R8 ;  /* 0x00007610ff087816 */ /* 0x000fc60000000008 */
[----:B--2---:R1:W-:Y:S04]  /*e190*/  STL [R1+0x50], R11 ;  /* 0x0000500b01007387 */ /* 0x0043e80000100800 */
[----:B-1----:R-:W1:Y:S02]  /*e1a0*/  S2R R11, SR_TID.X ;  /* 0x00000000000b7919 */ /* 0x002e640000002100 */
[--C-:B-1----:R-:W-:Y:S02]  /*e1b0*/  SHF.R.U32.HI R10, RZ, 0x6, R11.reuse ;  /* 0x00000006ff0a7819 */ /* 0x102fe4000001160b */
[----:B------:R-:W-:-:S04]  /*e1c0*/  SHF.R.U32.HI R11, RZ, 0x6, R11 ;  /* 0x00000006ff0b7819 */ /* 0x000fc8000001160b */
[----:B------:R-:W-:Y:S02]  /*e1d0*/  SGXT.U32 R11, R11, 0x2 ;  /* 0x000000020b0b781a */ /* 0x000fe40000000000 */
[----:B------:R-:W-:Y:S02]  /*e1e0*/  SGXT.U32 R10, R10, 0x2 ;  /* 0x000000020a0a781a */ /* 0x000fe40000000000 */
[----:B------:R-:W-:Y:S02]  /*e1f0*/  LOP3.LUT R11, R11, 0x2c, RZ, 0xfc, !PT ;  /* 0x0000002c0b0b7812 */ /* 0x000fe400078efcff */
[----:B0-----:R-:W-:-:S03]  /*e200*/  LOP3.LUT R5, R10, 0x30, RZ, 0xfc, !PT ;  /* 0x000000300a057812 */ /* 0x001fc600078efcff */
[----:B------:R-:W-:Y:S01]  /*e210*/  IMAD R11, R11, c[0x0][0x188], RZ ;  /* 0x000062000b0b7a24 */ /* 0x000fe200078e02ff */
[----:B------:R-:W-:-:S03]  /*e220*/  ISETP.GE.AND P1, PT, R5, UR4, PT ;  /* 0x0000000405007c0c */ /* 0x000fc6000bf26270 */
[----:B------:R-:W-:-:S05]  /*e230*/  IMAD.WIDE R4, R11, 0x2, R28 ;  /* 0x000000020b047825 */ /* 0x000fca00078e021c */
[----:B------:R-:W2:Y:S04]  /*e240*/  @!P0 LDG.E.U16 R8, [R4.64] ;  /* 0x0000000604088981 */ /* 0x000ea8000c1e1500 */
[----:B------:R-:W0:Y:S02]  /*e250*/  S2R R10, SR_TID.X ;  /* 0x00000000000a7919 */ /* 0x000e240000002100 */
[----:B0-----:R-:W-:-:S04]  /*e260*/  SHF.R.U32.HI R10, RZ, 0x6, R10 ;  /* 0x00000006ff0a7819 */ /* 0x001fc8000001160a */
[----:B------:R-:W-:-:S04]  /*e270*/  SGXT.U32 R10, R10, 0x2 ;  /* 0x000000020a0a781a */ /* 0x000fc80000000000 */
[----:B------:R-:W-:Y:S02]  /*e280*/  LOP3.LUT R11, R10, 0x34, RZ, 0xfc, !PT ;  /* 0x000000340a0b7812 */ /* 0x000fe400078efcff */
[----:B---3--:R-:W-:Y:S02]  /*e290*/  PRMT R21, RZ, 0x7610, R21 ;  /* 0x00007610ff157816 */ /* 0x008fe40000000015 */
[----:B------:R-:W-:Y:S02]  /*e2a0*/  ISETP.GE.AND P0, PT, R11, UR4, PT ;  /* 0x000000040b007c0c */ /* 0x000fe4000bf06270 */
[----:B------:R-:W-:Y:S01]  /*e2b0*/  PRMT R15, RZ, 0x7610, R15 ;  /* 0x00007610ff0f7816 */ /* 0x000fe2000000000f */
[----:B------:R-:W0:Y:S01]  /*e2c0*/  S2R R11, SR_TID.X ;  /* 0x00000000000b7919 */ /* 0x000e220000002100 */
[----:B------:R-:W-:-:S03]  /*e2d0*/  PRMT R7, RZ, 0x7610, R7 ;  /* 0x00007610ff077816 */ /* 0x000fc60000000007 */
[----:B--2---:R1:W-:Y:S02]  /*e2e0*/  STL [R1+0x40], R8 ;  /* 0x0000400801007387 */ /* 0x0043e40000100800 */
[----:B-1----:R-:W-:Y:S02]  /*e2f0*/  LOP3.LUT R8, R10, 0x30, RZ, 0xfc, !PT ;  /* 0x000000300a087812 */ /* 0x002fe400078efcff */
[----:B------:R-:W1:Y:S03]  /*e300*/  S2R R10, SR_TID.X ;  /* 0x00000000000a7919 */ /* 0x000e660000002100 */
[----:B------:R-:W-:-:S04]  /*e310*/  IMAD R8, R8, c[0x0][0x188], RZ ;  /* 0x0000620008087a24 */ /* 0x000fc800078e02ff */
[----:B------:R-:W-:-:S05]  /*e320*/  IMAD.WIDE R4, R8, 0x2, R28 ;  /* 0x0000000208047825 */ /* 0x000fca00078e021c */
[----:B------:R2:W3:Y:S01]  /*e330*/  @!P1 LDG.E.U16 R21, [R4.64] ;  /* 0x0000000604159981 */ /* 0x0004e2000c1e1500 */
[----:B-1----:R-:W-:-:S04]  /*e340*/  SHF.R.U32.HI R8, RZ, 0x6, R10 ;  /* 0x00000006ff087819 */ /* 0x002fc8000001160a */
[----:B------:R-:W-:-:S04]  /*e350*/  SGXT.U32 R8, R8, 0x2 ;  /* 0x000000020808781a */ /* 0x000fc80000000000 */
[C---:B--2---:R-:W-:Y:S02]  /*e360*/  LOP3.LUT R5, R8.reuse, 0x38, RZ, 0xfc, !PT ;  /* 0x0000003808057812 */ /* 0x044fe400078efcff */
[----:B------:R-:W-:Y:S02]  /*e370*/  LOP3.LUT R8, R8, 0x34, RZ, 0xfc, !PT ;  /* 0x0000003408087812 */ /* 0x000fe400078efcff */
[----:B------:R-:W-:-:S03]  /*e380*/  ISETP.GE.AND P1, PT, R5, UR4, PT ;  /* 0x0000000405007c0c */ /* 0x000fc6000bf26270 */
[----:B------:R-:W-:-:S04]  /*e390*/  IMAD R8, R8, c[0x0][0x188], RZ ;  /* 0x0000620008087a24 */ /* 0x000fc800078e02ff */
[----:B------:R-:W-:-:S05]  /*e3a0*/  IMAD.WIDE R4, R8, 0x2, R28 ;  /* 0x0000000208047825 */ /* 0x000fca00078e021c */
[----:B------:R1:W2:Y:S01]  /*e3b0*/  @!P0 LDG.E.U16 R15, [R4.64] ;  /* 0x00000006040f8981 */ /* 0x0002a2000c1e1500 */
[----:B------:R-:W-:-:S04]  /*e3c0*/  SHF.R.U32.HI R10, RZ, 0x6, R10 ;  /* 0x00000006ff0a7819 */ /* 0x000fc8000001160a */
[----:B------:R-:W-:-:S04]  /*e3d0*/  SGXT.U32 R10, R10, 0x2 ;  /* 0x000000020a0a781a */ /* 0x000fc80000000000 */
[----:B------:R-:W-:Y:S02]  /*e3e0*/  LOP3.LUT R8, R10, 0x40, RZ, 0xfc, !PT ;  /* 0x000000400a087812 */ /* 0x000fe400078efcff */
[----:B0-----:R-:W-:-:S04]  /*e3f0*/  SHF.R.U32.HI R10, RZ, 0x6, R11 ;  /* 0x00000006ff0a7819 */ /* 0x001fc8000001160b */
[----:B------:R-:W-:Y:S02]  /*e400*/  SGXT.U32 R10, R10, 0x2 ;  /* 0x000000020a0a781a */ /* 0x000fe40000000000 */
[----:B------:R-:W-:Y:S02]  /*e410*/  ISETP.GE.AND P2, PT, R8, UR4, PT ;  /* 0x0000000408007c0c */ /* 0x000fe4000bf46270 */
[----:B------:R-:W-:Y:S02]  /*e420*/  LOP3.LUT R8, R10, 0x38, RZ, 0xfc, !PT ;  /* 0x000000380a087812 */ /* 0x000fe400078efcff */
[----:B------:R-:W0:Y:S03]  /*e430*/  S2R R10, SR_TID.X ;  /* 0x00000000000a7919 */ /* 0x000e260000002100 */
[----:B------:R-:W-:-:S04]  /*e440*/  IMAD R8, R8, c[0x0][0x188], RZ ;  /* 0x0000620008087a24 */ /* 0x000fc800078e02ff */
[----:B-1----:R-:W-:Y:S01]  /*e450*/  IMAD.WIDE R4, R8, 0x2, R28 ;  /* 0x0000000208047825 */ /* 0x002fe200078e021c */
[----:B------:R-:W-:-:S04]  /*e460*/  SHF.R.U32.HI R11, RZ, 0x6, R11 ;  /* 0x00000006ff0b7819 */ /* 0x000fc8000001160b */
[----:B------:R-:W-:Y:S01]  /*e470*/  SGXT.U32 R11, R11, 0x2 ;  /* 0x000000020b0b781a */ /* 0x000fe20000000000 */
[----:B------:R1:W3:Y:S01]  /*e480*/  @!P1 LDG.E.U16 R7, [R4.64] ;  /* 0x0000000604079981 */ /* 0x0002e2000c1e1500 */
[--C-:B0-----:R-:W-:Y:S02]  /*e490*/  SHF.R.U32.HI R8, RZ, 0x6, R10.reuse ;  /* 0x00000006ff087819 */ /* 0x101fe4000001160a */
[----:B------:R-:W-:Y:S02]  /*e4a0*/  SHF.R.U32.HI R10, RZ, 0x6, R10 ;  /* 0x00000006ff0a7819 */ /* 0x000fe4000001160a */
[----:B------:R-:W-:Y:S02]  /*e4b0*/  SGXT.U32 R8, R8, 0x2 ;  /* 0x000000020808781a */ /* 0x000fe40000000000 */
[----:B------:R-:W-:Y:S02]  /*e4c0*/  SGXT.U32 R10, R10, 0x2 ;  /* 0x000000020a0a781a */ /* 0x000fe40000000000 */
[----:B-1----:R-:W-:-:S02]  /*e4d0*/  LOP3.LUT R5, R8, 0x40, RZ, 0xfc, !PT ;  /* 0x0000004008057812 */ /* 0x002fc400078efcff */
[----:B------:R-:W-:Y:S02]  /*e4e0*/  LOP3.LUT R8, R8, 0x48, RZ, 0xfc, !PT ;  /* 0x0000004808087812 */ /* 0x000fe400078efcff */
[----:B------:R-:W-:Y:S01]  /*e4f0*/  LOP3.LUT R11, R11, 0x3c, RZ, 0xfc, !PT ;  /* 0x0000003c0b0b7812 */ /* 0x000fe200078efcff */
[----:B------:R-:W-:Y:S01]  /*e500*/  IMAD R5, R5, c[0x0][0x188], RZ ;  /* 0x0000620005057a24 */ /* 0x000fe200078e02ff */
[----:B------:R-:W-:Y:S02]  /*e510*/  ISETP.GE.AND P1, PT, R8, UR4, PT ;  /* 0x0000000408007c0c */ /* 0x000fe4000bf26270 */
[----:B------:R-:W-:Y:S02]  /*e520*/  LOP3.LUT R8, R10, 0x3c, RZ, 0xfc, !PT ;  /* 0x0000003c0a087812 */ /* 0x000fe400078efcff */
[----:B------:R-:W-:Y:S01]  /*e530*/  ISETP.GE.AND P0, PT, R11, UR4, PT ;  /* 0x000000040b007c0c */ /* 0x000fe2000bf06270 */
[----:B------:R-:W-:Y:S01]  /*e540*/  IMAD.WIDE R4, R5, 0x2, R28 ;  /* 0x0000000205047825 */ /* 0x000fe200078e021c */
[----:B------:R-:W-:-:S03]  /*e550*/  PRMT R6, RZ, 0x7610, R6 ;  /* 0x00007610ff067816 */ /* 0x000fc60000000006 */
[----:B------:R-:W-:Y:S01]  /*e560*/  IMAD R8, R8, c[0x0][0x188], RZ ;  /* 0x0000620008087a24 */ /* 0x000fe200078e02ff */
[----:B------:R-:W-:Y:S02]  /*e570*/  PRMT R9, RZ, 0x7610, R9 ;  /* 0x00007610ff097816 */ /* 0x000fe40000000009 */
[----:B------:R0:W3:Y:S02]  /*e580*/  @!P2 LDG.E.U16 R6, [R4.64] ;  /* 0x000000060406a981 */ /* 0x0000e4000c1e1500 */
[----:B0-----:R-:W-:-:S05]  /*e590*/  IMAD.WIDE R4, R8, 0x2, R28 ;  /* 0x0000000208047825 */ /* 0x001fca00078e021c */
[----:B------:R0:W3:Y:S04]  /*e5a0*/  @!P0 LDG.E.U16 R9, [R4.64] ;  /* 0x0000000604098981 */ /* 0x0000e8000c1e1500 */
[----:B------:R-:W1:Y:S04]  /*e5b0*/  S2R R11, SR_TID.X ;  /* 0x00000000000b7919 */ /* 0x000e680000002100 */
[----:B--2---:R2:W-:Y:S04]  /*e5c0*/  STL [R1+0x4c], R15 ;  /* 0x00004c0f01007387 */ /* 0x0045e80000100800 */
[----:B--2---:R-:W2:Y:S01]  /*e5d0*/  LDL.LU R15, [R1+0x1074] ;  /* 0x00107400010f7983 */ /* 0x004ea20000300800 */
[----:B-1----:R-:W-:-:S04]  /*e5e0*/  SHF.R.U32.HI R10, RZ, 0x6, R11 ;  /* 0x00000006ff0a7819 */ /* 0x002fc8000001160b */
[----:B------:R-:W-:-:S04]  /*e5f0*/  SGXT.U32 R10, R10, 0x2 ;  /* 0x000000020a0a781a */ /* 0x000fc80000000000 */
[----:B------:R-:W-:Y:S02]  /*e600*/  LOP3.LUT R8, R10, 0x50, RZ, 0xfc, !PT ;  /* 0x000000500a087812 */ /* 0x000fe400078efcff */
[----:B------:R-:W1:Y:S01]  /*e610*/  S2R R10, SR_TID.X ;  /* 0x00000000000a7919 */ /* 0x000e620000002100 */
[----:B------:R-:W-:-:S04]  /*e620*/  SHF.R.U32.HI R11, RZ, 0x6, R11 ;  /* 0x00000006ff0b7819 */ /* 0x000fc8000001160b */
[----:B------:R-:W-:Y:S02]  /*e630*/  SGXT.U32 R11, R11, 0x2 ;  /* 0x000000020b0b781a */ /* 0x000fe40000000000 */
[----:B------:R-:W-:Y:S02]  /*e640*/  ISETP.GE.AND P2, PT, R8, UR4, PT ;  /* 0x0000000408007c0c */ /* 0x000fe4000bf46270 */
[----:B------:R-:W-:Y:S02]  /*e650*/  LOP3.LUT R8, R11, 0x48, RZ, 0xfc, !PT ;  /* 0x000000480b087812 */ /* 0x000fe400078efcff */
[----:B0-----:R-:W-:-:S03]  /*e660*/  PRMT R5, RZ, 0x7610, R5 ;  /* 0x00007610ff057816 */ /* 0x001fc60000000005 */
[----:B------:R-:W-:Y:S01]  /*e670*/  IMAD R8, R8, c[0x0][0x188], RZ ;  /* 0x0000620008087a24 */ /* 0x000fe200078e02ff */
[----:B-1----:R-:W-:-:S04]  /*e680*/  SHF.R.U32.HI R10, RZ, 0x6, R10 ;  /* 0x00000006ff0a7819 */ /* 0x002fc8000001160a */
[----:B------:R-:W-:Y:S02]  /*e690*/  SGXT.U32 R10, R10, 0x2 ;  /* 0x000000020a0a781a */ /* 0x000fe40000000000 */
[----:B------:R-:W-:Y:S01]  /*e6a0*/  PRMT R4, RZ, 0x7610, R4 ;  /* 0x00007610ff047816 */ /* 0x000fe20000000004 */
[----:B------:R-:W0:Y:S04]  /*e6b0*/  S2R R11, SR_TID.X ;  /* 0x00000000000b7919 */ /* 0x000e280000002100 */
[----:B---3--:R1:W-:Y:S02]  /*e6c0*/  STL [R1+0x48], R9 ;  /* 0x0000480901007387 */ /* 0x0083e40000100800 */
[----:B-1----:R-:W-:-:S05]  /*e6d0*/  IMAD.WIDE R8, R8, 0x2, R28 ;  /* 0x0000000208087825 */ /* 0x002fca00078e021c */
[----:B------:R1:W3:Y:S02]  /*e6e0*/  @!P1 LDG.E.U16 R5, [R8.64] ;  /* 0x0000000608059981 */ /* 0x0002e4000c1e1500 */
[C---:B-1----:R-:W-:Y:S02]  /*e6f0*/  LOP3.LUT R9, R10.reuse, 0x44, RZ, 0xfc, !PT ;  /* 0x000000440a097812 */ /* 0x042fe400078efcff */
[----:B------:R-:W-:Y:S02]  /*e700*/  LOP3.LUT R10, R10, 0x50, RZ, 0xfc, !PT ;  /* 0x000000500a0a7812 */ /* 0x000fe400078efcff */
[----:B------:R-:W-:-:S03]  /*e710*/  ISETP.GE.AND P0, PT, R9, UR4, PT ;  /* 0x0000000409007c0c */ /* 0x000fc6000bf06270 */
[----:B------:R-:W-:-:S04]  /*e720*/  IMAD R10, R10, c[0x0][0x188], RZ ;  /* 0x000062000a0a7a24 */ /* 0x000fc800078e02ff */
[----:B------:R-:W-:-:S05]  /*e730*/  IMAD.WIDE R8, R10, 0x2, R28 ;  /* 0x000000020a087825 */ /* 0x000fca00078e021c */
[----:B------:R1:W3:Y:S04]  /*e740*/  @!P2 LDG.E.U16 R4, [R8.64] ;  /* 0x000000060804a981 */ /* 0x0002e8000c1e1500 */
[----:B-1----:R-:W1:Y:S01]  /*e750*/  S2R R9, SR_TID.X ;  /* 0x0000000000097919 */ /* 0x002e620000002100 */
[----:B0-----:R-:W-:-:S04]  /*e760*/  SHF.R.U32.HI R10, RZ, 0x6, R11 ;  /* 0x00000006ff0a7819 */ /* 0x001fc8000001160b */
[----:B------:R-:W-:Y:S02]  /*e770*/  SGXT.U32 R10, R10, 0x2 ;  /* 0x000000020a0a781a */ /* 0x000fe40000000000 */
[----:B-1----:R-:W-:-:S04]  /*e780*/  SHF.R.U32.HI R9, RZ, 0x6, R9 ;  /* 0x00000006ff097819 */ /* 0x002fc80000011609 */
[----:B------:R-:W-:-:S04]  /*e790*/  SGXT.U32 R9, R9, 0x2 ;  /* 0x000000020909781a */ /* 0x000fc80000000000 */
[----:B------:R-:W-:-:S04]  /*e7a0*/  LOP3.LUT R9, R9, 0x58, RZ, 0xfc, !PT ;  /* 0x0000005809097812 */ /* 0x000fc800078efcff */
[----:B------:R-:W-:Y:S02]  /*e7b0*/  ISETP.GE.AND P1, PT, R9, UR4, PT ;  /* 0x0000000409007c0c */ /* 0x000fe4000bf26270 */
[----:B------:R-:W-:-:S05]  /*e7c0*/  LOP3.LUT R9, R10, 0x44, RZ, 0xfc, !PT ;  /* 0x000000440a097812 */ /* 0x000fca00078efcff */
[----:B------:R-:W-:-:S04]  /*e7d0*/  IMAD R9, R9, c[0x0][0x188], RZ ;  /* 0x0000620009097a24 */ /* 0x000fc800078e02ff */
[----:B------:R-:W-:Y:S01]  /*e7e0*/  IMAD.WIDE R8, R9, 0x2, R28 ;  /* 0x0000000209087825 */ /* 0x000fe200078e021c */
[----:B--2---:R-:W-:-:S06]  /*e7f0*/  PRMT R15, RZ, 0x7610, R15 ;  /* 0x00007610ff0f7816 */ /* 0x004fcc000000000f */
[----:B------:R0:W2:Y:S01]  /*e800*/  @!P0 LDG.E.U16 R15, [R8.64] ;  /* 0x00000006080f8981 */ /* 0x0000a2000c1e1500 */
[----:B------:R-:W-:-:S03]  /*e810*/  SHF.R.U32.HI R11, RZ, 0x6, R11 ;  /* 0x00000006ff0b7819 */ /* 0x000fc6000001160b */
[----:B------:R-:W1:Y:S01]  /*e820*/  S2R R10, SR_TID.X ;  /* 0x00000000000a7919 */ /* 0x000e620000002100 */
[----:B------:R-:W-:-:S04]  /*e830*/  SGXT.U32 R11, R11, 0x2 ;  /* 0x000000020b0b781a */ /* 0x000fc80000000000 */
[----:B------:R-:W-:-:S04]  /*e840*/  LOP3.LUT R11, R11, 0x60, RZ, 0xfc, !PT ;  /* 0x000000600b0b7812 */ /* 0x000fc800078efcff */
[----:B------:R-:W-:Y:S02]  /*e850*/  ISETP.GE.AND P2, PT, R11, UR4, PT ;  /* 0x000000040b007c0c */ /* 0x000fe4000bf46270 */
[----:B------:R-:W2:Y:S01]  /*e860*/  S2R R11, SR_TID.X ;  /* 0x00000000000b7919 */ /* 0x000ea20000002100 */
[----:B-1----:R-:W-:-:S04]  /*e870*/  SHF.R.U32.HI R10, RZ, 0x6, R10 ;  /* 0x00000006ff0a7819 */ /* 0x002fc8000001160a */
[----:B------:R-:W-:-:S04]  /*e880*/  SGXT.U32 R10, R10, 0x2 ;  /* 0x000000020a0a781a */ /* 0x000fc80000000000 */
[----:B------:R-:W-:Y:S02]  /*e890*/  LOP3.LUT R10, R10, 0x58, RZ, 0xfc, !PT ;  /* 0x000000580a0a7812 */ /* 0x000fe400078efcff */
[----:B0-----:R-:W-:-:S03]  /*e8a0*/  PRMT R8, RZ, 0x7610, R8 ;  /* 0x00007610ff087816 */ /* 0x001fc60000000008 */
[----:B------:R-:W-:Y:S01]  /*e8b0*/  IMAD R10, R10, c[0x0][0x188], RZ ;  /* 0x000062000a0a7a24 */ /* 0x000fe200078e02ff */
[----:B------:R-:W-:Y:S02]  /*e8c0*/  PRMT R9, RZ, 0x7610, R9 ;  /* 0x00007610ff097816 */ /* 0x000fe40000000009 */
[----:B------:R-:W-:Y:S01]  /*e8d0*/  PRMT R12, RZ, 0x7610, R12 ;  /* 0x00007610ff0c7816 */ /* 0x000fe2000000000c */
[----:B--2---:R0:W-:Y:S02]  /*e8e0*/  STL [R1+0x44], R15 ;  /* 0x0000440f01007387 */ /* 0x0041e40000100800 */
[----:B0-----:R-:W-:Y:S01]  /*e8f0*/  SHF.R.U32.HI R15, RZ, 0x6, R11 ;  /* 0x00000006ff0f7819 */ /* 0x001fe2000001160b */
[----:B------:R-:W-:-:S05]  /*e900*/  IMAD.WIDE R10, R10, 0x2, R28 ;  /* 0x000000020a0a7825 */ /* 0x000fca00078e021c */
[----:B------:R0:W2:Y:S04]  /*e910*/  @!P1 LDG.E.U16 R8, [R10.64] ;  /* 0x000000060a089981 */ /* 0x0000a8000c1e1500 */
[----:B0-----:R-:W0:Y:S01]  /*e920*/  S2R R11, SR_TID.X ;  /* 0x00000000000b7919 */ /* 0x001e220000002100 */
[----:B------:R-:W-:Y:S02]  /*e930*/  SGXT.U32 R15, R15, 0x2 ;  /* 0x000000020f0f781a */ /* 0x000fe40000000000 */
[----:B0-----:R-:W-:-:S04]  /*e940*/  SHF.R.U32.HI R11, RZ, 0x6, R11 ;  /* 0x00000006ff0b7819 */ /* 0x001fc8000001160b */
[----:B------:R-:W-:-:S04]  /*e950*/  SGXT.U32 R11, R11, 0x2 ;  /* 0x000000020b0b781a */ /* 0x000fc80000000000 */
[----:B------:R-:W-:-:S04]  /*e960*/  LOP3.LUT R11, R11, 0x4c, RZ, 0xfc, !PT ;  /* 0x0000004c0b0b7812 */ /* 0x000fc800078efcff */
[----:B------:R-:W-:Y:S02]  /*e970*/  ISETP.GE.AND P0, PT, R11, UR4, PT ;  /* 0x000000040b007c0c */ /* 0x000fe4000bf06270 */
[----:B------:R-:W-:Y:S02]  /*e980*/  LOP3.LUT R11, R15, 0x60, RZ, 0xfc, !PT ;  /* 0x000000600f0b7812 */ /* 0x000fe400078efcff */
[----:B------:R-:W-:-:S03]  /*e990*/  SHF.R.U32.HI R15, RZ, 0x6, R14 ;  /* 0x00000006ff0f7819 */ /* 0x000fc6000001160e */
[----:B------:R-:W-:Y:S01]  /*e9a0*/  IMAD R11, R11, c[0x0][0x188], RZ ;  /* 0x000062000b0b7a24 */ /* 0x000fe200078e02ff */
[----:B------:R-:W-:-:S03]  /*e9b0*/  SGXT.U32 R15, R15, 0x2 ;  /* 0x000000020f0f781a */ /* 0x000fc60000000000 */
[----:B------:R-:W-:-:S05]  /*e9c0*/  IMAD.WIDE R10, R11, 0x2, R28 ;  /* 0x000000020b0a7825 */ /* 0x000fca00078e021c */
[----:B------:R0:W2:Y:S02]  /*e9d0*/  @!P2 LDG.E.U16 R9, [R10.64] ;  /* 0x000000060a09a981 */ /* 0x0000a4000c1e1500 */
[C---:B0-----:R-:W-:Y:S02]  /*e9e0*/  LOP3.LUT R11, R15.reuse, 0x68, RZ, 0xfc, !PT ;  /* 0x000000680f0b7812 */ /* 0x041fe400078efcff */
[----:B------:R-:W-:Y:S02]  /*e9f0*/  LOP3.LUT R15, R15, 0x4c, RZ, 0xfc, !PT ;  /* 0x0000004c0f0f7812 */ /* 0x000fe400078efcff */
[----:B------:R-:W-:-:S03]  /*ea00*/  ISETP.GE.AND P1, PT, R11, UR4, PT ;  /* 0x000000040b007c0c */ /* 0x000fc6000bf26270 */
[----:B------:R-:W-:-:S04]  /*ea10*/  IMAD R15, R15, c[0x0][0x188], RZ ;  /* 0x000062000f0f7a24 */ /* 0x000fc800078e02ff */
[----:B------:R-:W-:-:S05]  /*ea20*/  IMAD.WIDE R10, R15, 0x2, R28 ;  /* 0x000000020f0a7825 */ /* 0x000fca00078e021c */
[----:B------:R0:W2:Y:S01]  /*ea30*/  @!P0 LDG.E.U16 R12, [R10.64] ;  /* 0x000000060a0c8981 */ /* 0x0000a2000c1e1500 */
[----:B------:R-:W-:-:S04]  /*ea40*/  SHF.R.U32.HI R14, RZ, 0x6, R14 ;  /* 0x00000006ff0e7819 */ /* 0x000fc8000001160e */
[----:B------:R-:W-:-:S04]  /*ea50*/  SGXT.U32 R14, R14, 0x2 ;  /* 0x000000020e0e781a */ /* 0x000fc80000000000 */
[C---:B------:R-:W-:Y:S02]  /*ea60*/  LOP3.LUT R15, R14.reuse, 0x70, RZ, 0xfc, !PT ;  /* 0x000000700e0f7812 */ /* 0x040fe400078efcff */
[----:B------:R-:W-:Y:S02]  /*ea70*/  LOP3.LUT R14, R14, 0x68, RZ, 0xfc, !PT ;  /* 0x000000680e0e7812 */ /* 0x000fe400078efcff */
[----:B------:R-:W-:-:S03]  /*ea80*/  ISETP.GE.AND P2, PT, R15, UR4, PT ;  /* 0x000000040f007c0c */ /* 0x000fc6000bf46270 */
[----:B------:R-:W-:Y:S01]  /*ea90*/  IMAD R14, R14, c[0x0][0x188], RZ ;  /* 0x000062000e0e7a24 */ /* 0x000fe200078e02ff */
[----:B0-----:R-:W-:-:S03]  /*eaa0*/  PRMT R10, RZ, 0x7610, R10 ;  /* 0x00007610ff0a7816 */ /* 0x001fc6000000000a */
[----:B------:R-:W-:-:S05]  /*eab0*/  IMAD.WIDE R14, R14, 0x2, R28 ;  /* 0x000000020e0e7825 */ /* 0x000fca00078e021c */
[----:B------:R0:W3:Y:S04]  /*eac0*/  @!P1 LDG.E.U16 R10, [R14.64] ;  /* 0x000000060e0a9981 */ /* 0x0000e8000c1e1500 */
[----:B0-----:R-:W0:Y:S01]  /*ead0*/  S2R R15, SR_TID.X ;  /* 0x00000000000f7919 */ /* 0x001e220000002100 */
[----:B------:R-:W-:Y:S02]  /*eae0*/  PRMT R11, RZ, 0x7610, R11 ;  /* 0x00007610ff0b7816 */ /* 0x000fe4000000000b */
[----:B0-----:R-:W-:Y:S01]  /*eaf0*/  SHF.R.U32.HI R15, RZ, 0x6, R15 ;  /* 0x00000006ff0f7819 */ /* 0x001fe2000001160f */
[----:B--2---:R0:W-:Y:S04]  /*eb00*/  STL [R1+0x38], R12 ;  /* 0x0000380c01007387 */ /* 0x0041e80000100800 */
[----:B0-----:R-:W2:Y:S01]  /*eb10*/  LDL.LU R12, [R1+0x1070] ;  /* 0x00107000010c7983 */ /* 0x001ea20000300800 */
[----:B------:R-:W-:-:S04]  /*eb20*/  SGXT.U32 R15, R15, 0x2 ;  /* 0x000000020f0f781a */ /* 0x000fc80000000000 */
[C---:B------:R-:W-:Y:S02]  /*eb30*/  LOP3.LUT R14, R15.reuse, 0x54, RZ, 0xfc, !PT ;  /* 0x000000540f0e7812 */ /* 0x040fe400078efcff */
[----:B------:R-:W-:Y:S02]  /*eb40*/  LOP3.LUT R15, R15, 0x70, RZ, 0xfc, !PT ;  /* 0x000000700f0f7812 */ /* 0x000fe400078efcff */
[----:B------:R-:W-:-:S03]  /*eb50*/  ISETP.GE.AND P0, PT, R14, UR4, PT ;  /* 0x000000040e007c0c */ /* 0x000fc6000bf06270 */
[----:B------:R-:W-:-:S04]  /*eb60*/  IMAD R15, R15, c[0x0][0x188], RZ ;  /* 0x000062000f0f7a24 */ /* 0x000fc800078e02ff */
[----:B------:R-:W-:-:S05]  /*eb70*/  IMAD.WIDE R14, R15, 0x2, R28 ;  /* 0x000000020f0e7825 */ /* 0x000fca00078e021c */
[----:B------:R0:W3:Y:S04]  /*eb80*/  @!P2 LDG.E.U16 R11, [R14.64] ;  /* 0x000000060e0ba981 */ /* 0x0000e8000c1e1500 */
[----:B0-----:R-:W0:Y:S02]  /*eb90*/  S2R R15, SR_TID.X ;  /* 0x00000000000f7919 */ /* 0x001e240000002100 */
[----:B0-----:R-:W-:-:S04]  /*eba0*/  SHF.R.U32.HI R15, RZ, 0x6, R15 ;  /* 0x00000006ff0f7819 */ /* 0x001fc8000001160f */
[----:B------:R-:W-:-:S04]  /*ebb0*/  SGXT.U32 R15, R15, 0x2 ;  /* 0x000000020f0f781a */ /* 0x000fc80000000000 */
[C---:B------:R-:W-:Y:S02]  /*ebc0*/  LOP3.LUT R14, R15.reuse, 0x78, RZ, 0xfc, !PT ;  /* 0x000000780f0e7812 */ /* 0x040fe400078efcff */
[----:B------:R-:W-:Y:S02]  /*ebd0*/  LOP3.LUT R15, R15, 0x54, RZ, 0xfc, !PT ;  /* 0x000000540f0f7812 */ /* 0x000fe400078efcff */
[----:B------:R-:W-:-:S03]  /*ebe0*/  ISETP.GE.AND P1, PT, R14, UR4, PT ;  /* 0x000000040e007c0c */ /* 0x000fc6000bf26270 */
[----:B------:R-:W-:-:S04]  /*ebf0*/  IMAD R15, R15, c[0x0][0x188], RZ ;  /* 0x000062000f0f7a24 */ /* 0x000fc800078e02ff */
[----:B------:R-:W-:Y:S01]  /*ec00*/  IMAD.WIDE R14, R15, 0x2, R28 ;  /* 0x000000020f0e7825 */ /* 0x000fe200078e021c */
[----:B--2---:R-:W-:-:S06]  /*ec10*/  PRMT R12, RZ, 0x7610, R12 ;  /* 0x00007610ff0c7816 */ /* 0x004fcc000000000c */
[----:B------:R0:W2:Y:S04]  /*ec20*/  @!P0 LDG.E.U16 R12, [R14.64] ;  /* 0x000000060e0c8981 */ /* 0x0000a8000c1e1500 */
[----:B0-----:R-:W0:Y:S04]  /*ec30*/  S2R R15, SR_TID.X ;  /* 0x00000000000f7919 */ /* 0x001e280000002100 */
[----:B--2---:R1:W-:Y:S04]  /*ec40*/  STL [R1+0x2c], R12 ;  /* 0x00002c0c01007387 */ /* 0x0043e80000100800 */
[----:B-1----:R-:W2:Y:S01]  /*ec50*/  LDL.LU R12, [R1+0x106c] ;  /* 0x00106c00010c7983 */ /* 0x002ea20000300800 */
[----:B0-----:R-:W-:-:S04]  /*ec60*/  SHF.R.U32.HI R15, RZ, 0x6, R15 ;  /* 0x00000006ff0f7819 */ /* 0x001fc8000001160f */
[----:B------:R-:W-:-:S04]  /*ec70*/  SGXT.U32 R15, R15, 0x2 ;  /* 0x000000020f0f781a */ /* 0x000fc80000000000 */
[C---:B------:R-:W-:Y:S02]  /*ec80*/  LOP3.LUT R14, R15.reuse, 0x5c, RZ, 0xfc, !PT ;  /* 0x0000005c0f0e7812 */ /* 0x040fe400078efcff */
[----:B------:R-:W-:Y:S02]  /*ec90*/  LOP3.LUT R15, R15, 0x78, RZ, 0xfc, !PT ;  /* 0x000000780f0f7812 */ /* 0x000fe400078efcff */
[----:B------:R-:W-:-:S03]  /*eca0*/  ISETP.GE.AND P0, PT, R14, UR4, PT ;  /* 0x000000040e007c0c */ /* 0x000fc6000bf06270 */
[----:B------:R-:W-:-:S04]  /*ecb0*/  IMAD R15, R15, c[0x0][0x188], RZ ;  /* 0x000062000f0f7a24 */ /* 0x000fc800078e02ff */
[----:B------:R-:W-:Y:S01]  /*ecc0*/  IMAD.WIDE R14, R15, 0x2, R28 ;  /* 0x000000020f0e7825 */ /* 0x000fe200078e021c */
[----:B------:R-:W-:Y:S02]  /*ecd0*/  PRMT R2, RZ, 0x7610, R2 ;  /* 0x00007610ff027816 */ /* 0x000fe40000000002 */
[----:B--2---:R-:W-:-:S06]  /*ece0*/  PRMT R12, RZ, 0x7610, R12 ;  /* 0x00007610ff0c7816 */ /* 0x004fcc000000000c */
[----:B------:R0:W2:Y:S04]  /*ecf0*/  @!P1 LDG.E.U16 R12, [R14.64] ;  /* 0x000000060e0c9981 */ /* 0x0000a8000c1e1500 */
[----:B0-----:R-:W0:Y:S02]  /*ed00*/  S2R R15, SR_TID.X ;  /* 0x00000000000f7919 */ /* 0x001e240000002100 */
[----:B0-----:R-:W-:-:S04]  /*ed10*/  SHF.R.U32.HI R15, RZ, 0x6, R15 ;  /* 0x00000006ff0f7819 */ /* 0x001fc8000001160f */
[----:B------:R-:W-:-:S04]  /*ed20*/  SGXT.U32 R15, R15, 0x2 ;  /* 0x000000020f0f781a */ /* 0x000fc80000000000 */
[C---:B------:R-:W-:Y:S02]  /*ed30*/  LOP3.LUT R14, R15.reuse, 0x64, RZ, 0xfc, !PT ;  /* 0x000000640f0e7812 */ /* 0x040fe400078efcff */
[----:B------:R-:W-:Y:S02]  /*ed40*/  LOP3.LUT R15, R15, 0x5c, RZ, 0xfc, !PT ;  /* 0x0000005c0f0f7812 */ /* 0x000fe400078efcff */
[----:B------:R-:W-:-:S03]  /*ed50*/  ISETP.GE.AND P1, PT, R14, UR4, PT ;  /* 0x000000040e007c0c */ /* 0x000fc6000bf26270 */
[----:B------:R-:W-:-:S04]  /*ed60*/  IMAD R15, R15, c[0x0][0x188], RZ ;  /* 0x000062000f0f7a24 */ /* 0x000fc800078e02ff */
[----:B------:R-:W-:-:S05]  /*ed70*/  IMAD.WIDE R14, R15, 0x2, R28 ;  /* 0x000000020f0e7825 */ /* 0x000fca00078e021c */
        /* <DEDUP_REMOVED lines=24> */
[----:B------:R-:W-:Y:S02]  /*ef00*/  PRMT R0, RZ, 0x7610, R0 ;  /* 0x00007610ff007816 */ /* 0x000fe40000000000 */
[----:B--2---:R-:W-:-:S06]  /*ef10*/  PRMT R2, RZ, 0x7610, R2 ;  /* 0x00007610ff027816 */ /* 0x004fcc0000000002 */
[----:B------:R0:W2:Y:S04]  /*ef20*/  @!P0 LDG.E.U16 R2, [R14.64] ;  /* 0x000000060e028981 */ /* 0x0000a8000c1e1500 */
[----:B0-----:R-:W0:Y:S02]  /*ef30*/  S2R R15, SR_TID.X ;  /* 0x00000000000f7919 */ /* 0x001e240000002100 */
[----:B0-----:R-:W-:-:S04]  /*ef40*/  SHF.R.U32.HI R15, RZ, 0x6, R15 ;  /* 0x00000006ff0f7819 */ /* 0x001fc8000001160f */
[----:B------:R-:W-:-:S04]  /*ef50*/  SGXT.U32 R15, R15, 0x2 ;  /* 0x000000020f0f781a */ /* 0x000fc80000000000 */
[----:B------:R-:W-:-:S04]  /*ef60*/  LOP3.LUT R15, R15, 0x7c, RZ, 0xfc, !PT ;  /* 0x0000007c0f0f7812 */ /* 0x000fc800078efcff */
[----:B------:R-:W-:Y:S02]  /*ef70*/  ISETP.GE.AND P0, PT, R15, UR4, PT ;  /* 0x000000040f007c0c */ /* 0x000fe4000bf06270 */
[----:B------:R-:W-:-:S05]  /*ef80*/  LOP3.LUT R15, R3, 0x74, RZ, 0xfc, !PT ;  /* 0x00000074030f7812 */ /* 0x000fca00078efcff */
[----:B------:R-:W-:-:S04]  /*ef90*/  IMAD R15, R15, c[0x0][0x188], RZ ;  /* 0x000062000f0f7a24 */ /* 0x000fc800078e02ff */
[----:B------:R-:W-:-:S05]  /*efa0*/  IMAD.WIDE R14, R15, 0x2, R28 ;  /* 0x000000020f0e7825 */ /* 0x000fca00078e021c */
[----:B------:R0:W3:Y:S01]  /*efb0*/  @!P1 LDG.E.U16 R22, [R14.64] ;  /* 0x000000060e169981 */ /* 0x0000e2000c1e1500 */
[----:B------:R-:W-:-:S05]  /*efc0*/  LOP3.LUT R3, R3, 0x7c, RZ, 0xfc, !PT ;  /* 0x0000007c03037812 */ /* 0x000fca00078efcff */
[----:B------:R-:W-:-:S04]  /*efd0*/  IMAD R3, R3, c[0x0][0x188], RZ ;  /* 0x0000620003037a24 */ /* 0x000fc800078e02ff */
[----:B0-----:R-:W-:-:S05]  /*efe0*/  IMAD.WIDE R14, R3, 0x2, R28 ;  /* 0x00000002030e7825 */ /* 0x001fca00078e021c */
[----:B------:R-:W4:Y:S04]  /*eff0*/  @!P0 LDG.E.U16 R0, [R14.64] ;  /* 0x000000060e008981 */ /* 0x000f28000c1e1500 */
[----:B--2---:R0:W-:Y:S04]  /*f000*/  STL [R1+0x1c], R2 ;  /* 0x00001c0201007387 */ /* 0x0041e80000100800 */
[----:B0-----:R-:W2:Y:S04]  /*f010*/  LDL.LU R2, [R1+0x1060] ;  /* 0x0010600001027983 */ /* 0x001ea80000300800 */
[----:B---3--:R0:W-:Y:S04]  /*f020*/  STL [R1+0x18], R22 ;  /* 0x0000181601007387 */ /* 0x0081e80000100800 */
[----:B0-----:R-:W3:Y:S04]  /*f030*/  LDL R22, [R1+0x1ec] ;  /* 0x0001ec0001167983 */ /* 0x001ee80000100800 */
[----:B------:R-:W-:Y:S04]  /*f040*/  STL [R1+0x704], R28 ;  /* 0x0007041c01007387 */ /* 0x000fe80000100800 */
[----:B------:R0:W-:Y:S04]  /*f050*/  STL [R1+0x103c], R28 ;  /* 0x00103c1c01007387 */ /* 0x0001e80000100800 */
[----:B0-----:R-:W2:Y:S04]  /*f060*/  LDL R28, [R1+0x3c8] ;  /* 0x0003c800011c7983 */ /* 0x001ea80000100800 */
[----:B------:R-:W-:Y:S04]  /*f070*/  STL [R1+0x700], R29 ;  /* 0x0007001d01007387 */ /* 0x000fe80000100800 */
        /* <DEDUP_REMOVED lines=18> */
[----:B----4-:R0:W-:Y:S04]  /*f1a0*/  STL [R1+0x14], R0 ;  /* 0x0000140001007387 */ /* 0x0101e80000100800 */
[----:B0-----:R-:W3:Y:S04]  /*f1b0*/  LDL.LU R0, [R1+0x105c] ;  /* 0x00105c0001007983 */ /* 0x001ee80000300800 */
[----:B------:R-:W2:Y:S04]  /*f1c0*/  LDL R15, [R1+0x3cc] ;  /* 0x0003cc00010f7983 */ /* 0x000ea80000100800 */
[----:B------:R-:W0:Y:S01]  /*f1d0*/  S2R R3, SR_TID.X ;  /* 0x0000000000037919 */ /* 0x000e220000002100 */
[----:B------:R-:W-:-:S02]  /*f1e0*/  PRMT R27, RZ, 0x7610, R27 ;  /* 0x00007610ff1b7816 */ /* 0x000fc4000000001b */
[----:B0-----:R-:W-:Y:S01]  /*f1f0*/  LOP3.LUT R3, R3, 0x7f, RZ, 0xc0, !PT ;  /* 0x0000007f03037812 */ /* 0x001fe200078ec0ff */
[----:B------:R-:W-:Y:S03]  /*f200*/  BAR.SYNC.DEFER_BLOCKING 0x0 ;  /* 0x0000000000007b1d */ /* 0x000fe60000010000 */
[----:B------:R-:W-:-:S03]  /*f210*/  ISETP.GE.AND P0, PT, R3, UR4, PT ;  /* 0x0000000403007c0c */ /* 0x000fc6000bf06270 */
[----:B------:R-:W4:Y:S01]  /*f220*/  LDL R3, [R1+0x51c] ;  /* 0x00051c0001037983 */ /* 0x000f220000100800 */
[----:B--2---:R-:W-:-:S05]  /*f230*/  IADD3 R14, P1, R15, R2, RZ ;  /* 0x000000020f0e7210 */ /* 0x004fca0007f3e0ff */
[----:B---3--:R-:W-:Y:S02]  /*f240*/  IMAD.X R15, R22, 0x1, R0, P1 ;  /* 0x00000001160f7824 */ /* 0x008fe400008e0600 */
[----:B------:R-:W2:Y:S04]  /*f250*/  LDL R22, [R1+0x3a4] ;  /* 0x0003a40001167983 */ /* 0x000ea80000100800 */
[----:B------:R-:W3:Y:S04]  /*f260*/  @!P0 LDG.E.U16 R27, [R14.64] ;  /* 0x000000060e1b8981 */ /* 0x000ee8000c1e1500 */
[----:B---3--:R0:W-:Y:S04]  /*f270*/  STL [R1+0x8c], R27 ;  /* 0x00008c1b01007387 */ /* 0x0081e80000100800 */
[----:B0-----:R-:W3:Y:S04]  /*f280*/  LDL.LU R27, [R1+0x1058] ;  /* 0x00105800011b7983 */ /* 0x001ee80000300800 */
[----:B------:R-:W2:Y:S01]  /*f290*/  LDL R15, [R1+0x534] ;  /* 0x00053400010f7983 */ /* 0x000ea20000100800 */
[----:B---3--:R-:W-:-:S02]  /*f2a0*/  PRMT R27, RZ, 0x7610, R27 ;  /* 0x00007610ff1b7816 */ /* 0x008fc4000000001b */
[----:B--2---:R-:W-:-:S05]  /*f2b0*/  IADD3 R14, P1, R15, R2, RZ ;  /* 0x000000020f0e7210 */ /* 0x004fca0007f3e0ff */
[----:B------:R-:W-:Y:S02]  /*f2c0*/  IMAD.X R15, R28, 0x1, R0, P1 ;  /* 0x000000011c0f7824 */ /* 0x000fe400008e0600 */
[----:B------:R-:W2:Y:S04]  /*f2d0*/  LDL R28, [R1+0x398] ;  /* 0x00039800011c7983 */ /* 0x000ea80000100800 */
[----:B------:R-:W3:Y:S04]  /*f2e0*/  @!P0 LDG.E.U16 R27, [R14.64] ;  /* 0x000000060e1b8981 */ /* 0x000ee8000c1e1500 */
[----:B---3--:R0:W-:Y:S04]  /*f2f0*/  STL [R1+0x10], R27 ;  /* 0x0000101b01007387 */ /* 0x0081e80000100800 */
[----:B0-----:R-:W3:Y:S04]  /*f300*/  LDL.LU R27, [R1+0x1054] ;  /* 0x00105400011b7983 */ /* 0x001ee80000300800 */
[----:B------:R-:W2:Y:S02]  /*f310*/  LDL R15, [R1+0x3b8] ;  /* 0x0003b800010f7983 */ /* 0x000ea40000100800 */
[----:B--2---:R-:W-:-:S02]  /*f320*/  IADD3 R14, P1, R15, R2, RZ ;  /* 0x000000020f0e7210 */ /* 0x004fc40007f3e0ff */
[----:B------:R-:W2:Y:S01]  /*f330*/  LDL R15, [R1+0x27c] ;  /* 0x00027c00010f7983 */ /* 0x000ea20000100800 */
[----:B------:R-:W-:Y:S02]  /*f340*/  PRMT R26, RZ, 0x7610, R26 ;  /* 0x00007610ff1a7816 */ /* 0x000fe4000000001a */
[----:B--2---:R-:W-:-:S05]  /*f350*/  IMAD.X R15, R15, 0x1, R0, P1 ;  /* 0x000000010f0f7824 */ /* 0x004fca00008e0600 */
[----:B------:R-:W2:Y:S04]  /*f360*/  @!P0 LDG.E.U16 R26, [R14.64] ;  /* 0x000000060e1a8981 */ /* 0x000ea8000c1e1500 */
[----:B--2---:R0:W-:Y:S04]  /*f370*/  STL [R1+0xc], R26 ;  /* 0x00000c1a01007387 */ /* 0x0041e80000100800 */
[----:B0-----:R-:W2:Y:S04]  /*f380*/  LDL.LU R26, [R1+0x1050] ;  /* 0x00105000011a7983 */ /* 0x001ea80000300800 */
[----:B------:R-:W2:Y:S01]  /*f390*/  LDL R15, [R1+0x5dc] ;  /* 0x0005dc00010f7983 */ /* 0x000ea20000100800 */
[----:B------:R-:W-:-:S02]  /*f3a0*/  PRMT R25, RZ, 0x7610, R25 ;  /* 0x00007610ff197816 */ /* 0x000fc40000000019 */
[----:B--2---:R-:W-:-:S05]  /*f3b0*/  IADD3 R14, P1, R15, R2, RZ ;  /* 0x000000020f0e7210 */ /* 0x004fca0007f3e0ff */
[----:B----4-:R-:W-:Y:S02]  /*f3c0*/  IMAD.X R15, R3, 0x1, R0, P1 ;  /* 0x00000001030f7824 */ /* 0x010fe400008e0600 */
[----:B------:R-:W2:Y:S04]  /*f3d0*/  LDL R3, [R1+0x4ec] ;  /* 0x0004ec0001037983 */ /* 0x000ea80000100800 */
[----:B------:R-:W4:Y:S04]  /*f3e0*/  @!P0 LDG.E.U16 R25, [R14.64] ;  /* 0x000000060e198981 */ /* 0x000f28000c1e1500 */
[----:B----4-:R0:W-:Y:S04]  /*f3f0*/  STL [R1+0x8], R25 ;  /* 0x0000081901007387 */ /* 0x0101e80000100800 */
[----:B0-----:R-:W4:Y:S04]  /*f400*/  LDL.LU R25, [R1+0x104c] ;  /* 0x00104c0001197983 */ /* 0x001f280000300800 */
[----:B------:R-:W2:Y:S01]  /*f410*/  LDL R15, [R1+0x510] ;  /* 0x00051000010f7983 */ /* 0x000ea20000100800 */
[----:B------:R-:W-:-:S02]  /*f420*/  PRMT R24, RZ, 0x7610, R24 ;  /* 0x00007610ff187816 */ /* 0x000fc40000000018 */
[----:B--2---:R-:W-:-:S05]  /*f430*/  IADD3 R14, P1, R15, R2, RZ ;  /* 0x000000020f0e7210 */ /* 0x004fca0007f3e0ff */
[----:B------:R-:W-:-:S05]  /*f440*/  IMAD.X R15, R22, 0x1, R0, P1 ;  /* 0x00000001160f7824 */ /* 0x000fca00008e0600 */
[----:B------:R-:W2:Y:S04]  /*f450*/  @!P0 LDG.E.U16 R24, [R14.64] ;  /* 0x000000060e188981 */ /* 0x000ea8000c1e1500 */
[----:B--2---:R0:W-:Y:S04]  /*f460*/  STL [R1+0x4], R24 ;  /* 0x0000041801007387 */ /* 0x0041e80000100800 */
[----:B0-----:R-:W2:Y:S04]  /*f470*/  LDL.LU R24, [R1+0x1048] ;  /* 0x0010480001187983 */ /* 0x001ea80000300800 */
[----:B------:R-:W2:Y:S01]  /*f480*/  LDL R15, [R1+0x26c] ;  /* 0x00026c00010f7983 */ /* 0x000ea20000100800 */
[----:B------:R-:W-:-:S02]  /*f490*/  IADD3 R14, P1, R28, R2, RZ ;  /* 0x000000021c0e7210 */ /* 0x000fc40007f3e0ff */
[----:B------:R-:W-:-:S03]  /*f4a0*/  PRMT R23, RZ, 0x7610, R23 ;  /* 0x00007610ff177816 */ /* 0x000fc60000000017 */
[----:B--2---:R-:W-:-:S05]  /*f4b0*/  IMAD.X R15, R15, 0x1, R0, P1 ;  /* 0x000000010f0f7824 */ /* 0x004fca00008e0600 */
[----:B------:R-:W2:Y:S04]  /*f4c0*/  @!P0 LDG.E.U16 R23, [R14.64] ;  /* 0x000000060e178981 */ /* 0x000ea8000c1e1500 */
[----:B--2---:R0:W-:Y:S04]  /*f4d0*/  STL [R1], R23 ;  /* 0x0000001701007387 */ /* 0x0041e80000100800 */
[----:B0-----:R-:W2:Y:S04]  /*f4e0*/  LDL.LU R23, [R1+0x1044] ;  /* 0x0010440001177983 */ /* 0x001ea80000300800 */
[----:B------:R-:W2:Y:S04]  /*f4f0*/  LDL R15, [R1+0x5cc] ;  /* 0x0005cc00010f7983 */ /* 0x000ea80000100800 */
[----:B------:R-:W0:Y:S01]  /*f500*/  S2R R22, SR_TID.X ;  /* 0x0000000000167919 */ /* 0x000e220000002100 */
[----:B--2---:R-:W-:-:S03]  /*f510*/  IADD3 R14, P1, R15, R2, RZ ;  /* 0x000000020f0e7210 */ /* 0x004fc60007f3e0ff */
[----:B------:R-:W2:Y:S01]  /*f520*/  LDL R15, [R1+0x4fc] ;  /* 0x0004fc00010f7983 */ /* 0x000ea20000100800 */
[C---:B0-----:R-:W-:Y:S01]  /*f530*/  LOP3.LUT R28, R22.reuse, 0xc0, RZ, 0xc0, !PT ;  /* 0x000000c0161c7812 */ /* 0x041fe200078ec0ff */
[----:B------:R-:W-:Y:S01]  /*f540*/  IMAD.SHL.U32 R22, R22, 0x2, RZ ;  /* 0x0000000216167824 */ /* 0x000fe200078e00ff */
[----:B---3--:R-:W-:Y:S02]  /*f550*/  PRMT R27, RZ, 0x7610, R27 ;  /* 0x00007610ff1b7816 */ /* 0x008fe4000000001b */
[----:B------:R-:W-:-:S04]  /*f560*/  SHF.R.U32.HI R28, RZ, 0x2, R28 ;  /* 0x00000002ff1c7819 */ /* 0x000fc8000001161c */
[----:B------:R-:W-:Y:S02]  /*f570*/  LOP3.LUT R28, R28, 0x1fe, R22, 0x78, !PT ;  /* 0x000001fe1c1c7812 */ /* 0x000fe400078e7816 */
[----:B------:R-:W3:Y:S01]  /*f580*/  LDL.LU R22, [R1+0x1040] ;  /* 0x0010400001167983 */ /* 0x000ee20000300800 */
[----:B--2---:R-:W-:-:S05]  /*f590*/  IMAD.X R15, R15, 0x1, R0, P1 ;  /* 0x000000010f0f7824 */ /* 0x004fca00008e0600 */
[----:B------:R0:W2:Y:S04]  /*f5a0*/  @!P0 LDG.E.U16 R27, [R14.64] ;  /* 0x000000060e1b8981 */ /* 0x0000a8000c1e1500 */
[----:B0-----:R-:W2:Y:S01]  /*f5b0*/  LDL R15, [R1+0x388] ;  /* 0x00038800010f7983 */ /* 0x001ea20000100800 */
[----:B------:R-:W-:Y:S02]  /*f5c0*/  IADD3 R14, P1, R3, R2, RZ ;  /* 0x00000002030e7210 */ /* 0x000fe40007f3e0ff */
[----:B------:R-:W-:Y:S01]  /*f5d0*/  PRMT R26, RZ, 0x7610, R26 ;  /* 0x00007610ff1a7816 */ /* 0x000fe2000000001a */
[----:B------:R-:W3:Y:S02]  /*f5e0*/  LDL R3, [R1+0x4c8] ;  /* 0x0004c80001037983 */ /* 0x000ee40000100800 */
[----:B--2---:R-:W-:-:S05]  /*f5f0*/  IMAD.X R15, R15, 0x1, R0, P1 ;  /* 0x000000010f0f7824 */ /* 0x004fca00008e0600 */
[----:B------:R0:W2:Y:S04]  /*f600*/  @!P0 LDG.E.U16 R26, [R14.64] ;  /* 0x000000060e1a8981 */ /* 0x0000a8000c1e1500 */
[----:B0-----:R-:W2:Y:S02]  /*f610*/  LDL R15, [R1+0x5bc] ;  /* 0x0005bc00010f7983 */ /* 0x001ea40000100800 */
[----:B--2---:R-:W-:Y:S02]  /*f620*/  IADD3 R14, P1, R15, R2, RZ ;  /* 0x000000020f0e7210 */ /* 0x004fe40007f3e0ff */
[----:B------:R-:W2:Y:S01]  /*f630*/  LDL R15, [R1+0x4e0] ;  /* 0x0004e000010f7983 */ /* 0x000ea20000100800 */
[----:B----4-:R-:W-:Y:S02]  /*f640*/  PRMT R25, RZ, 0x7610, R25 ;  /* 0x00007610ff197816 */ /* 0x010fe40000000019 */
[----:B--2---:R-:W-:-:S05]  /*f650*/  IMAD.X R15, R15, 0x1, R0, P1 ;  /* 0x000000010f0f7824 */ /* 0x004fca00008e0600 */
[----:B------:R0:W2:Y:S04]  /*f660*/  @!P0 LDG.E.U16 R25, [R14.64] ;  /* 0x000000060e198981 */ /* 0x0000a8000c1e1500 */
[----:B0-----:R-:W4:Y:S04]  /*f670*/  LDL R15, [R1+0x4d4] ;  /* 0x0004d400010f7983 */ /* 0x001f280000100800 */
[----:B--2---:R-:W-:Y:S01]  /*f680*/  STL [R1+0xfe8], R25 ;  /* 0x000fe81901007387 */ /* 0x004fe20000100800 */
[----:B----4-:R-:W-:-:S03]  /*f690*/  IADD3 R14, P1, R15, R2, RZ ;  /* 0x000000020f0e7210 */ /* 0x010fc60007f3e0ff */
[----:B------:R-:W2:Y:S01]  /*f6a0*/  LDL R15, [R1+0x374] ;  /* 0x00037400010f7983 */ /* 0x000ea20000100800 */
[----:B------:R-:W-:Y:S01]  /*f6b0*/  PRMT R24, RZ, 0x7610, R24 ;  /* 0x00007610ff187816 */ /* 0x000fe20000000018 */
[----:B--2---:R-:W-:-:S05]  /*f6c0*/  IMAD.X R15, R15, 0x1, R0, P1 ;  /* 0x000000010f0f7824 */ /* 0x004fca00008e0600 */
[----:B------:R-:W2:Y:S04]  /*f6d0*/  @!P0 LDG.E.U16 R24, [R14.64] ;  /* 0x000000060e188981 */ /* 0x000ea8000c1e1500 */
[----:B--2---:R-:W-:Y:S04]  /*f6e0*/  STL [R1+0xfe4], R24 ;  /* 0x000fe41801007387 */ /* 0x004fe80000100800 */
[----:B------:R-:W2:Y:S01]  /*f6f0*/  LDL R15, [R1+0x368] ;  /* 0x00036800010f7983 */ /* 0x000ea20000100800 */
[----:B---3--:R-:W-:Y:S02]  /*f700*/  IADD3 R14, P1, R3, R2, RZ ;  /* 0x00000002030e7210 */ /* 0x008fe40007f3e0ff */
[----:B------:R-:W-:Y:S01]  /*f710*/  PRMT R23, RZ, 0x7610, R23 ;  /* 0x00007610ff177816 */ /* 0x000fe20000000017 */
[----:B------:R-:W3:Y:S02]  /*f720*/  LDL R3, [R1+0x4a4] ;  /* 0x0004a40001037983 */ /* 0x000ee40000100800 */
        /* <DEDUP_REMOVED lines=8> */
[----:B------:R0:W2:Y:S04]  /*f7b0*/  @!P0 LDG.E.U16 R22, [R14.64] ;  /* 0x000000060e168981 */ /* 0x0000a8000c1e1500 */
[----:B0-----:R-:W4:Y:S04]  /*f7c0*/  LDL R15, [R1+0x354] ;  /* 0x00035400010f7983 */ /* 0x001f280000100800 */
[----:B------:R-:W-:Y:S01]  /*f7d0*/  STS.U16 [R28+0x10000], R13 ;  /* 0x0100000d1c007388 */ /* 0x000fe20000000400 */
[----:B----4-:R-:W-:-:S03]  /*f7e0*/  IADD3 R14, P1, R15, R2, RZ ;  /* 0x000000020f0e7210 */ /* 0x010fc60007f3e0ff */
[----:B------:R-:W4:Y:S04]  /*f7f0*/  LDL R15, [R1+0x254] ;  /* 0x00025400010f7983 */ /* 0x000f280000100800 */
[----:B------:R-:W-:Y:S04]  /*f800*/  STS.U16 [R28+0x10400], R16 ;  /* 0x010400101c007388 */ /* 0x000fe80000000400 */
[----:B------:R-:W-:Y:S04]  /*f810*/  STS.U16 [R28+0x10800], R17 ;  /* 0x010800111c007388 */ /* 0x000fe80000000400 */
[----:B------:R-:W-:Y:S04]  /*f820*/  STS.U16 [R28+0x10c00], R18 ;  /* 0x010c00121c007388 */ /* 0x000fe80000000400 */
[----:B------:R0:W-:Y:S02]  /*f830*/  STS.U16 [R28+0x11000], R19 ;  /* 0x011000131c007388 */ /* 0x0001e40000000400 */
[----:B0-----:R-:W-:Y:S01]  /*f840*/  PRMT R19, RZ, 0x7610, R19 ;  /* 0x00007610ff137816 */ /* 0x001fe20000000013 */
[----:B----4-:R-:W-:-:S05]  /*f850*/  IMAD.X R15, R15, 0x1, R0, P1 ;  /* 0x000000010f0f7824 */ /* 0x010fca00008e0600 */
[----:B------:R0:W4:Y:S04]  /*f860*/  @!P0 LDG.E.U16 R19, [R14.64] ;  /* 0x000000060e138981 */ /* 0x000128000c1e1500 */
[----:B0-----:R-:W2:Y:S01]  /*f870*/  LDL R15, [R1+0x5a0] ;  /* 0x0005a000010f7983 */ /* 0x001ea20000100800 */
[----:B------:R-:W-:Y:S02]  /*f880*/  PRMT R18, RZ, 0x7610, R18 ;  /* 0x00007610ff127816 */ /* 0x000fe40000000012 */
[----:B--2---:R-:W-:-:S05]  /*f890*/  IADD3 R14, P1, R15, R2, RZ ;  /* 0x000000020f0e7210 */ /* 0x004fca0007f3e0ff */
[----:B---3--:R-:W-:Y:S01]  /*f8a0*/  IMAD.X R15, R3, 0x1, R0, P1 ;  /* 0x00000001030f7824 */ /* 0x008fe200008e0600 */
[----:B------:R-:W-:Y:S01]  /*f8b0*/  PRMT R17, RZ, 0x7610, R17 ;  /* 0x00007610ff117816 */ /* 0x000fe20000000011 */
[----:B------:R-:W-:Y:S04]  /*f8c0*/  STS.U16 [R28+0x11400], R20 ;  /* 0x011400141c007388 */ /* 0x000fe80000000400 */
[----:B------:R0:W2:Y:S04]  /*f8d0*/  @!P0 LDG.E.U16 R18, [R14.64] ;  /* 0x000000060e128981 */ /* 0x0000a8000c1e1500 */
[----:B------:R-:W3:Y:S04]  /*f8e0*/  LDL R3, [R1+0x240] ;  /* 0x0002400001037983 */ /* 0x000ee80000100800 */
[----:B0-----:R-:W2:Y:S02]  /*f8f0*/  LDL R15, [R1+0x494] ;  /* 0x00049400010f7983 */ /* 0x001ea40000100800 */
[----:B--2---:R-:W-:-:S02]  /*f900*/  IADD3 R14, P1, R15, R2, RZ ;  /* 0x000000020f0e7210 */ /* 0x004fc40007f3e0ff */
[----:B------:R-:W2:Y:S03]  /*f910*/  LDL R15, [R1+0x340] ;  /* 0x00034000010f7983 */ /* 0x000ea60000100800 */
[----:B--2---:R-:W-:-:S05]  /*f920*/  IMAD.X R15, R15, 0x1, R0, P1 ;  /* 0x000000010f0f7824 */ /* 0x004fca00008e0600 */
[----:B------:R0:W2:Y:S04]  /*f930*/  @!P0 LDG.E.U16 R17, [R14.64] ;  /* 0x000000060e118981 */ /* 0x0000a8000c1e1500 */
[----:B0-----:R-:W2:Y:S02]  /*f940*/  LDL R15, [R1+0x594] ;  /* 0x00059400010f7983 */ /* 0x001ea40000100800 */
[----:B--2---:R-:W-:Y:S02]  /*f950*/  IADD3 R14, P1, R15, R2, RZ ;  /* 0x000000020f0e7210 */ /* 0x004fe40007f3e0ff */
[----:B------:R-:W2:Y:S04]  /*f960*/  LDL R15, [R1+0x488] ;  /* 0x00048800010f7983 */ /* 0x000ea80000100800 */
[----:B------:R-:W-:Y:S04]  /*f970*/  STS.U16 [R28+0x11800], R21 ;  /* 0x011800151c007388 */ /* 0x000fe80000000400 */
[----:B------:R-:W-:Y:S04]  /*f980*/  STS.U16 [R28+0x11c00], R7 ;  /* 0x011c00071c007388 */ /* 0x000fe80000000400 */
[----:B------:R0:W-:Y:S02]  /*f990*/  STS.U16 [R28+0x12000], R6 ;  /* 0x012000061c007388 */ /* 0x0001e40000000400 */
[----:B0-----:R-:W-:Y:S01]  /*f9a0*/  PRMT R6, RZ, 0x7610, R6 ;  /* 0x00007610ff067816 */ /* 0x001fe20000000006 */
[----:B--2---:R-:W-:-:S05]  /*f9b0*/  IMAD.X R15, R15, 0x1, R0, P1 ;  /* 0x000000010f0f7824 */ /* 0x004fca00008e0600 */
[----:B------:R0:W2:Y:S04]  /*f9c0*/  @!P0 LDG.E.U16 R6, [R14.64] ;  /* 0x000000060e068981 */ /* 0x0000a8000c1e1500 */
[----:B0-----:R-:W2:Y:S02]  /*f9d0*/  LDL R15, [R1+0x47c] ;  /* 0x00047c00010f7983 */ /* 0x001ea40000100800 */
[----:B--2---:R-:W-:Y:S02]  /*f9e0*/  IADD3 R14, P1, R15, R2, RZ ;  /* 0x000000020f0e7210 */ /* 0x004fe40007f3e0ff */
[----:B------:R-:W2:Y:S04]  /*f9f0*/  LDL R15, [R1+0x32c] ;  /* 0x00032c00010f7983 */ /* 0x000ea80000100800 */
[----:B------:R0:W-:Y:S02]  /*fa00*/  STS.U16 [R28+0x12400], R5 ;  /* 0x012400051c007388 */ /* 0x0001e40000000400 */
[----:B0-----:R-:W-:Y:S01]  /*fa10*/  PRMT R5, RZ, 0x7610, R5 ;  /* 0x00007610ff057816 */ /* 0x001fe20000000005 */
[----:B--2---:R-:W-:-:S05]  /*fa20*/  IMAD.X R15, R15, 0x1, R0, P1 ;  /* 0x000000010f0f7824 */ /* 0x004fca00008e0600 */
[----:B------:R0:W2:Y:S04]  /*fa30*/  @!P0 LDG.E.U16 R5, [R14.64] ;  /* 0x000000060e058981 */ /* 0x0000a8000c1e1500 */
[----:B0-----:R-:W2:Y:S01]  /*fa40*/  LDL R15, [R1+0x320] ;  /* 0x00032000010f7983 */ /* 0x001ea20000100800 */
[----:B------:R-:W-:Y:S02]  /*fa50*/  PRMT R13, RZ, 0x7610, R13 ;  /* 0x00007610ff0d7816 */ /* 0x000fe4000000000d */
[----:B--2---:R-:W-:-:S05]  /*fa60*/  IADD3 R14, P1, R15, R2, RZ ;  /* 0x000000020f0e7210 */ /* 0x004fca0007f3e0ff */
[----:B---3--:R-:W-:Y:S01]  /*fa70*/  IMAD.X R15, R3, 0x1, R0, P1 ;  /* 0x00000001030f7824 */ /* 0x008fe200008e0600 */
[----:B------:R-:W-:Y:S04]  /*fa80*/  STS.U16 [R28+0x12800], R4 ;  /* 0x012800041c007388 */ /* 0x000fe80000000400 */
[----:B------:R0:W2:Y:S01]  /*fa90*/  @!P0 LDG.E.U16 R13, [R14.64] ;  /* 0x000000060e0d8981 */ /* 0x0000a2000c1e1500 */
[----:B------:R-:W-:-:S03]  /*faa0*/  PRMT R7, RZ, 0x7610, R7 ;  /* 0x00007610ff077816 */ /* 0x000fc60000000007 */
[----:B------:R-:W3:Y:S04]  /*fab0*/  LDL R3, [R1+0x574] ;  /* 0x0005740001037983 */ /* 0x000ee80000100800 */
[----:B0-----:R-:W2:Y:S02]  /*fac0*/  LDL R15, [R1+0x584] ;  /* 0x00058400010f7983 */ /* 0x001ea40000100800 */
[----:B--2---:R-:W-:Y:S02]  /*fad0*/  IADD3 R14, P1, R15, R2, RZ ;  /* 0x000000020f0e7210 */ /* 0x004fe40007f3e0ff */
[----:B------:R-:W2:Y:S04]  /*fae0*/  LDL R15, [R1+0x468] ;  /* 0x00046800010f7983 */ /* 0x000ea80000100800 */
[----:B------:R0:W-:Y:S02]  /*faf0*/  STS.U16 [R28+0x12c00], R8 ;  /* 0x012c00081c007388 */ /* 0x0001e40000000400 */
[----:B0-----:R-:W-:Y:S01]  /*fb00*/  PRMT R8, RZ, 0x7610, R8 ;  /* 0x00007610ff087816 */ /* 0x001fe20000000008 */
[----:B--2---:R-:W-:-:S05]  /*fb10*/  IMAD.X R15, R15, 0x1, R0, P1 ;  /* 0x000000010f0f7824 */ /* 0x004fca00008e0600 */
[----:B------:R0:W2:Y:S04]  /*fb20*/  @!P0 LDG.E.U16 R8, [R14.64] ;  /* 0x000000060e088981 */ /* 0x0000a8000c1e1500 */
[----:B0-----:R-:W2:Y:S02]  /*fb30*/  LDL R15, [R1+0x45c] ;  /* 0x00045c00010f7983 */ /* 0x001ea40000100800 */
[----:B--2---:R-:W-:Y:S02]  /*fb40*/  IADD3 R14, P1, R15, R2, RZ ;  /* 0x000000020f0e7210 */ /* 0x004fe40007f3e0ff */
[----:B------:R-:W2:Y:S04]  /*fb50*/  LDL R15, [R1+0x30c] ;  /* 0x00030c00010f7983 */ /* 0x000ea80000100800 */
[----:B------:R-:W-:Y:S04]  /*fb60*/  STS.U16 [R28+0x13000], R9 ;  /* 0x013000091c007388 */ /* 0x000fe80000000400 */
[----:B------:R0:W-:Y:S04]  /*fb70*/  STS.U16 [R28+0x13400], R10 ;  /* 0x0134000a1c007388 */ /* 0x0001e80000000400 */
[----:B0-----:R-:W3:Y:S04]  /*fb80*/  LDL R10, [R1+0x230] ;  /* 0x00023000010a7983 */ /* 0x001ee80000100800 */
[----:B------:R0:W-:Y:S04]  /*fb90*/  STS.U16 [R28+0x13800], R11 ;  /* 0x0138000b1c007388 */ /* 0x0001e80000000400 */
[----:B0-----:R-:W3:Y:S01]  /*fba0*/  LDL R11, [R1+0x448] ;  /* 0x00044800010b7983 */ /* 0x001ee20000100800 */
[----:B--2---:R-:W-:-:S05]  /*fbb0*/  IMAD.X R15, R15, 0x1, R0, P1 ;  /* 0x000000010f0f7824 */ /* 0x004fca00008e0600 */
[----:B------:R0:W2:Y:S04]  /*fbc0*/  @!P0 LDG.E.U16 R7, [R14.64] ;  /* 0x000000060e078981 */ /* 0x0000a8000c1e1500 */
[----:B0-----:R-:W2:Y:S04]  /*fbd0*/  LDL R15, [R1+0x300] ;  /* 0x00030000010f7983 */ /* 0x001ea80000100800 */
[----:B------:R-:W0:Y:S01]  /*fbe0*/  S2R R28, SR_TID.X ;  /* 0x00000000001c7919 */ /* 0x000e220000002100 */
[----:B------:R-:W-:Y:S02]  /*fbf0*/  PRMT R9, RZ, 0x7610, R9 ;  /* 0x00007610ff097816 */ /* 0x000fe40000000009 */
[----:B0-----:R-:W-:-:S02]  /*fc00*/  LOP3.LUT R28, R28, 0xc0, RZ, 0xc0, !PT ;  /* 0x000000c01c1c7812 */ /* 0x001fc400078ec0ff */
[----:B--2---:R-:W-:-:S05]  /*fc10*/  IADD3 R14, P1, R15, R2, RZ ;  /* 0x000000020f0e7210 */ /* 0x004fca0007f3e0ff */
[--C-:B---3--:R-:W-:Y:S01]  /*fc20*/  IMAD.X R15, R10, 0x1, R0.reuse, P1 ;  /* 0x000000010a0f7824 */ /* 0x108fe200008e0600 */
[----:B------:R-:W-:Y:S02]  /*fc30*/  IADD3 R10, P1, R3, R2, RZ ;  /* 0x00000002030a7210 */ /* 0x000fe40007f3e0ff */
[----:B------:R-:W0:Y:S04]  /*fc40*/  S2R R3, SR_TID.X ;  /* 0x0000000000037919 */ /* 0x000e280000002100 */
[----:B------:R1:W2:Y:S01]  /*fc50*/  @!P0 LDG.E.U16 R9, [R14.64] ;  /* 0x000000060e098981 */ /* 0x0002a2000c1e1500 */
[----:B------:R-:W-:Y:S01]  /*fc60*/  IMAD.X R11, R11, 0x1, R0, P1 ;  /* 0x000000010b0b7824 */ /* 0x000fe200008e0600 */
[----:B-1----:R-:W-:-:S06]  /*fc70*/  PRMT R15, RZ, 0x7610, R15 ;  /* 0x00007610ff0f7816 */ /* 0x002fcc000000000f */
[----:B------:R0:W3:Y:S02]  /*fc80*/  @!P0 LDG.E.U16 R15, [R10.64] ;  /* 0x000000060a0f8981 */ /* 0x0000e4000c1e1500 */
[----:B0-----:R-:W-:Y:S01]  /*fc90*/  IMAD.SHL.U32 R10, R3, 0x2, RZ ;  /* 0x00000002030a7824 */ /* 0x001fe200078e00ff */
[----:B------:R-:W-:-:S04]  /*fca0*/  SHF.R.U32.HI R11, RZ, 0x2, R28 ;  /* 0x00000002ff0b7819 */ /* 0x000fc8000001161c */
[----:B------:R-:W-:Y:S02]  /*fcb0*/  LOP3.LUT R10, R11, 0x1fe, R10, 0x78, !PT ;  /* 0x000001fe0b0a7812 */ /* 0x000fe400078e780a */
[----:B------:R-:W2:Y:S04]  /*fcc0*/  LDL R11, [R1+0x43c] ;  /* 0x00043c00010b7983 */ /* 0x000ea80000100800 */
[----:B------:R2:W-:Y:S04]  /*fcd0*/  STS.U16 [R10+0x13c00], R12 ;  /* 0x013c000c0a007388 */ /* 0x0005e80000000400 */
[----:B------:R-:W0:Y:S01]  /*fce0*/  S2R R28, SR_TID.X ;  /* 0x00000000001c7919 */ /* 0x000e220000002100 */
[----:B--2---:R-:W-:-:S03]  /*fcf0*/  IADD3 R10, P1, R11, R2, RZ ;  /* 0x000000020b0a7210 */ /* 0x004fc60007f3e0ff */
[----:B------:R-:W2:Y:S01]  /*fd00*/  LDL R11, [R1+0x2ec] ;  /* 0x0002ec00010b7983 */ /* 0x000ea20000100800 */
[----:B------:R-:W-:Y:S01]  /*fd10*/  LOP3.LUT R3, R3, 0xc0, RZ, 0xc0, !PT ;  /* 0x000000c003037812 */ /* 0x000fe200078ec0ff */
[----:B0-----:R-:W-:Y:S01]  /*fd20*/  IMAD.SHL.U32 R28, R28, 0x2, RZ ;  /* 0x000000021c1c7824 */ /* 0x001fe200078e00ff */
[----:B------:R-:W-:Y:S02]  /*fd30*/  PRMT R16, RZ, 0x7610, R16 ;  /* 0x00007610ff107816 */ /* 0x000fe40000000010 */
[----:B------:R-:W-:-:S04]  /*fd40*/  SHF.R.U32.HI R3, RZ, 0x2, R3 ;  /* 0x00000002ff037819 */ /* 0x000fc80000011603 */
[----:B------:R-:W-:Y:S02]  /*fd50*/  LOP3.LUT R3, R3, 0x1fe, R28, 0x78, !PT ;  /* 0x000001fe03037812 */ /* 0x000fe400078e781c */
[----:B------:R-:W3:Y:S01]  /*fd60*/  LDL.LU R28, [R1+0x103c] ;  /* 0x00103c00011c7983 */ /* 0x000ee20000300800 */
[----:B--2---:R-:W-:-:S05]  /*fd70*/  IMAD.X R11, R11, 0x1, R0, P1 ;  /* 0x000000010b0b7824 */ /* 0x004fca00008e0600 */
[----:B------:R0:W2:Y:S04]  /*fd80*/  @!P0 LDG.E.U16 R16, [R10.64] ;  /* 0x000000060a108981 */ /* 0x0000a8000c1e1500 */
[----:B0-----:R-:W2:Y:S04]  /*fd90*/  LDL.LU R10, [R1+0x28] ;  /* 0x00002800010a7983 */ /* 0x001ea80000300800 */
[----:B------:R-:W3:Y:S01]  /*fda0*/  LDL R11, [R1+0x2e0] ;  /* 0x0002e000010b7983 */ /* 0x000ee20000100800 */
[----:B------:R-:W-:-:S05]  /*fdb0*/  LOP3.LUT R3, R3, 0x40, RZ, 0x3c, !PT ;  /* 0x0000004003037812 */ /* 0x000fca00078e3cff */
[----:B--2---:R3:W-:Y:S02]  /*fdc0*/  STS.U16 [R3+0x10200], R10 ;  /* 0x0102000a03007388 */ /* 0x0047e40000000400 */
[----:B---3--:R-:W-:Y:S02]  /*fdd0*/  IADD3 R10, P1, R11, R2, RZ ;  /* 0x000000020b0a7210 */ /* 0x008fe40007f3e0ff */
[----:B------:R-:W2:Y:S01]  /*fde0*/  LDL R11, [R1+0x220] ;  /* 0x00022000010b7983 */ /* 0x000ea20000100800 */
[----:B------:R-:W-:Y:S02]  /*fdf0*/  PRMT R14, RZ, 0x7610, R14 ;  /* 0x00007610ff0e7816 */ /* 0x000fe4000000000e */
[----:B--2---:R-:W-:-:S05]  /*fe00*/  IMAD.X R11, R11, 0x1, R0, P1 ;  /* 0x000000010b0b7824 */ /* 0x004fca00008e0600 */
[----:B------:R0:W2:Y:S04]  /*fe10*/  @!P0 LDG.E.U16 R14, [R10.64] ;  /* 0x000000060a0e8981 */ /* 0x0000a8000c1e1500 */
[----:B0-----:R-:W3:Y:S04]  /*fe20*/  LDL.LU R10, [R1+0x30] ;  /* 0x00003000010a7983 */ /* 0x001ee80000300800 */
[----:B------:R-:W2:Y:S04]  /*fe30*/  LDL R11, [R1+0x564] ;  /* 0x00056400010b7983 */ /* 0x000ea80000100800 */
[----:B---3--:R2:W-:Y:S02]  /*fe40*/  STS.U16 [R3+0x10600], R10 ;  /* 0x0106000a03007388 */ /* 0x0085e40000000400 */
[----:B--2---:R-:W-:-:S02]  /*fe50*/  IADD3 R10, P1, R11, R2, RZ ;  /* 0x000000020b0a7210 */ /* 0x004fc40007f3e0ff */
        /* <DEDUP_REMOVED lines=11> */
[----:B------:R-:W2:Y:S04]  /*ff10*/  @!P0 LDG.E.U16 R29, [R10.64] ;  /* 0x000000060a1d8981 */ /* 0x000ea8000c1e1500 */
[----:B--2---:R0:W-:Y:S04]  /*ff20*/  STL [R1+0x30], R29 ;  /* 0x0000301d01007387 */ /* 0x0041e80000100800 */
[----:B0-----:R-:W2:Y:S04]  /*ff30*/  LDL.LU R29, [R1+0x1038] ;  /* 0x00103800011d7983 */ /* 0x001ea80000300800 */
[----:B------:R-:W3:Y:S04]  /*ff40*/  LDL.LU R10, [R1+0x3c] ;  /* 0x00003c00010a7983 */ /* 0x000ee80000300800 */
        /* <DEDUP_REMOVED lines=121> */
[----:B---3--:R0:W-:Y:S04]  /*106e0*/  STS.U16 [R3+0x13e00], R10 ;  /* 0x013e000a03007388 */ /* 0x0081e80000000400 */
[----:B0-----:R-:W3:Y:S01]  /*106f0*/  LDL.LU R3, [R1+0x1004] ;  /* 0x0010040001037983 */ /* 0x001ee20000300800 */
[----:B--2---:R-:W-:-:S03]  /*10700*/  IADD3 R10, P1, R11, R2, RZ ;  /* 0x000000020b0a7210 */ /* 0x004fc60007f3e0ff */
[----:B------:R-:W2:Y:S01]  /*10710*/  LDL R11, [R1+0x4f8] ;  /* 0x0004f800010b7983 */ /* 0x000ea20000100800 */
[----:B---3--:R-:W-:Y:S01]  /*10720*/  PRMT R3, RZ, 0x7610, R3 ;  /* 0x00007610ff037816 */ /* 0x008fe20000000003 */
[----:B--2---:R-:W-:-:S05]  /*10730*/  IMAD.X R11, R11, 0x1, R0, P1 ;  /* 0x000000010b0b7824 */ /* 0x004fca00008e0600 */
[----:B------:R-:W2:Y:S04]  /*10740*/  @!P0 LDG.E.U16 R3, [R10.64] ;  /* 0x000000060a038981 */ /* 0x000ea8000c1e1500 */
[----:B--2---:R0:W-:Y:S04]  /*10750*/  STL [R1+0x24], R3 ;  /* 0x0000240301007387 */ /* 0x0041e80000100800 */
[----:B0-----:R-:W2:Y:S04]  /*10760*/  LDL.LU R3, [R1+0x1000] ;  /* 0x0010000001037983 */ /* 0x001ea80000300800 */
[----:B------:R-:W2:Y:S04]  /*10770*/  LDL.LU R10, [R1+0x10] ;  /* 0x00001000010a7983 */ /* 0x000ea80000300800 */
[----:B------:R-:W3:Y:S04]  /*10780*/  LDL R11, [R1+0x5c0] ;  /* 0x0005c000010b7983 */ /* 0x000ee80000100800 */
[----:B--2---:R3:W-:Y:S02]  /*10790*/  STS.U16 [R3], R10 ;  /* 0x0000000a03007388 */ /* 0x0047e40000000400 */
[----:B---3--:R-:W-:-:S02]  /*107a0*/  IADD3 R10, P1, R11, R2, RZ ;  /* 0x000000020b0a7210 */ /* 0x008fc40007f3e0ff */
        /* <DEDUP_REMOVED lines=36> */
[----:B------:R-:W3:Y:S04]  /*109f0*/  LDL.LU R10, [R1] ;  /* 0x00000000010a7983 */ /* 0x000ee80000300800 */
        /* <DEDUP_REMOVED lines=9> */
[----:B------:R-:W3:Y:S02]  /*10a90*/  LDL R11, [R1+0x5a4] ;  /* 0x0005a400010b7983 */ /* 0x000ee40000100800 */
[----:B---3--:R-:W-:-:S02]  /*10aa0*/  IADD3 R10, P1, R11, R2, RZ ;  /* 0x000000020b0a7210 */ /* 0x008fc40007f3e0ff */
[----:B------:R-:W3:Y:S01]  /*10ab0*/  LDL R11, [R1+0x4ac] ;  /* 0x0004ac00010b7983 */ /* 0x000ee20000100800 */
[----:B--2---:R-:W-:Y:S02]  /*10ac0*/  PRMT R29, RZ, 0x7610, R29 ;  /* 0x00007610ff1d7816 */ /* 0x004fe4000000001d */
[----:B---3--:R-:W-:-:S05]  /*10ad0*/  IMAD.X R11, R11, 0x1, R0, P1 ;  /* 0x000000010b0b7824 */ /* 0x008fca00008e0600 */
[----:B------:R0:W2:Y:S04]  /*10ae0*/  @!P0 LDG.E.U16 R29, [R10.64] ;  /* 0x000000060a1d8981 */ /* 0x0000a8000c1e1500 */
[----:B0-----:R-:W3:Y:S04]  /*10af0*/  LDL R11, [R1+0x4a0] ;  /* 0x0004a000010b7983 */ /* 0x001ee80000100800 */
[----:B--2---:R0:W-:Y:S01]  /*10b00*/  STL [R1+0xc], R29 ;  /* 0x00000c1d01007387 */ /* 0x0041e20000100800 */
[----:B---3--:R-:W-:-:S03]  /*10b10*/  IADD3 R10, P1, R11, R2, RZ ;  /* 0x000000020b0a7210 */ /* 0x008fc60007f3e0ff */
[----:B0-----:R-:W2:Y:S04]  /*10b20*/  LDL R29, [R1+0x244] ;  /* 0x00024400011d7983 */ /* 0x001ea80000100800 */
[----:B------:R-:W3:Y:S01]  /*10b30*/  LDL R11, [R1+0x348] ;  /* 0x00034800010b7983 */ /* 0x000ee20000100800 */
[----:B------:R-:W-:Y:S01]  /*10b40*/  PRMT R25, RZ, 0x7610, R25 ;  /* 0x00007610ff197816 */ /* 0x000fe20000000019 */
[----:B---3--:R-:W-:-:S05]  /*10b50*/  IMAD.X R11, R11, 0x1, R0, P1 ;  /* 0x000000010b0b7824 */ /* 0x008fca00008e0600 */
        /* <DEDUP_REMOVED lines=11> */
[----:B------:R-:W2:Y:S02]  /*10c10*/  LDL R11, [R1+0x484] ;  /* 0x00048400010b7983 */ /* 0x000ea40000100800 */
[----:B--2---:R-:W-:-:S02]  /*10c20*/  IADD3 R10, P1, R11, R2, RZ ;  /* 0x000000020b0a7210 */ /* 0x004fc40007f3e0ff */
[----:B------:R-:W2:Y:S01]  /*10c30*/  LDL R11, [R1+0x334] ;  /* 0x00033400010b7983 */ /* 0x000ea20000100800 */
[----:B------:R-:W-:Y:S02]  /*10c40*/  PRMT R23, RZ, 0x7610, R23 ;  /* 0x00007610ff177816 */ /* 0x000fe40000000017 */
[----:B--2---:R-:W-:-:S05]  /*10c50*/  IMAD.X R11, R11, 0x1, R0, P1 ;  /* 0x000000010b0b7824 */ /* 0x004fca00008e0600 */
[----:B------:R-:W2:Y:S04]  /*10c60*/  @!P0 LDG.E.U16 R23, [R10.64] ;  /* 0x000000060a178981 */ /* 0x000ea8000c1e1500 */
[----:B--2---:R0:W-:Y:S04]  /*10c70*/  STL [R1], R23 ;  /* 0x0000001701007387 */ /* 0x0041e80000100800 */
[----:B0-----:R-:W2:Y:S04]  /*10c80*/  LDL.LU R23, [R1+0xfe0] ;  /* 0x000fe00001177983 */ /* 0x001ea80000300800 */
[----:B------:R-:W2:Y:S04]  /*10c90*/  LDL R11, [R1+0x328] ;  /* 0x00032800010b7983 */ /* 0x000ea80000100800 */
[----:B------:R0:W-:Y:S02]  /*10ca0*/  STS.U16 [R3+0x2800], R27 ;  /* 0x0028001b03007388 */ /* 0x0001e40000000400 */
[----:B0-----:R-:W-:-:S02]  /*10cb0*/  PRMT R27, RZ, 0x7610, R27 ;  /* 0x00007610ff1b7816 */ /* 0x001fc4000000001b */
[----:B--2---:R-:W-:-:S05]  /*10cc0*/  IADD3 R10, P1, R11, R2, RZ ;  /* 0x000000020b0a7210 */ /* 0x004fca0007f3e0ff */
[----:B------:R-:W-:Y:S02]  /*10cd0*/  IMAD.X R11, R29, 0x1, R0, P1 ;  /* 0x000000011d0b7824 */ /* 0x000fe400008e0600 */
[----:B------:R-:W2:Y:S04]  /*10ce0*/  LDL R29, [R1+0x470] ;  /* 0x00047000011d7983 */ /* 0x000ea80000100800 */
[----:B------:R0:W2:Y:S04]  /*10cf0*/  @!P0 LDG.E.U16 R27, [R10.64] ;  /* 0x000000060a1b8981 */ /* 0x0000a8000c1e1500 */
[----:B0-----:R-:W3:Y:S04]  /*10d00*/  LDL R11, [R1+0x588] ;  /* 0x00058800010b7983 */ /* 0x001ee80000100800 */
[----:B------:R0:W-:Y:S02]  /*10d10*/  STS.U16 [R3+0x3000], R26 ;  /* 0x0030001a03007388 */ /* 0x0001e40000000400 */
[----:B0-----:R-:W-:-:S02]  /*10d20*/  PRMT R26, RZ, 0x7610, R26 ;  /* 0x00007610ff1a7816 */ /* 0x001fc4000000001a */
[----:B--2---:R-:W-:Y:S04]  /*10d30*/  STL [R1+0xfa4], R27 ;  /* 0x000fa41b01007387 */ /* 0x004fe80000100800 */
[----:B------:R-:W-:Y:S04]  /*10d40*/  STL [R1+0xfa8], R27 ;  /* 0x000fa81b01007387 */ /* 0x000fe80000100800 */
[----:B------:R-:W-:Y:S01]  /*10d50*/  STL [R1+0xfac], R27 ;  /* 0x000fac1b01007387 */ /* 0x000fe20000100800 */
[----:B---3--:R-:W-:-:S03]  /*10d60*/  IADD3 R10, P1, R11, R2, RZ ;  /* 0x000000020b0a7210 */ /* 0x008fc60007f3e0ff */
[----:B------:R-:W-:Y:S04]  /*10d70*/  STL [R1+0xfb0], R27 ;  /* 0x000fb01b01007387 */ /* 0x000fe80000100800 */
[----:B------:R-:W-:Y:S04]  /*10d80*/  STL [R1+0xfb4], R27 ;  /* 0x000fb41b01007387 */ /* 0x000fe80000100800 */
[----:B------:R-:W-:Y:S01]  /*10d90*/  STL [R1+0xfb8], R27 ;  /* 0x000fb81b01007387 */ /* 0x000fe20000100800 */
[----:B------:R-:W-:-:S03]  /*10da0*/  IMAD.X R11, R29, 0x1, R0, P1 ;  /* 0x000000011d0b7824 */ /* 0x000fc600008e0600 */
        /* <DEDUP_REMOVED lines=9> */
[----:B------:R0:W2:Y:S04]  /*10e40*/  @!P0 LDG.E.U16 R26, [R10.64] ;  /* 0x000000060a1a8981 */ /* 0x0000a8000c1e1500 */
[----:B------:R-:W3:Y:S04]  /*10e50*/  LDL R29, [R1+0x450] ;  /* 0x00045000011d7983 */ /* 0x000ee80000100800 */
[----:B0-----:R-:W3:Y:S04]  /*10e60*/  LDL R11, [R1+0x464] ;  /* 0x00046400010b7983 */ /* 0x001ee80000100800 */
[----:B--2---:R-:W-:Y:S01]  /*10e70*/  STL [R1+0xfa0], R26 ;  /* 0x000fa01a01007387 */ /* 0x004fe20000100800 */
[----:B---3--:R-:W-:-:S03]  /*10e80*/  IADD3 R10, P1, R11, R2, RZ ;  /* 0x000000020b0a7210 */ /* 0x008fc60007f3e0ff */
[----:B------:R-:W2:Y:S04]  /*10e90*/  LDL R11, [R1+0x314] ;  /* 0x00031400010b7983 */ /* 0x000ea80000100800 */
[----:B------:R0:W-:Y:S02]  /*10ea0*/  STS.U16 [R3+0x4000], R24 ;  /* 0x0040001803007388 */ /* 0x0001e40000000400 */
[----:B0-----:R-:W-:Y:S02]  /*10eb0*/  PRMT R24, RZ, 0x7610, R24 ;  /* 0x00007610ff187816 */ /* 0x001fe40000000018 */
[----:B----4-:R0:W-:Y:S04]  /*10ec0*/  STS.U16 [R3+0x5800], R19 ;  /* 0x0058001303007388 */ /* 0x0101e80000000400 */
[----:B0-----:R-:W3:Y:S01]  /*10ed0*/  LDL R19, [R1+0x234] ;  /* 0x0002340001137983 */ /* 0x001ee20000100800 */
[----:B--2---:R-:W-:-:S05]  /*10ee0*/  IMAD.X R11, R11, 0x1, R0, P1 ;  /* 0x000000010b0b7824 */ /* 0x004fca00008e0600 */
[----:B------:R0:W2:Y:S04]  /*10ef0*/  @!P0 LDG.E.U16 R24, [R10.64] ;  /* 0x000000060a188981 */ /* 0x0000a8000c1e1500 */
[----:B0-----:R-:W4:Y:S04]  /*10f00*/  LDL R11, [R1+0x308] ;  /* 0x00030800010b7983 */ /* 0x001f280000100800 */
[----:B------:R-:W-:Y:S04]  /*10f10*/  STS.U16 [R3+0x6000], R18 ;  /* 0x0060001203007388 */ /* 0x000fe80000000400 */
[----:B------:R0:W-:Y:S02]  /*10f20*/  STS.U16 [R3+0x4800], R23 ;  /* 0x0048001703007388 */ /* 0x0001e40000000400 */
[----:B0-----:R-:W-:-:S02]  /*10f30*/  PRMT R23, RZ, 0x7610, R23 ;  /* 0x00007610ff177816 */ /* 0x001fc40000000017 */
[----:B--2---:R-:W-:Y:S04]  /*10f40*/  STL [R1+0xf9c], R24 ;  /* 0x000f9c1801007387 */ /* 0x004fe80000100800 */
[----:B------:R-:W2:Y:S01]  /*10f50*/  LDL R18, [R1+0x578] ;  /* 0x0005780001127983 */ /* 0x000ea20000100800 */
[----:B----4-:R-:W-:-:S05]  /*10f60*/  IADD3 R10, P1, R11, R2, RZ ;  /* 0x000000020b0a7210 */ /* 0x010fca0007f3e0ff */
[----:B---3--:R-:W-:Y:S01]  /*10f70*/  IMAD.X R11, R19, 0x1, R0, P1 ;  /* 0x00000001130b7824 */ /* 0x008fe200008e0600 */
[----:B------:R0:W-:Y:S04]  /*10f80*/  STS.U16 [R3+0x5000], R22 ;  /* 0x0050001603007388 */ /* 0x0001e80000000400 */
[----:B------:R2:W3:Y:S04]  /*10f90*/  @!P0 LDG.E.U16 R23, [R10.64] ;  /* 0x000000060a178981 */ /* 0x0004e8000c1e1500 */
[----:B------:R-:W4:Y:S01]  /*10fa0*/  LDL R19, [R1+0x224] ;  /* 0x0002240001137983 */ /* 0x000f220000100800 */
[----:B0-----:R-:W-:-:S02]  /*10fb0*/  PRMT R22, RZ, 0x7610, R22 ;  /* 0x00007610ff167816 */ /* 0x001fc40000000016 */
[----:B--2---:R-:W-:-:S05]  /*10fc0*/  IADD3 R10, P1, R18, R2, RZ ;  /* 0x00000002120a7210 */ /* 0x004fca0007f3e0ff */
[----:B------:R-:W-:-:S05]  /*10fd0*/  IMAD.X R11, R29, 0x1, R0, P1 ;  /* 0x000000011d0b7824 */ /* 0x000fca00008e0600 */
[----:B------:R0:W2:Y:S04]  /*10fe0*/  @!P0 LDG.E.U16 R22, [R10.64] ;  /* 0x000000060a168981 */ /* 0x0000a8000c1e1500 */
[----:B---3--:R-:W-:Y:S04]  /*10ff0*/  STL [R1+0xf98], R23 ;  /* 0x000f981701007387 */ /* 0x008fe80000100800 */
[----:B0-----:R-:W3:Y:S04]  /*11000*/  LDL R11, [R1+0x444] ;  /* 0x00044400010b7983 */ /* 0x001ee80000100800 */
[----:B------:R0:W-:Y:S01]  /*11010*/  STS.U16 [R3+0x7000], R6 ;  /* 0x0070000603007388 */ /* 0x0001e20000000400 */
[----:B------:R-:W-:-:S03]  /*11020*/  PRMT R4, RZ, 0x7610, R4 ;  /* 0x00007610ff047816 */ /* 0x000fc60000000004 */
[----:B------:R-:W2:Y:S01]  /*11030*/  LDL R18, [R1+0x568] ;  /* 0x0005680001127983 */ /* 0x000ea20000100800 */
[----:B------:R-:W-:-:S03]  /*11040*/  PRMT R12, RZ, 0x7610, R12 ;  /* 0x00007610ff0c7816 */ /* 0x000fc6000000000c */
[----:B------:R-:W2:Y:S04]  /*11050*/  LDL R29, [R1+0x430] ;  /* 0x00043000011d7983 */ /* 0x000ea80000100800 */
[----:B0-----:R-:W2:Y:S01]  /*11060*/  LDL R6, [R1+0x2e8] ;  /* 0x0002e80001067983 */ /* 0x001ea20000100800 */
[----:B---3--:R-:W-:-:S03]  /*11070*/  IADD3 R10, P1, R11, R2, RZ ;  /* 0x000000020b0a7210 */ /* 0x008fc60007f3e0ff */
[----:B------:R-:W3:Y:S02]  /*11080*/  LDL R11, [R1+0x2f4] ;  /* 0x0002f400010b7983 */ /* 0x000ee40000100800 */
[----:B---3--:R-:W-:-:S05]  /*11090*/  IMAD.X R11, R11, 0x1, R0, P1 ;  /* 0x000000010b0b7824 */ /* 0x008fca00008e0600 */
[----:B------:R2:W3:Y:S02]  /*110a0*/  @!P0 LDG.E.U16 R4, [R10.64] ;  /* 0x000000060a048981 */ /* 0x0004e4000c1e1500 */
[----:B--2---:R-:W-:-:S05]  /*110b0*/  IADD3 R10, P1, R6, R2, RZ ;  /* 0x00000002060a7210 */ /* 0x004fca0007f3e0ff */
[----:B----4-:R-:W-:-:S05]  /*110c0*/  IMAD.X R11, R19, 0x1, R0, P1 ;  /* 0x00000001130b7824 */ /* 0x010fca00008e0600 */
[----:B------:R0:W2:Y:S01]  /*110d0*/  @!P0 LDG.E.U16 R12, [R10.64] ;  /* 0x000000060a0c8981 */ /* 0x0000a2000c1e1500 */
[----:B------:R-:W-:-:S05]  /*110e0*/  IADD3 R18, P1, R18, R2, RZ ;  /* 0x0000000212127210 */ /* 0x000fca0007f3e0ff */
[----:B------:R-:W-:Y:S01]  /*110f0*/  IMAD.X R19, R29, 0x1, R0, P1 ;  /* 0x000000011d137824 */ /* 0x000fe200008e0600 */
[----:B0-----:R-:W-:-:S06]  /*11100*/  PRMT R11, RZ, 0x7610, R11 ;  /* 0x00007610ff0b7816 */ /* 0x001fcc000000000b */
[----:B------:R0:W4:Y:S04]  /*11110*/  @!P0 LDG.E.U16 R11, [R18.64] ;  /* 0x00000006120b8981 */ /* 0x000128000c1e1500 */
[----:B---3--:R-:W-:Y:S04]  /*11120*/  STL [R1+0xf94], R4 ;  /* 0x000f940401007387 */ /* 0x008fe80000100800 */
[----:B------:R-:W3:Y:S04]  /*11130*/  LDL R6, [R1+0x2c8] ;  /* 0x0002c80001067983 */ /* 0x000ee80000100800 */
[----:B--2---:R-:W-:Y:S04]  /*11140*/  STL [R1+0xf90], R12 ;  /* 0x000f900c01007387 */ /* 0x004fe80000100800 */
[----:B0-----:R-:W2:Y:S04]  /*11150*/  LDL R19, [R1+0x424] ;  /* 0x0004240001137983 */ /* 0x001ea80000100800 */
[----:B------:R-:W3:Y:S04]  /*11160*/  LDL R29, [R1+0x410] ;  /* 0x00041000011d7983 */ /* 0x000ee80000100800 */
[----:B----4-:R-:W-:Y:S01]  /*11170*/  STL [R1+0xf8c], R11 ;  /* 0x000f8c0b01007387 */ /* 0x010fe20000100800 */
[----:B--2---:R-:W-:-:S03]  /*11180*/  IADD3 R18, P1, R19, R2, RZ ;  /* 0x0000000213127210 */ /* 0x004fc60007f3e0ff */
[----:B------:R-:W2:Y:S01]  /*11190*/  LDL R19, [R1+0x2d4] ;  /* 0x0002d40001137983 */ /* 0x000ea20000100800 */
[----:B------:R-:W-:Y:S01]  /*111a0*/  PRMT R10, RZ, 0x7610, R10 ;  /* 0x00007610ff0a7816 */ /* 0x000fe2000000000a */
[----:B--2---:R-:W-:-:S05]  /*111b0*/  IMAD.X R19, R19, 0x1, R0, P1 ;  /* 0x0000000113137824 */ /* 0x004fca00008e0600 */
[----:B------:R-:W2:Y:S04]  /*111c0*/  @!P0 LDG.E.U16 R10, [R18.64] ;  /* 0x00000006120a8981 */ /* 0x000ea8000c1e1500 */
[----:B------:R0:W-:Y:S04]  /*111d0*/  STS.U16 [R3+0x9000], R7 ;  /* 0x0090000703007388 */ /* 0x0001e80000000400 */
[----:B--2---:R-:W-:Y:S04]  /*111e0*/  STL [R1+0xf88], R10 ;  /* 0x000f880a01007387 */ /* 0x004fe80000100800 */
[----:B0-----:R-:W2:Y:S01]  /*111f0*/  LDL R7, [R1+0x214] ;  /* 0x0002140001077983 */ /* 0x001ea20000100800 */
[----:B---3--:R-:W-:-:S02]  /*11200*/  IADD3 R6, P1, R6, R2, RZ ;  /* 0x0000000206067210 */ /* 0x008fc40007f3e0ff */
[----:B------:R-:W-:-:S03]  /*11210*/  PRMT R19, RZ, 0x7610, R19 ;  /* 0x00007610ff137816 */ /* 0x000fc60000000013 */
[----:B--2---:R-:W-:-:S05]  /*11220*/  IMAD.X R7, R7, 0x1, R0, P1 ;  /* 0x0000000107077824 */ /* 0x004fca00008e0600 */
[----:B------:R0:W2:Y:S04]  /*11230*/  @!P0 LDG.E.U16 R19, [R6.64] ;  /* 0x0000000606138981 */ /* 0x0000a8000c1e1500 */
[----:B0-----:R-:W3:Y:S01]  /*11240*/  LDL R7, [R1+0x558] ;  /* 0x0005580001077983 */ /* 0x001ee20000100800 */
[----:B------:R-:W-:Y:S02]  /*11250*/  PRMT R20, RZ, 0x7610, R20 ;  /* 0x00007610ff147816 */ /* 0x000fe40000000014 */
[----:B---3--:R-:W-:-:S05]  /*11260*/  IADD3 R6, P1, R7, R2, RZ ;  /* 0x0000000207067210 */ /* 0x008fca0007f3e0ff */
[----:B------:R-:W-:-:S05]  /*11270*/  IMAD.X R7, R29, 0x1, R0, P1 ;  /* 0x000000011d077824 */ /* 0x000fca00008e0600 */
[----:B------:R0:W3:Y:S04]  /*11280*/  @!P0 LDG.E.U16 R20, [R6.64] ;  /* 0x0000000606148981 */ /* 0x0000e8000c1e1500 */
[----:B--2---:R-:W-:Y:S04]  /*11290*/  STL [R1+0xf84], R19 ;  /* 0x000f841301007387 */ /* 0x004fe80000100800 */
[----:B------:R-:W2:Y:S04]  /*112a0*/  LDL R29, [R1+0x3f0] ;  /* 0x0003f000011d7983 */ /* 0x000ea80000100800 */
[----:B0-----:R-:W4:Y:S04]  /*112b0*/  LDL R7, [R1+0x404] ;  /* 0x0004040001077983 */ /* 0x001f280000100800 */
[----:B------:R0:W-:Y:S04]  /*112c0*/  STS.U16 [R3+0xa000], R15 ;  /* 0x00a0000f03007388 */ /* 0x0001e80000000400 */
[----:B---3--:R-:W-:Y:S04]  /*112d0*/  STL [R1+0xf80], R20 ;  /* 0x000f801401007387 */ /* 0x008fe80000100800 */
[----:B0-----:R-:W3:Y:S01]  /*112e0*/  LDL R15, [R1+0x2b4] ;  /* 0x0002b400010f7983 */ /* 0x001ee20000100800 */
[----:B------:R-:W-:-:S02]  /*112f0*/  PRMT R21, RZ, 0x7610, R21 ;  /* 0x00007610ff157816 */ /* 0x000fc40000000015 */
[----:B----4-:R-:W-:-:S05]  /*11300*/  IADD3 R6, P1, R7, R2, RZ ;  /* 0x0000000207067210 */ /* 0x010fca0007f3e0ff */
[----:B---3--:R-:W-:Y:S01]  /*11310*/  IMAD.X R7, R15, 0x1, R0, P1 ;  /* 0x000000010f077824 */ /* 0x008fe200008e0600 */
[----:B------:R0:W-:Y:S04]  /*11320*/  STS.U16 [R3+0x9800], R9 ;  /* 0x0098000903007388 */ /* 0x0001e80000000400 */
[----:B------:R1:W3:Y:S04]  /*11330*/  @!P0 LDG.E.U16 R21, [R6.64] ;  /* 0x0000000606158981 */ /* 0x0002e8000c1e1500 */
[----:B------:R4:W-:Y:S04]  /*11340*/  STS.U16 [R3+0x8800], R8 ;  /* 0x0088000803007388 */ /* 0x0009e80000000400 */
[----:B------:R-:W2:Y:S04]  /*11350*/  LDL R15, [R1+0x3e4] ;  /* 0x0003e400010f7983 */ /* 0x000ea80000100800 */
[----:B-1----:R-:W2:Y:S02]  /*11360*/  LDL R7, [R1+0x2a8] ;  /* 0x0002a80001077983 */ /* 0x002ea40000100800 */
[----:B--2---:R-:W-:-:S02]  /*11370*/  IADD3 R6, P1, R7, R2, RZ ;  /* 0x0000000207067210 */ /* 0x004fc40007f3e0ff */
[----:B------:R-:W2:Y:S01]  /*11380*/  LDL R7, [R1+0x204] ;  /* 0x0002040001077983 */ /* 0x000ea20000100800 */
[----:B0-----:R-:W-:Y:S02]  /*11390*/  PRMT R9, RZ, 0x7610, R9 ;  /* 0x00007610ff097816 */ /* 0x001fe40000000009 */
[----:B--2---:R-:W-:-:S05]  /*113a0*/  IMAD.X R7, R7, 0x1, R0, P1 ;  /* 0x0000000107077824 */ /* 0x004fca00008e0600 */
[----:B------:R0:W2:Y:S04]  /*113b0*/  @!P0 LDG.E.U16 R9, [R6.64] ;  /* 0x0000000606098981 */ /* 0x0000a8000c1e1500 */
[----:B0-----:R-:W2:Y:S01]  /*113c0*/  LDL R7, [R1+0x548] ;  /* 0x0005480001077983 */ /* 0x001ea20000100800 */
[----:B----4-:R-:W-:Y:S02]  /*113d0*/  PRMT R8, RZ, 0x7610, R8 ;  /* 0x00007610ff087816 */ /* 0x010fe40000000008 */
[----:B--2---:R-:W-:-:S05]  /*113e0*/  IADD3 R6, P1, R7, R2, RZ ;  /* 0x0000000207067210 */ /* 0x004fca0007f3e0ff */
[----:B------:R-:W-:-:S05]  /*113f0*/  IMAD.X R7, R29, 0x1, R0, P1 ;  /* 0x000000011d077824 */ /* 0x000fca00008e0600 */
[----:B------:R-:W2:Y:S04]  /*11400*/  @!P0 LDG.E.U16 R8, [R6.64] ;  /* 0x0000000606088981 */ /* 0x000ea8000c1e1500 */
[----:B------:R-:W-:Y:S04]  /*11410*/  STS.U16 [R3+0xb800], R28 ;  /* 0x00b8001c03007388 */ /* 0x000fe80000000400 */
[----:B------:R0:W-:Y:S02]  /*11420*/  STS.U16 [R3+0xb000], R14 ;  /* 0x00b0000e03007388 */ /* 0x0001e40000000400 */
[----:B0-----:R-:W-:-:S02]  /*11430*/  IADD3 R14, P1, R15, R2, RZ ;  /* 0x000000020f0e7210 */ /* 0x001fc40007f3e0ff */
[----:B--2---:R-:W-:Y:S04]  /*11440*/  STL [R1+0xf7c], R8 ;  /* 0x000f7c0801007387 */ /* 0x004fe80000100800 */
[----:B------:R-:W2:Y:S04]  /*11450*/  LDL.LU R28, [R1+0x3c0] ;  /* 0x0003c000011c7983 */ /* 0x000ea80000300800 */
[----:B------:R-:W4:Y:S04]  /*11460*/  LDL.LU R29, [R1+0x52c] ;  /* 0x00052c00011d7983 */ /* 0x000f280000300800 */
[----:B------:R-:W2:Y:S01]  /*11470*/  LDL R15, [R1+0x294] ;  /* 0x00029400010f7983 */ /* 0x000ea20000100800 */
[----:B------:R-:W-:Y:S01]  /*11480*/  PRMT R7, RZ, 0x7610, R7 ;  /* 0x00007610ff077816 */ /* 0x000fe20000000007 */
[----:B--2---:R-:W-:-:S05]  /*11490*/  IMAD.X R15, R15, 0x1, R0, P1 ;  /* 0x000000010f0f7824 */ /* 0x004fca00008e0600 */
[----:B------:R0:W2:Y:S04]  /*114a0*/  @!P0 LDG.E.U16 R7, [R14.64] ;  /* 0x000000060e078981 */ /* 0x0000a8000c1e1500 */
[----:B0-----:R-:W2:Y:S04]  /*114b0*/  LDL.LU R14, [R1+0x30] ;  /* 0x00003000010e7983 */ /* 0x001ea80000300800 */
[----:B------:R-:W3:Y:S04]  /*114c0*/  LDL R15, [R1+0x288] ;  /* 0x00028800010f7983 */ /* 0x000ee80000100800 */
[----:B--2---:R3:W-:Y:S02]  /*114d0*/  STS.U16 [R3+0xc000], R14 ;  /* 0x00c0000e03007388 */ /* 0x0047e40000000400 */
[----:B---3--:R-:W-:-:S02]  /*114e0*/  IADD3 R14, P1, R15, R2, RZ ;  /* 0x000000020f0e7210 */ /* 0x008fc40007f3e0ff */
        /* <DEDUP_REMOVED lines=8> */
[----:B------:R-:W2:Y:S04]  /*11570*/  LDL R15, [R1+0x3d4] ;  /* 0x0003d400010f7983 */ /* 0x000ea80000100800 */
[----:B------:R0:W-:Y:S02]  /*11580*/  STS.U16 [R3+0x7800], R5 ;  /* 0x0078000503007388 */ /* 0x0001e40000000400 */
[----:B0-----:R-:W-:Y:S01]  /*11590*/  PRMT R5, RZ, 0x7610, R5 ;  /* 0x00007610ff057816 */ /* 0x001fe20000000005 */
[----:B--2---:R-:W-:-:S05]  /*115a0*/  IMAD.X R15, R15, 0x1, R0, P1 ;  /* 0x000000010f0f7824 */ /* 0x004fca00008e0600 */
[----:B------:R0:W2:Y:S04]  /*115b0*/  @!P0 LDG.E.U16 R5, [R14.64] ;  /* 0x000000060e058981 */ /* 0x0000a8000c1e1500 */
[----:B0-----:R-:W3:Y:S01]  /*115c0*/  LDL.LU R15, [R1+0x3c] ;  /* 0x00003c00010f7983 */ /* 0x001ee20000300800 */
[----:B----4-:R-:W-:Y:S02]  /*115d0*/  IADD3 R14, P1, R29, R2, RZ ;  /* 0x000000021d0e7210 */ /* 0x010fe40007f3e0ff */
[----:B------:R-:W-:Y:S01]  /*115e0*/  PRMT R18, RZ, 0x7610, R18 ;  /* 0x00007610ff127816 */ /* 0x000fe20000000012 */
[----:B--2---:R-:W-:Y:S04]  /*115f0*/  STL [R1+0xf78], R5 ;  /* 0x000f780501007387 */ /* 0x004fe80000100800 */
[----:B------:R0:W-:Y:S04]  /*11600*/  STL [R1+0x720], R29 ;  /* 0x0007201d01007387 */ /* 0x0001e80000100800 */
[----:B---3--:R1:W-:Y:S04]  /*11610*/  STS.U16 [R3+0xd000], R15 ;  /* 0x00d0000f03007388 */ /* 0x0083e80000000400 */
[----:B0-----:R-:W2:Y:S01]  /*11620*/  LDL.LU R29, [R1+0x3b4] ;  /* 0x0003b400011d7983 */ /* 0x001ea20000300800 */
[----:B-1----:R-:W-:-:S03]  /*11630*/  IMAD.X R15, R28, 0x1, R0, P1 ;  /* 0x000000011c0f7824 */ /* 0x002fc600008e0600 */
[----:B------:R0:W-:Y:S04]  /*11640*/  STL [R1+0x724], R28 ;  /* 0x0007241c01007387 */ /* 0x0001e80000100800 */
[----:B------:R1:W3:Y:S04]  /*11650*/  @!P0 LDG.E.U16 R18, [R14.64] ;  /* 0x000000060e128981 */ /* 0x0002e8000c1e1500 */
[----:B0-----:R-:W4:Y:S04]  /*11660*/  LDL R28, [R1+0x3a8] ;  /* 0x0003a800011c7983 */ /* 0x001f280000100800 */
[----:B-1----:R-:W2:Y:S04]  /*11670*/  LDL.LU R14, [R1+0x40] ;  /* 0x00004000010e7983 */ /* 0x002ea80000300800 */
[----:B------:R-:W4:Y:S04]  /*11680*/  LDL R15, [R1+0x520] ;  /* 0x00052000010f7983 */ /* 0x000f280000100800 */
[----:B------:R0:W-:Y:S02]  /*11690*/  STS.U16 [R3+0x6800], R17 ;  /* 0x0068001103007388 */ /* 0x0001e40000000400 */
[----:B0-----:R-:W-:-:S02]  /*116a0*/  PRMT R17, RZ, 0x7610, R17 ;  /* 0x00007610ff117816 */ /* 0x001fc40000000011 */
[----:B---3--:R-:W-:Y:S04]  /*116b0*/  STL [R1+0xf70], R18 ;  /* 0x000f701201007387 */ /* 0x008fe80000100800 */
[----:B--2---:R4:W-:Y:S02]  /*116c0*/  STS.U16 [R3+0xd800], R14 ;  /* 0x00d8000e03007388 */ /* 0x0049e40000000400 */
[----:B----4-:R-:W-:Y:S02]  /*116d0*/  IADD3 R14, P1, R15, R2, RZ ;  /* 0x000000020f0e7210 */ /* 0x010fe40007f3e0ff */
[----:B------:R0:W-:Y:S03]  /*116e0*/  STL [R1+0xf74], R18 ;  /* 0x000f741201007387 */ /* 0x0001e60000100800 */
[----:B------:R-:W-:-:S05]  /*116f0*/  IMAD.X R15, R29, 0x1, R0, P1 ;  /* 0x000000011d0f7824 */ /* 0x000fca00008e0600 */
[----:B------:R1:W2:Y:S04]  /*11700*/  @!P0 LDG.E.U16 R17, [R14.64] ;  /* 0x000000060e118981 */ /* 0x0002a8000c1e1500 */
[----:B0-----:R-:W3:Y:S04]  /*11710*/  LDL.LU R18, [R1+0x58] ;  /* 0x0000580001127983 */ /* 0x001ee80000300800 */
[----:B------:R0:W-:Y:S04]  /*11720*/  STL [R1+0x740], R29 ;  /* 0x0007401d01007387 */ /* 0x0001e80000100800 */
[----:B0-----:R-:W4:Y:S04]  /*11730*/  LDL.LU R29, [R1+0x274] ;  /* 0x00027400011d7983 */ /* 0x001f280000300800 */
[----:B-1----:R-:W2:Y:S01]  /*11740*/  LDL.LU R15, [R1+0x5c] ;  /* 0x00005c00010f7983 */ /* 0x002ea20000300800 */
[----:B------:R-:W-:-:S03]  /*11750*/  IADD3 R14, P1, R28, R2, RZ ;  /* 0x000000021c0e7210 */ /* 0x000fc60007f3e0ff */
[----:B------:R0:W-:Y:S04]  /*11760*/  STS.U16 [R3+0xa800], R16 ;  /* 0x00a8001003007388 */ /* 0x0001e80000000400 */
[----:B------:R-:W3:Y:S01]  /*11770*/  LDL.LU R28, [R1+0x48] ;  /* 0x00004800011c7983 */ /* 0x000ee20000300800 */
[----:B0-----:R-:W-:-:S03]  /*11780*/  PRMT R16, RZ, 0x7610, R16 ;  /* 0x00007610ff107816 */ /* 0x001fc60000000010 */
[----:B--2---:R0:W-:Y:S04]  /*11790*/  STS.U16 [R3+0xe000], R15 ;  /* 0x00e0000f03007388 */ /* 0x0041e80000000400 */
[----:B----4-:R-:W-:Y:S01]  /*117a0*/  STL [R1+0x754], R29 ;  /* 0x0007541d01007387 */ /* 0x010fe20000100800 */
[----:B0-----:R-:W-:-:S05]  /*117b0*/  IMAD.X R15, R29, 0x1, R0, P1 ;  /* 0x000000011d0f7824 */ /* 0x001fca00008e0600 */
[----:B------:R0:W2:Y:S04]  /*117c0*/  @!P0 LDG.E.U16 R16, [R14.64] ;  /* 0x000000060e108981 */ /* 0x0000a8000c1e1500 */
[----:B0-----:R-:W4:Y:S02]  /*117d0*/  LDL R15, [R1+0x5d4] ;  /* 0x0005d400010f7983 */ /* 0x001f240000100800 */
[----:B----4-:R-:W-:Y:S02]  /*117e0*/  IADD3 R14, P1, R15, R2, RZ ;  /* 0x000000020f0e7210 */ /* 0x010fe40007f3e0ff */
[----:B------:R-:W4:Y:S04]  /*117f0*/  LDL R15, [R1+0x50c] ;  /* 0x00050c00010f7983 */ /* 0x000f280000100800 */
[----:B------:R0:W-:Y:S04]  /*11800*/  STS.U16 [R3+0x8000], R13 ;  /* 0x0080000d03007388 */ /* 0x0001e80000000400 */
[----:B---3--:R1:W-:Y:S01]  /*11810*/  STS.U16 [R3+0xe800], R18 ;  /* 0x00e8001203007388 */ /* 0x0083e20000000400 */
[----:B0-----:R-:W-:-:S03]  /*11820*/  PRMT R13, RZ, 0x7610, R13 ;  /* 0x00007610ff0d7816 */ /* 0x001fc6000000000d */
[----:B-1----:R-:W3:Y:S01]  /*11830*/  LDL R18, [R1+0x5f4] ;  /* 0x0005f40001127983 */ /* 0x002ee20000100800 */
[----:B----4-:R-:W-:-:S05]  /*11840*/  IMAD.X R15, R15, 0x1, R0, P1 ;  /* 0x000000010f0f7824 */ /* 0x010fca00008e0600 */
[----:B------:R0:W4:Y:S04]  /*11850*/  @!P0 LDG.E.U16 R13, [R14.64] ;  /* 0x000000060e0d8981 */ /* 0x000128000c1e1500 */
[----:B0-----:R-:W2:Y:S04]  /*11860*/  LDL.LU R14, [R1+0x54] ;  /* 0x00005400010e7983 */ /* 0x001ea80000300800 */
[----:B------:R-:W3:Y:S04]  /*11870*/  LDL R15, [R1+0x500] ;  /* 0x00050000010f7983 */ /* 0x000ee80000100800 */
[----:B--2---:R3:W-:Y:S02]  /*11880*/  STS.U16 [R3+0xf000], R14 ;  /* 0x00f0000e03007388 */ /* 0x0047e40000000400 */
[----:B---3--:R-:W-:-:S02]  /*11890*/  IADD3 R14, P1, R15, R2, RZ ;  /* 0x000000020f0e7210 */ /* 0x008fc40007f3e0ff */
[----:B------:R-:W2:Y:S04]  /*118a0*/  LDL R15, [R1+0x394] ;  /* 0x00039400010f7983 */ /* 0x000ea80000100800 */
[----:B------:R0:W-:Y:S02]  /*118b0*/  STS.U16 [R3+0x3800], R25 ;  /* 0x0038001903007388 */ /* 0x0001e40000000400 */
[----:B0-----:R-:W-:Y:S01]  /*118c0*/  PRMT R25, RZ, 0x7610, R25 ;  /* 0x00007610ff197816 */ /* 0x001fe20000000019 */
[----:B--2---:R-:W-:-:S05]  /*118d0*/  IMAD.X R15, R15, 0x1, R0, P1 ;  /* 0x000000010f0f7824 */ /* 0x004fca00008e0600 */
[----:B------:R0:W2:Y:S04]  /*118e0*/  @!P0 LDG.E.U16 R25, [R14.64] ;  /* 0x000000060e198981 */ /* 0x0000a8000c1e1500 */
[----:B0-----:R-:W3:Y:S04]  /*118f0*/  LDL.LU R14, [R1+0x50] ;  /* 0x00005000010e7983 */ /* 0x001ee80000300800 */
[----:B------:R-:W2:Y:S04]  /*11900*/  LDL R15, [R1+0x4f4] ;  /* 0x0004f400010f7983 */ /* 0x000ea80000100800 */
[----:B------:R-:W-:Y:S04]  /*11910*/  STL [R1+0x708], R3 ;  /* 0x0007080301007387 */ /* 0x000fe80000100800 */
        /* <DEDUP_REMOVED lines=28> */
[----:B------:R-:W3:Y:S04]  /*11ae0*/  LDL R15, [R1+0x5b4] ;  /* 0x0005b400010f7983 */ /* 0x000ee80000100800 */
[----:B------:R0:W-:Y:S04]  /*11af0*/  STS.U16 [R18+0x1200], R28 ;  /* 0x0012001c12007388 */ /* 0x0001e80000000400 */
[----:B0-----:R-:W4:Y:S01]  /*11b00*/  LDL.LU R28, [R1+0x18] ;  /* 0x00001800011c7983 */ /* 0x001f220000300800 */
[----:B---3--:R-:W-:-:S03]  /*11b10*/  IADD3 R14, P1, R15, R2, RZ ;  /* 0x000000020f0e7210 */ /* 0x008fc60007f3e0ff */
[----:B------:R-:W3:Y:S01]  /*11b20*/  LDL R15, [R1+0x4d0] ;  /* 0x0004d000010f7983 */ /* 0x000ee20000100800 */
[----:B--2---:R-:W-:Y:S01]  /*11b30*/  PRMT R27, RZ, 0x7610, R27 ;  /* 0x00007610ff1b7816 */ /* 0x004fe2000000001b */
[----:B---3--:R-:W-:-:S05]  /*11b40*/  IMAD.X R15, R15, 0x1, R0, P1 ;  /* 0x000000010f0f7824 */ /* 0x008fca00008e0600 */
        /* <DEDUP_REMOVED lines=54> */
[----:B----4-:R0:W-:Y:S04]  /*11eb0*/  STS.U16 [R18+0x4200], R28 ;  /* 0x0042001c12007388 */ /* 0x0101e80000000400 */
[----:B0-----:R-:W4:Y:S01]  /*11ec0*/  LDL.LU R28, [R1] ;  /* 0x00000000011c7983 */ /* 0x001f220000300800 */
        /* <DEDUP_REMOVED lines=54> */
[----:B------:R0:W2:Y:S04]  /*12230*/  @!P0 LDG.E.U16 R3, [R14.64] ;  /* 0x000000060e038981 */ /* 0x0000a8000c1e1500 */
[----:B0-----:R-:W3:Y:S04]  /*12240*/  LDL R15, [R1+0x2f0] ;  /* 0x0002f000010f7983 */ /* 0x001ee80000100800 */
[----:B----4-:R0:W-:Y:S04]  /*12250*/  STS.U16 [R18+0x7200], R28 ;  /* 0x0072001c12007388 */ /* 0x0101e80000000400 */
[----:B0-----:R-:W4:Y:S04]  /*12260*/  LDL.LU R28, [R1+0x3b0] ;  /* 0x0003b000011c7983 */ /* 0x001f280000300800 */
[----:B--2---:R0:W-:Y:S04]  /*12270*/  STL [R1+0x54], R3 ;  /* 0x0000540301007387 */ /* 0x0041e80000100800 */
[----:B0-----:R-:W2:Y:S01]  /*12280*/  LDL.LU R3, [R1+0x528] ;  /* 0x0005280001037983 */ /* 0x001ea20000300800 */
[----:B---3--:R-:W-:-:S03]  /*12290*/  IADD3 R14, P1, R15, R2, RZ ;  /* 0x000000020f0e7210 */ /* 0x008fc60007f3e0ff */
        /* <DEDUP_REMOVED lines=32> */
[----:B------:R-:W2:Y:S04]  /*124a0*/  LDL R15, [R1+0x418] ;  /* 0x00041800010f7983 */ /* 0x000ea80000100800 */
[----:B---3--:R0:W-:Y:S02]  /*124b0*/  STS.U16 [R18+0x7a00], R27 ;  /* 0x007a001b12007388 */ /* 0x0081e40000000400 */
[----:B0-----:R-:W-:Y:S01]  /*124c0*/  PRMT R27, RZ, 0x7610, R27 ;  /* 0x00007610ff1b7816 */ /* 0x001fe2000000001b */
[----:B--2---:R-:W-:-:S05]  /*124d0*/  IMAD.X R15, R15, 0x1, R0, P1 ;  /* 0x000000010f0f7824 */ /* 0x004fca00008e0600 */
[----:B------:R0:W2:Y:S04]  /*124e0*/  @!P0 LDG.E.U16 R27, [R14.64] ;  /* 0x000000060e1b8981 */ /* 0x0000a8000c1e1500 */
[----:B0-----:R-:W3:Y:S02]  /*124f0*/  LDL R15, [R1+0x40c] ;  /* 0x00040c00010f7983 */ /* 0x001ee40000100800 */
[----:B---3--:R-:W-:Y:S02]  /*12500*/  IADD3 R14, P1, R15, R2, RZ ;  /* 0x000000020f0e7210 */ /* 0x008fe40007f3e0ff */
[----:B------:R-:W3:Y:S01]  /*12510*/  LDL R15, [R1+0x2bc] ;  /* 0x0002bc00010f7983 */ /* 0x000ee20000100800 */
[----:B------:R-:W-:Y:S02]  /*12520*/  PRMT R4, RZ, 0x7610, R4 ;  /* 0x00007610ff047816 */ /* 0x000fe40000000004 */
        /* <DEDUP_REMOVED lines=26> */
[----:B------:R-:W-:Y:S04]  /*126d0*/  STS.U16 [R18+0x8200], R26 ;  /* 0x0082001a12007388 */ /* 0x000fe80000000400 */
[----:B------:R-:W-:Y:S04]  /*126e0*/  STS.U16 [R18+0x8a00], R24 ;  /* 0x008a001812007388 */ /* 0x000fe80000000400 */
[----:B------:R-:W-:Y:S04]  /*126f0*/  STS.U16 [R18+0x9200], R23 ;  /* 0x0092001712007388 */ /* 0x000fe80000000400 */
[----:B------:R-:W-:Y:S04]  /*12700*/  STS.U16 [R18+0x9a00], R22 ;  /* 0x009a001612007388 */ /* 0x000fe80000000400 */
[----:B---3--:R-:W-:Y:S04]  /*12710*/  STS.U16 [R18+0xa200], R4 ;  /* 0x00a2000412007388 */ /* 0x008fe80000000400 */
[----:B------:R-:W-:Y:S04]  /*12720*/  STS.U16 [R18+0xaa00], R12 ;  /* 0x00aa000c12007388 */ /* 0x000fe80000000400 */
[----:B------:R0:W-:Y:S04]  /*12730*/  STS.U16 [R18+0xb200], R11 ;  /* 0x00b2000b12007388 */ /* 0x0001e80000000400 */
[----:B0-----:R-:W3:Y:S04]  /*12740*/  LDL R11, [R1+0x290] ;  /* 0x00029000010b7983 */ /* 0x001ee80000100800 */
[----:B--2---:R0:W-:Y:S04]  /*12750*/  STL [R1+0x34], R10 ;  /* 0x0000340a01007387 */ /* 0x0041e80000100800 */
[----:B0-----:R-:W2:Y:S04]  /*12760*/  LDL.LU R10, [R1+0xf88] ;  /* 0x000f8800010a7983 */ /* 0x001ea80000300800 */
[----:B------:R-:W3:Y:S01]  /*12770*/  LDL R15, [R1+0x1f8] ;  /* 0x0001f800010f7983 */ /* 0x000ee20000100800 */
[----:B------:R-:W-:-:S03]  /*12780*/  PRMT R19, RZ, 0x7610, R19 ;  /* 0x00007610ff137816 */ /* 0x000fc60000000013 */
[----:B--2---:R3:W-:Y:S02]  /*12790*/  STS.U16 [R18+0xba00], R10 ;  /* 0x00ba000a12007388 */ /* 0x0047e40000000400 */
[----:B---3--:R-:W-:-:S05]  /*127a0*/  IADD3 R10, P1, R11, R2, RZ ;  /* 0x000000020b0a7210 */ /* 0x008fca0007f3e0ff */
        /* <DEDUP_REMOVED lines=18> */
[----:B------:R0:W2:Y:S02]  /*128d0*/  @!P0 LDG.E.U16 R4, [R10.64] ;  /* 0x000000060a048981 */ /* 0x0000a4000c1e1500 */
[-C--:B0-----:R-:W-:Y:S02]  /*128e0*/  IADD3 R10, P1, R3, R2.reuse, RZ ;  /* 0x00000002030a7210 */ /* 0x081fe40007f3e0ff */
[----:B--2---:R0:W-:Y:S04]  /*128f0*/  STL [R1+0x24], R4 ;  /* 0x0000240401007387 */ /* 0x0041e80000100800 */
[----:B0-----:R-:W2:Y:S04]  /*12900*/  LDL R4, [R1+0x514] ;  /* 0x0005140001047983 */ /* 0x001ea80000100800 */
[----:B------:R0:W-:Y:S04]  /*12910*/  STL [R1+0x728], R3 ;  /* 0x0007280301007387 */ /* 0x0001e80000100800 */
[----:B0-----:R-:W2:Y:S01]  /*12920*/  LDL.LU R3, [R1+0x278] ;  /* 0x0002780001037983 */ /* 0x001ea20000300800 */
[----:B------:R-:W-:Y:S01]  /*12930*/  PRMT R12, RZ, 0x7610, R12 ;  /* 0x00007610ff0c7816 */ /* 0x000fe2000000000c */
[----:B------:R-:W-:Y:S01]  /*12940*/  IMAD.X R11, R15, 0x1, R0, P1 ;  /* 0x000000010f0b7824 */ /* 0x000fe200008e0600 */
[----:B------:R-:W-:Y:S01]  /*12950*/  PRMT R8, RZ, 0x7610, R8 ;  /* 0x00007610ff087816 */ /* 0x000fe20000000008 */
[----:B---3--:R-:W-:Y:S04]  /*12960*/  STS.U16 [R18+0xc200], R19 ;  /* 0x00c2001312007388 */ /* 0x008fe80000000400 */
[----:B------:R4:W3:Y:S04]  /*12970*/  @!P0 LDG.E.U16 R12, [R10.64] ;  /* 0x000000060a0c8981 */ /* 0x0008e8000c1e1500 */
[----:B------:R-:W3:Y:S01]  /*12980*/  LDL R15, [R1+0x39c] ;  /* 0x00039c00010f7983 */ /* 0x000ee20000100800 */
[----:B----4-:R-:W-:-:S05]  /*12990*/  IADD3 R10, P1, R28, R2, RZ ;  /* 0x000000021c0a7210 */ /* 0x010fca0007f3e0ff */
[----:B--2---:R-:W-:-:S05]  /*129a0*/  IMAD.X R11, R3, 0x1, R0, P1 ;  /* 0x00000001030b7824 */ /* 0x004fca00008e0600 */
[----:B------:R-:W2:Y:S04]  /*129b0*/  @!P0 LDG.E.U16 R8, [R10.64] ;  /* 0x000000060a088981 */ /* 0x000ea8000c1e1500 */
[----:B------:R-:W-:Y:S04]  /*129c0*/  STS.U16 [R18+0xca00], R20 ;  /* 0x00ca001412007388 */ /* 0x000fe80000000400 */
[----:B------:R-:W-:Y:S04]  /*129d0*/  STS.U16 [R18+0xd200], R21 ;  /* 0x00d2001512007388 */ /* 0x000fe80000000400 */
[----:B---3--:R0:W-:Y:S04]  /*129e0*/  STL [R1+0x20], R12 ;  /* 0x0000200c01007387 */ /* 0x0081e80000100800 */
[----:B------:R1:W-:Y:S04]  /*129f0*/  STS.U16 [R18+0xda00], R9 ;  /* 0x00da000912007388 */ /* 0x0003e80000000400 */
[----:B0-----:R-:W3:Y:S04]  /*12a00*/  LDL R12, [R1+0x390] ;  /* 0x00039000010c7983 */ /* 0x001ee80000100800 */
[----:B-1----:R-:W4:Y:S04]  /*12a10*/  LDL R9, [R1+0x5d8] ;  /* 0x0005d80001097983 */ /* 0x002f280000100800 */
[----:B------:R-:W-:Y:S04]  /*12a20*/  STL [R1+0x744], R28 ;  /* 0x0007441c01007387 */ /* 0x000fe80000100800 */
[----:B------:R-:W-:Y:S04]  /*12a30*/  STL [R1+0x748], R3 ;  /* 0x0007480301007387 */ /* 0x000fe80000100800 */
[----:B--2---:R0:W-:Y:S04]  /*12a40*/  STL [R1+0x1c], R8 ;  /* 0x00001c0801007387 */ /* 0x0041e80000100800 */
[----:B0-----:R-:W2:Y:S01]  /*12a50*/  LDL.LU R8, [R1+0xf7c] ;  /* 0x000f7c0001087983 */ /* 0x001ea20000300800 */
[----:B------:R-:W-:-:S03]  /*12a60*/  PRMT R14, RZ, 0x7610, R14 ;  /* 0x00007610ff0e7816 */ /* 0x000fc6000000000e */
[----:B--2---:R4:W-:Y:S02]  /*12a70*/  STS.U16 [R18+0xe200], R8 ;  /* 0x00e2000812007388 */ /* 0x0049e40000000400 */
[----:B----4-:R-:W-:-:S05]  /*12a80*/  IADD3 R8, P1, R9, R2, RZ ;  /* 0x0000000209087210 */ /* 0x010fca0007f3e0ff */
[----:B------:R-:W-:Y:S01]  /*12a90*/  IMAD.X R9, R4, 0x1, R0, P1 ;  /* 0x0000000104097824 */ /* 0x000fe200008e0600 */
[----:B------:R0:W-:Y:S04]  /*12aa0*/  STS.U16 [R18+0xea00], R7 ;  /* 0x00ea000712007388 */ /* 0x0001e80000000400 */
[----:B------:R1:W2:Y:S04]  /*12ab0*/  @!P0 LDG.E.U16 R14, [R8.64] ;  /* 0x00000006080e8981 */ /* 0x0002a8000c1e1500 */
[----:B------:R-:W4:Y:S04]  /*12ac0*/  LDL R4, [R1+0x5c4] ;  /* 0x0005c40001047983 */ /* 0x000f280000100800 */
[----:B-1----:R-:W2:Y:S01]  /*12ad0*/  LDL R9, [R1+0x508] ;  /* 0x0005080001097983 */ /* 0x002ea20000100800 */
[----:B0-----:R-:W-:-:S02]  /*12ae0*/  PRMT R7, RZ, 0x7610, R7 ;  /* 0x00007610ff077816 */ /* 0x001fc40000000007 */
[----:B--2---:R-:W-:-:S05]  /*12af0*/  IADD3 R8, P1, R9, R2, RZ ;  /* 0x0000000209087210 */ /* 0x004fca0007f3e0ff */
[----:B------:R-:W-:-:S05]  /*12b00*/  IMAD.X R9, R15, 0x1, R0, P1 ;  /* 0x000000010f097824 */ /* 0x000fca00008e0600 */
[----:B------:R-:W2:Y:S04]  /*12b10*/  @!P0 LDG.E.U16 R7, [R8.64] ;  /* 0x0000000608078981 */ /* 0x000ea8000c1e1500 */
[----:B------:R0:W-:Y:S04]  /*12b20*/  STL [R1+0x18], R14 ;  /* 0x0000180e01007387 */ /* 0x0001e80000100800 */
[----:B0-----:R-:W3:Y:S04]  /*12b30*/  LDL R14, [R1+0x5f0] ;  /* 0x0005f000010e7983 */ /* 0x001ee80000100800 */
[----:B--2---:R0:W-:Y:S04]  /*12b40*/  STL [R1+0x14], R7 ;  /* 0x0000140701007387 */ /* 0x0041e80000100800 */
[----:B------:R3:W-:Y:S01]  /*12b50*/  STS.U16 [R18+0xf200], R6 ;  /* 0x00f2000612007388 */ /* 0x0007e20000000400 */
[----:B------:R-:W-:-:S03]  /*12b60*/  PRMT R5, RZ, 0x7610, R5 ;  /* 0x00007610ff057816 */ /* 0x000fc60000000005 */
[----:B------:R-:W2:Y:S04]  /*12b70*/  LDL R15, [R1+0x5b8] ;  /* 0x0005b800010f7983 */ /* 0x000ea80000100800 */
[----:B0-----:R-:W2:Y:S01]  /*12b80*/  LDL R7, [R1+0x268] ;  /* 0x0002680001077983 */ /* 0x001ea20000100800 */
[----:B---3--:R-:W-:-:S03]  /*12b90*/  IADD3 R6, P1, R12, R2, RZ ;  /* 0x000000020c067210 */ /* 0x008fc60007f3e0ff */
[----:B------:R-:W3:Y:S02]  /*12ba0*/  LDL R12, [R1+0x4d8] ;  /* 0x0004d800010c7983 */ /* 0x000ee40000100800 */
[----:B--2---:R-:W-:-:S05]  /*12bb0*/  IMAD.X R7, R7, 0x1, R0, P1 ;  /* 0x0000000107077824 */ /* 0x004fca00008e0600 */
[----:B------:R-:W2:Y:S04]  /*12bc0*/  @!P0 LDG.E.U16 R5, [R6.64] ;  /* 0x0000000606058981 */ /* 0x000ea8000c1e1500 */
[----:B--2---:R0:W-:Y:S04]  /*12bd0*/  STL [R1+0x10], R5 ;  /* 0x0000100501007387 */ /* 0x0041e80000100800 */
[----:B0-----:R-:W2:Y:S01]  /*12be0*/  LDL.LU R5, [R1+0xf78] ;  /* 0x000f780001057983 */ /* 0x001ea20000300800 */
[----:B----4-:R-:W-:-:S03]  /*12bf0*/  IADD3 R4, P1, R4, R2, RZ ;  /* 0x0000000204047210 */ /* 0x010fc60007f3e0ff */
[----:B--2---:R0:W-:Y:S04]  /*12c00*/  STS.U16 [R18+0xfa00], R5 ;  /* 0x00fa000512007388 */ /* 0x0041e80000000400 */
[----:B0-----:R-:W2:Y:S04]  /*12c10*/  LDL.LU R18, [R1+0xf74] ;  /* 0x000f740001127983 */ /* 0x001ea80000300800 */
[----:B------:R-:W4:Y:S01]  /*12c20*/  LDL R5, [R1+0x4f0] ;  /* 0x0004f00001057983 */ /* 0x000f220000100800 */
[----:B--2---:R-:W-:Y:S01]  /*12c30*/  PRMT R18, RZ, 0x7610, R18 ;  /* 0x00007610ff127816 */ /* 0x004fe20000000012 */
[----:B----4-:R-:W-:-:S05]  /*12c40*/  IMAD.X R5, R5, 0x1, R0, P1 ;  /* 0x0000000105057824 */ /* 0x010fca00008e0600 */
[----:B------:R-:W2:Y:S04]  /*12c50*/  @!P0 LDG.E.U16 R18, [R4.64] ;  /* 0x0000000604128981 */ /* 0x000ea8000c1e1500 */
[----:B--2---:R0:W-:Y:S04]  /*12c60*/  STL [R1+0xc], R18 ;  /* 0x00000c1201007387 */ /* 0x0041e80000100800 */
[----:B0-----:R-:W2:Y:S04]  /*12c70*/  LDL.LU R18, [R1+0xf70] ;  /* 0x000f700001127983 */ /* 0x001ea80000300800 */
[----:B------:R-:W4:Y:S02]  /*12c80*/  LDL R5, [R1+0x380] ;  /* 0x0003800001057983 */ /* 0x000f240000100800 */
[----:B----4-:R-:W-:-:S02]  /*12c90*/  IADD3 R4, P1, R5, R2, RZ ;  /* 0x0000000205047210 */ /* 0x010fc40007f3e0ff */
[----:B------:R-:W4:Y:S01]  /*12ca0*/  LDL R5, [R1+0x264] ;  /* 0x0002640001057983 */ /* 0x000f220000100800 */
[----:B------:R-:W-:Y:S02]  /*12cb0*/  PRMT R3, RZ, 0x7610, R3 ;  /* 0x00007610ff037816 */ /* 0x000fe40000000003 */
[----:B----4-:R-:W-:-:S05]  /*12cc0*/  IMAD.X R5, R5, 0x1, R0, P1 ;  /* 0x0000000105057824 */ /* 0x010fca00008e0600 */
[----:B------:R0:W4:Y:S01]  /*12cd0*/  @!P0 LDG.E.U16 R3, [R4.64] ;  /* 0x0000000604038981 */ /* 0x000122000c1e1500 */
[----:B------:R-:W-:Y:S02]  /*12ce0*/  PRMT R29, RZ, 0x7610, R29 ;  /* 0x00007610ff1d7816 */ /* 0x000fe4000000001d */
[----:B0-----:R-:W-:-:S05]  /*12cf0*/  IADD3 R4, P1, R15, R2, RZ ;  /* 0x000000020f047210 */ /* 0x001fca0007f3e0ff */
[----:B---3--:R-:W-:-:S05]  /*12d00*/  IMAD.X R5, R12, 0x1, R0, P1 ;  /* 0x000000010c057824 */ /* 0x008fca00008e0600 */
[----:B------:R0:W3:Y:S04]  /*12d10*/  @!P0 LDG.E.U16 R29, [R4.64] ;  /* 0x00000006041d8981 */ /* 0x0000e8000c1e1500 */
[----:B----4-:R1:W-:Y:S04]  /*12d20*/  STL [R1+0x8], R3 ;  /* 0x0000080301007387 */ /* 0x0103e80000100800 */
[----:B------:R-:W4:Y:S04]  /*12d30*/  LDL R12, [R1+0x4b0] ;  /* 0x0004b000010c7983 */ /* 0x000f280000100800 */
[----:B-1----:R-:W2:Y:S04]  /*12d40*/  LDL R3, [R1+0x5ac] ;  /* 0x0005ac0001037983 */ /* 0x002ea80000100800 */
[----:B------:R-:W2:Y:S04]  /*12d50*/  LDL.LU R15, [R1+0x88] ;  /* 0x00008800010f7983 */ /* 0x000ea80000300800 */
[----:B0-----:R-:W2:Y:S04]  /*12d60*/  LDL R5, [R1+0x4cc] ;  /* 0x0004cc0001057983 */ /* 0x001ea80000100800 */
[----:B---3--:R0:W-:Y:S04]  /*12d70*/  STL [R1+0xf40], R29 ;  /* 0x000f401d01007387 */ /* 0x0081e80000100800 */
[----:B0-----:R-:W3:Y:S01]  /*12d80*/  LDL.LU R29, [R1+0x2c] ;  /* 0x00002c00011d7983 */ /* 0x001ee20000300800 */
[----:B--2---:R-:W-:-:S03]  /*12d90*/  IADD3 R4, P1, R5, R2, RZ ;  /* 0x0000000205047210 */ /* 0x004fc60007f3e0ff */
[----:B------:R-:W2:Y:S01]  /*12da0*/  LDL R5, [R1+0x36c] ;  /* 0x00036c0001057983 */ /* 0x000ea20000100800 */
[----:B------:R-:W-:Y:S01]  /*12db0*/  PRMT R28, RZ, 0x7610, R28 ;  /* 0x00007610ff1c7816 */ /* 0x000fe2000000001c */
[----:B--2---:R-:W-:-:S05]  /*12dc0*/  IMAD.X R5, R5, 0x1, R0, P1 ;  /* 0x0000000105057824 */ /* 0x004fca00008e0600 */
[----:B------:R-:W2:Y:S04]  /*12dd0*/  @!P0 LDG.E.U16 R28, [R4.64] ;  /* 0x00000006041c8981 */ /* 0x000ea8000c1e1500 */
[----:B--2---:R0:W-:Y:S04]  /*12de0*/  STL [R1+0xf44], R28 ;  /* 0x000f441c01007387 */ /* 0x0041e80000100800 */
[----:B0-----:R-:W2:Y:S01]  /*12df0*/  LDL R28, [R1+0x4bc] ;  /* 0x0004bc00011c7983 */ /* 0x001ea20000100800 */
[----:B------:R-:W-:Y:S02]  /*12e00*/  IADD3 R4, P1, R3, R2, RZ ;  /* 0x0000000203047210 */ /* 0x000fe40007f3e0ff */
[----:B------:R-:W-:Y:S01]  /*12e10*/  PRMT R26, RZ, 0x7610, R26 ;  /* 0x00007610ff1a7816 */ /* 0x000fe2000000001a */
[----:B------:R-:W-:Y:S04]  /*12e20*/  STS.U16 [R14+0x400], R18 ;  /* 0x000400120e007388 */ /* 0x000fe80000000400 */
[----:B------:R-:W3:Y:S01]  /*12e30*/  LDL R3, [R1+0x34c] ;  /* 0x00034c0001037983 */ /* 0x000ee20000100800 */
[----:B--2---:R-:W-:-:S05]  /*12e40*/  IMAD.X R5, R28, 0x1, R0, P1 ;  /* 0x000000011c057824 */ /* 0x004fca00008e0600 */
[----:B------:R-:W2:Y:S04]  /*12e50*/  @!P0 LDG.E.U16 R26, [R4.64] ;  /* 0x00000006041a8981 */ /* 0x000ea8000c1e1500 */
[----:B------:R-:W-:Y:S04]  /*12e60*/  STS.U16 [R14+0xc00], R17 ;  /* 0x000c00110e007388 */ /* 0x000fe80000000400 */
[----:B------:R-:W-:Y:S04]  /*12e70*/  STS.U16 [R14+0x1400], R16 ;  /* 0x001400100e007388 */ /* 0x000fe80000000400 */
[----:B------:R0:W-:Y:S04]  /*12e80*/  STS.U16 [R14+0x1c00], R13 ;  /* 0x001c000d0e007388 */ /* 0x0001e80000000400 */
[----:B0-----:R-:W3:Y:S04]  /*12e90*/  LDL.LU R13, [R1+0x84] ;  /* 0x00008400010d7983 */ /* 0x001ee80000300800 */
[----:B--2---:R0:W-:Y:S04]  /*12ea0*/  STL [R1+0xf48], R26 ;  /* 0x000f481a01007387 */ /* 0x0041e80000100800 */
[----:B0-----:R-:W2:Y:S01]  /*12eb0*/  LDL R26, [R1+0x358] ;  /* 0x00035800011a7983 */ /* 0x001ea20000100800 */
[----:B----4-:R-:W-:-:S02]  /*12ec0*/  IADD3 R4, P1, R12, R2, RZ ;  /* 0x000000020c047210 */ /* 0x010fc40007f3e0ff */
[----:B------:R-:W-:Y:S01]  /*12ed0*/  PRMT R24, RZ, 0x7610, R24 ;  /* 0x00007610ff187816 */ /* 0x000fe20000000018 */
[----:B------:R-:W4:Y:S04]  /*12ee0*/  LDL R12, [R1+0x59c] ;  /* 0x00059c00010c7983 */ /* 0x000f280000100800 */
[----:B------:R-:W3:Y:S01]  /*12ef0*/  LDL.LU R28, [R1+0x80] ;  /* 0x00008000011c7983 */ /* 0x000ee20000300800 */
[----:B--2---:R-:W-:-:S03]  /*12f00*/  IMAD.X R5, R26, 0x1, R0, P1 ;  /* 0x000000011a057824 */ /* 0x004fc600008e0600 */
[----:B------:R-:W2:Y:S04]  /*12f10*/  LDL R26, [R1+0x498] ;  /* 0x00049800011a7983 */ /* 0x000ea80000100800 */
[----:B------:R-:W2:Y:S04]  /*12f20*/  @!P0 LDG.E.U16 R24, [R4.64] ;  /* 0x0000000604188981 */ /* 0x000ea8000c1e1500 */
[----:B--2---:R0:W-:Y:S04]  /*12f30*/  STL [R1+0xf4c], R24 ;  /* 0x000f4c1801007387 */ /* 0x0041e80000100800 */
[----:B0-----:R-:W2:Y:S01]  /*12f40*/  LDL R24, [R1+0x250] ;  /* 0x0002500001187983 */ /* 0x001ea20000100800 */
[----:B---3--:R-:W-:-:S02]  /*12f50*/  IADD3 R4, P1, R3, R2, RZ ;  /* 0x0000000203047210 */ /* 0x008fc40007f3e0ff */
[----:B------:R-:W-:Y:S02]  /*12f60*/  PRMT R22, RZ, 0x7610, R22 ;  /* 0x00007610ff167816 */ /* 0x000fe40000000016 */
[----:B------:R-:W-:Y:S01]  /*12f70*/  PRMT R20, RZ, 0x7610, R20 ;  /* 0x00007610ff147816 */ /* 0x000fe20000000014 */
[----:B------:R-:W-:Y:S04]  /*12f80*/  STS.U16 [R14+0x2400], R25 ;  /* 0x002400190e007388 */ /* 0x000fe80000000400 */
[----:B------:R-:W3:Y:S01]  /*12f90*/  LDL R3, [R1+0x338] ;  /* 0x0003380001037983 */ /* 0x000ee20000100800 */
[----:B--2---:R-:W-:-:S05]  /*12fa0*/  IMAD.X R5, R24, 0x1, R0, P1 ;  /* 0x0000000118057824 */ /* 0x004fca00008e0600 */
[----:B------:R4:W2:Y:S02]  /*12fb0*/  @!P0 LDG.E.U16 R22, [R4.64] ;  /* 0x0000000604168981 */ /* 0x0008a4000c1e1500 */
[----:B----4-:R-:W-:-:S05]  /*12fc0*/  IADD3 R4, P1, R12, R2, RZ ;  /* 0x000000020c047210 */ /* 0x010fca0007f3e0ff */
[----:B------:R-:W-:-:S05]  /*12fd0*/  IMAD.X R5, R26, 0x1, R0, P1 ;  /* 0x000000011a057824 */ /* 0x000fca00008e0600 */
[----:B------:R-:W4:Y:S04]  /*12fe0*/  @!P0 LDG.E.U16 R20, [R4.64] ;  /* 0x0000000604148981 */ /* 0x000f28000c1e1500 */
[----:B------:R0:W-:Y:S04]  /*12ff0*/  STS.U16 [R14+0x2c00], R29 ;  /* 0x002c001d0e007388 */ /* 0x0001e80000000400 */
[----:B------:R1:W-:Y:S04]  /*13000*/  STS.U16 [R14+0x3400], R15 ;  /* 0x0034000f0e007388 */ /* 0x0003e80000000400 */
[----:B0-----:R-:W3:Y:S04]  /*13010*/  LDL.LU R29, [R1+0x7c] ;  /* 0x00007c00011d7983 */ /* 0x001ee80000300800 */
[----:B------:R-:W3:Y:S04]  /*13020*/  LDL R24, [R1+0x24c] ;  /* 0x00024c0001187983 */ /* 0x000ee80000100800 */
[----:B--2---:R-:W-:Y:S04]  /*13030*/  STL [R1+0xf50], R22 ;  /* 0x000f501601007387 */ /* 0x004fe80000100800 */
[----:B-1----:R-:W2:Y:S04]  /*13040*/  LDL R15, [R1+0x590] ;  /* 0x00059000010f7983 */ /* 0x002ea80000100800 */
[----:B------:R-:W2:Y:S04]  /*13050*/  LDL R12, [R1+0x480] ;  /* 0x00048000010c7983 */ /* 0x000ea80000100800 */
[----:B------:R-:W2:Y:S04]  /*13060*/  LDL.LU R14, [R1+0x78] ;  /* 0x00007800010e7983 */ /* 0x000ea80000300800 */
[----:B----4-:R0:W-:Y:S04]  /*13070*/  STL [R1+0xf54], R20 ;  /* 0x000f541401007387 */ /* 0x0101e80000100800 */
[----:B0-----:R-:W4:Y:S01]  /*13080*/  LDL R20, [R1+0x5f0] ;  /* 0x0005f00001147983 */ /* 0x001f220000100800 */
[----:B---3--:R-:W-:-:S02]  /*13090*/  IADD3 R4, P1, R3, R2, RZ ;  /* 0x0000000203047210 */ /* 0x008fc40007f3e0ff */
[----:B------:R-:W-:Y:S01]  /*130a0*/  PRMT R18, RZ, 0x7610, R18 ;  /* 0x00007610ff127816 */ /* 0x000fe20000000012 */
[----:B------:R-:W3:Y:S02]  /*130b0*/  LDL R3, [R1+0x324] ;  /* 0x0003240001037983 */ /* 0x000ee40000100800 */
[----:B------:R-:W-:-:S05]  /*130c0*/  IMAD.X R5, R24, 0x1, R0, P1 ;  /* 0x0000000118057824 */ /* 0x000fca00008e0600 */
[----:B------:R2:W3:Y:S01]  /*130d0*/  @!P0 LDG.E.U16 R18, [R4.64] ;  /* 0x0000000604128981 */ /* 0x0004e2000c1e1500 */
[----:B------:R-:W-:Y:S02]  /*130e0*/  PRMT R16, RZ, 0x7610, R16 ;  /* 0x00007610ff107816 */ /* 0x000fe40000000010 */
[----:B--2---:R-:W-:Y:S01]  /*130f0*/  IADD3 R4, P1, R15, R2, RZ ;  /* 0x000000020f047210 */ /* 0x004fe20007f3e0ff */
[----:B----4-:R0:W-:Y:S04]  /*13100*/  STS.U16 [R20+0x3c00], R13 ;  /* 0x003c000d14007388 */ /* 0x0101e80000000400 */
[----:B0-----:R-:W2:Y:S01]  /*13110*/  LDL R13, [R1+0x474] ;  /* 0x00047400010d7983 */ /* 0x001ea20000100800 */
[----:B------:R-:W-:Y:S01]  /*13120*/  IMAD.X R5, R12, 0x1, R0, P1 ;  /* 0x000000010c057824 */ /* 0x000fe200008e0600 */
[----:B------:R-:W-:-:S02]  /*13130*/  PRMT R11, RZ, 0x7610, R11 ;  /* 0x00007610ff0b7816 */ /* 0x000fc4000000000b */
[----:B------:R-:W4:Y:S04]  /*13140*/  LDL.LU R26, [R1+0x74] ;  /* 0x00007400011a7983 */ /* 0x000f280000300800 */
[----:B------:R2:W4:Y:S04]  /*13150*/  @!P0 LDG.E.U16 R16, [R4.64] ;  /* 0x0000000604108981 */ /* 0x000528000c1e1500 */
[----:B---3--:R-:W-:Y:S04]  /*13160*/  STL [R1+0xf58], R18 ;  /* 0x000f581201007387 */ /* 0x008fe80000100800 */
[----:B------:R-:W3:Y:S04]  /*13170*/  LDL R15, [R1+0x318] ;  /* 0x00031800010f7983 */ /* 0x000ee80000100800 */
[----:B------:R-:W3:Y:S04]  /*13180*/  LDL R12, [R1+0x23c] ;  /* 0x00023c00010c7983 */ /* 0x000ee80000100800 */
[----:B------:R0:W-:Y:S04]  /*13190*/  STS.U16 [R20+0x4400], R28 ;  /* 0x0044001c14007388 */ /* 0x0001e80000000400 */
[----:B0-----:R-:W3:Y:S01]  /*131a0*/  LDL.LU R28, [R1+0x70] ;  /* 0x00007000011c7983 */ /* 0x001ee20000300800 */
[----:B--2---:R-:W-:-:S05]  /*131b0*/  IADD3 R4, P1, R13, R2, RZ ;  /* 0x000000020d047210 */ /* 0x004fca0007f3e0ff */
[----:B------:R-:W-:-:S05]  /*131c0*/  IMAD.X R5, R3, 0x1, R0, P1 ;  /* 0x0000000103057824 */ /* 0x000fca00008e0600 */
[----:B------:R3:W2:Y:S04]  /*131d0*/  @!P0 LDG.E.U16 R11, [R4.64] ;  /* 0x00000006040b8981 */ /* 0x0006a8000c1e1500 */
[----:B----4-:R-:W-:Y:S04]  /*131e0*/  STL [R1+0xf5c], R16 ;  /* 0x000f5c1001007387 */ /* 0x010fe80000100800 */
[----:B------:R-:W4:Y:S04]  /*131f0*/  LDL R13, [R1+0x580] ;  /* 0x00058000010d7983 */ /* 0x000f280000100800 */
[----:B------:R-:W4:Y:S01]  /*13200*/  LDL R3, [R1+0x460] ;  /* 0x0004600001037983 */ /* 0x000f220000100800 */
[----:B---3--:R-:W-:-:S03]  /*13210*/  IADD3 R4, P1, R15, R2, RZ ;  /* 0x000000020f047210 */ /* 0x008fc60007f3e0ff */
[----:B------:R0:W-:Y:S01]  /*13220*/  STS.U16 [R20+0x4c00], R29 ;  /* 0x004c001d14007388 */ /* 0x0001e20000000400 */
[----:B------:R-:W-:Y:S01]  /*13230*/  PRMT R10, RZ, 0x7610, R10 ;  /* 0x00007610ff0a7816 */ /* 0x000fe2000000000a */
[----:B------:R-:W-:Y:S02]  /*13240*/  IMAD.X R5, R12, 0x1, R0, P1 ;  /* 0x000000010c057824 */ /* 0x000fe400008e0600 */
[----:B------:R1:W-:Y:S04]  /*13250*/  STS.U16 [R20+0x5400], R14 ;  /* 0x0054000e14007388 */ /* 0x0003e80000000400 */
[----:B------:R4:W3:Y:S04]  /*13260*/  @!P0 LDG.E.U16 R10, [R4.64] ;  /* 0x00000006040a8981 */ /* 0x0008e8000c1e1500 */
[----:B0-----:R-:W3:Y:S01]  /*13270*/  LDL.LU R29, [R1+0x6c] ;  /* 0x00006c00011d7983 */ /* 0x001ee20000300800 */
[----:B------:R-:W-:-:S03]  /*13280*/  PRMT R9, RZ, 0x7610, R9 ;  /* 0x00007610ff097816 */ /* 0x000fc60000000009 */
[----:B--2---:R0:W-:Y:S04]  /*13290*/  STL [R1+0xf60], R11 ;  /* 0x000f600b01007387 */ /* 0x0041e80000100800 */
[----:B-1----:R-:W2:Y:S04]  /*132a0*/  LDL.LU R14, [R1+0x68] ;  /* 0x00006800010e7983 */ /* 0x002ea80000300800 */
[----:B------:R-:W2:Y:S04]  /*132b0*/  LDL R22, [R1+0x454] ;  /* 0x0004540001167983 */ /* 0x000ea80000100800 */
[----:B------:R-:W2:Y:S01]  /*132c0*/  LDL R15, [R1+0x304] ;  /* 0x00030400010f7983 */ /* 0x000ea20000100800 */
[----:B----4-:R-:W-:-:S02]  /*132d0*/  IADD3 R4, P1, R13, R2, RZ ;  /* 0x000000020d047210 */ /* 0x010fc40007f3e0ff */
[----:B------:R-:W-:Y:S01]  /*132e0*/  PRMT R8, RZ, 0x7610, R8 ;  /* 0x00007610ff087816 */ /* 0x000fe20000000008 */
[----:B------:R-:W4:Y:S02]  /*132f0*/  LDL.LU R12, [R1+0x64] ;  /* 0x00006400010c7983 */ /* 0x000f240000300800 */
[----:B------:R-:W-:-:S05]  /*13300*/  IMAD.X R5, R3, 0x1, R0, P1 ;  /* 0x0000000103057824 */ /* 0x000fca00008e0600 */
[----:B------:R2:W4:Y:S04]  /*13310*/  @!P0 LDG.E.U16 R9, [R4.64] ;  /* 0x0000000604098981 */ /* 0x000528000c1e1500 */
[----:B---3--:R1:W-:Y:S04]  /*13320*/  STL [R1+0xf64], R10 ;  /* 0x000f640a01007387 */ /* 0x0083e80000100800 */
[----:B------:R-:W3:Y:S04]  /*13330*/  LDL R18, [R1+0x2f8] ;  /* 0x0002f80001127983 */ /* 0x000ee80000100800 */
[----:B------:R-:W3:Y:S04]  /*13340*/  LDL R16, [R1+0x22c] ;  /* 0x00022c0001107983 */ /* 0x000ee80000100800 */
[----:B------:R-:W3:Y:S04]  /*13350*/  LDL R13, [R1+0x570] ;  /* 0x00057000010d7983 */ /* 0x000ee80000100800 */
[----:B0-----:R-:W3:Y:S04]  /*13360*/  LDL R11, [R1+0x440] ;  /* 0x00044000010b7983 */ /* 0x001ee80000100800 */
[----:B------:R-:W3:Y:S01]  /*13370*/  LDL.LU R3, [R1+0x60] ;  /* 0x0000600001037983 */ /* 0x000ee20000300800 */
[----:B--2---:R-:W-:-:S05]  /*13380*/  IADD3 R4, P1, R22, R2, RZ ;  /* 0x0000000216047210 */ /* 0x004fca0007f3e0ff */
[----:B------:R-:W-:-:S05]  /*13390*/  IMAD.X R5, R15, 0x1, R0, P1 ;  /* 0x000000010f057824 */ /* 0x000fca00008e0600 */
[----:B------:R3:W2:Y:S04]  /*133a0*/  @!P0 LDG.E.U16 R8, [R4.64] ;  /* 0x0000000604088981 */ /* 0x0006a8000c1e1500 */
[----:B----4-:R0:W-:Y:S04]  /*133b0*/  STL [R1+0xf68], R9 ;  /* 0x000f680901007387 */ /* 0x0101e80000100800 */
[----:B-1----:R-:W4:Y:S01]  /*133c0*/  LDL R10, [R1+0x434] ;  /* 0x00043400010a7983 */ /* 0x002f220000100800 */
[----:B---3--:R-:W-:-:S03]  /*133d0*/  IADD3 R4, P1, R18, R2, RZ ;  /* 0x0000000212047210 */ /* 0x008fc60007f3e0ff */
[----:B------:R-:W3:Y:S01]  /*133e0*/  LDL.LU R15, [R1+0x5c] ;  /* 0x00005c00010f7983 */ /* 0x000ee20000300800 */
[----:B------:R-:W-:Y:S01]  /*133f0*/  PRMT R7, RZ, 0x7610, R7 ;  /* 0x00007610ff077816 */ /* 0x000fe20000000007 */
[----:B------:R-:W-:Y:S02]  /*13400*/  IMAD.X R5, R16, 0x1, R0, P1 ;  /* 0x0000000110057824 */ /* 0x000fe400008e0600 */
[----:B------:R-:W-:Y:S04]  /*13410*/  STS.U16 [R20+0x5c00], R26 ;  /* 0x005c001a14007388 */ /* 0x000fe80000000400 */
[----:B------:R-:W-:Y:S04]  /*13420*/  STS.U16 [R20+0x6400], R28 ;  /* 0x0064001c14007388 */ /* 0x000fe80000000400 */
[----:B------:R-:W-:Y:S04]  /*13430*/  STS.U16 [R20+0x6c00], R29 ;  /* 0x006c001d14007388 */ /* 0x000fe80000000400 */
[----:B------:R1:W3:Y:S04]  /*13440*/  @!P0 LDG.E.U16 R7, [R4.64] ;  /* 0x0000000604078981 */ /* 0x0002e8000c1e1500 */
[----:B------:R0:W-:Y:S01]  /*13450*/  STS.U16 [R20+0x7400], R14 ;  /* 0x0074000e14007388 */ /* 0x0001e20000000400 */
[----:B-1----:R-:W-:-:S03]  /*13460*/  IADD3 R4, P1, R13, R2, RZ ;  /* 0x000000020d047210 */ /* 0x002fc60007f3e0ff */
[----:B------:R4:W-:Y:S02]  /*13470*/  STS.U16 [R20+0x7c00], R12 ;  /* 0x007c000c14007388 */ /* 0x0009e40000000400 */
[----:B------:R-:W-:Y:S02]  /*13480*/  IMAD.X R5, R11, 0x1, R0, P1 ;  /* 0x000000010b057824 */ /* 0x000fe400008e0600 */
[----:B--2---:R1:W-:Y:S04]  /*13490*/  STL [R1+0xf6c], R8 ;  /* 0x000f6c0801007387 */ /* 0x0043e80000100800 */
[----:B------:R-:W2:Y:S04]  /*134a0*/  LDL R16, [R1+0x2e4] ;  /* 0x0002e40001107983 */ /* 0x000ea80000100800 */
[----:B0-----:R-:W2:Y:S04]  /*134b0*/  LDL.LU R9, [R1+0x58] ;  /* 0x0000580001097983 */ /* 0x001ea80000300800 */
[----:B------:R-:W2:Y:S04]  /*134c0*/  LDL R14, [R1+0x2d8] ;  /* 0x0002d800010e7983 */ /* 0x000ea80000100800 */
[----:B------:R-:W2:Y:S01]  /*134d0*/  LDL R11, [R1+0x21c] ;  /* 0x00021c00010b7983 */ /* 0x000ea20000100800 */
[----:B----4-:R-:W-:-:S03]  /*134e0*/  IADD3 R12, P1, R10, R2, RZ ;  /* 0x000000020a0c7210 */ /* 0x010fc60007f3e0ff */
[----:B------:R-:W4:Y:S04]  /*134f0*/  LDL.LU R24, [R1+0x54] ;  /* 0x0000540001187983 */ /* 0x000f280000300800 */
[----:B------:R-:W4:Y:S04]  /*13500*/  LDL R10, [R1+0x560] ;  /* 0x00056000010a7983 */ /* 0x000f280000100800 */
[----:B-1----:R-:W4:Y:S04]  /*13510*/  LDL R8, [R1+0x420] ;  /* 0x0004200001087983 */ /* 0x002f280000100800 */
[----:B------:R-:W4:Y:S01]  /*13520*/  LDL.LU R26, [R1+0x50] ;  /* 0x00005000011a7983 */ /* 0x000f220000300800 */
[----:B------:R-:W-:-:S03]  /*13530*/  PRMT R6, RZ, 0x7610, R6 ;  /* 0x00007610ff067816 */ /* 0x000fc60000000006 */
[----:B------:R-:W4:Y:S04]  /*13540*/  LDL.LU R28, [R1+0x4c] ;  /* 0x00004c00011c7983 */ /* 0x000f280000300800 */
[----:B------:R0:W-:Y:S04]  /*13550*/  STS.U16 [R20+0x8400], R3 ;  /* 0x0084000314007388 */ /* 0x0001e80000000400 */
[----:B------:R1:W4:Y:S04]  /*13560*/  @!P0 LDG.E.U16 R6, [R4.64] ;  /* 0x0000000604068981 */ /* 0x000328000c1e1500 */
[----:B0-----:R-:W4:Y:S04]  /*13570*/  LDL R3, [R1+0x414] ;  /* 0x0004140001037983 */ /* 0x001f280000100800 */
[----:B------:R-:W4:Y:S04]  /*13580*/  LDL.LU R29, [R1+0x48] ;  /* 0x00004800011d7983 */ /* 0x000f280000300800 */
[----:B------:R-:W4:Y:S01]  /*13590*/  LDL R22, [R1+0x2c4] ;  /* 0x0002c40001167983 */ /* 0x000f220000100800 */
[----:B-1----:R-:W-:-:S03]  /*135a0*/  PRMT R5, RZ, 0x7610, R5 ;  /* 0x00007610ff057816 */ /* 0x002fc60000000005 */
[----:B------:R-:W4:Y:S04]  /*135b0*/  LDL R18, [R1+0x2b8] ;  /* 0x0002b80001127983 */ /* 0x000f280000100800 */
[----:B---3--:R0:W-:Y:S01]  /*135c0*/  STS.U16 [R20+0x8c00], R15 ;  /* 0x008c000f14007388 */ /* 0x0081e20000000400 */
[----:B--2---:R-:W-:-:S03]  /*135d0*/  IMAD.X R13, R16, 0x1, R0, P1 ;  /* 0x00000001100d7824 */ /* 0x004fc600008e0600 */
[----:B------:R-:W2:Y:S04]  /*135e0*/  LDL R16, [R1+0x20c] ;  /* 0x00020c0001107983 */ /* 0x000ea80000100800 */
[----:B------:R1:W3:Y:S02]  /*135f0*/  @!P0 LDG.E.U16 R5, [R12.64] ;  /* 0x000000060c058981 */ /* 0x0002e4000c1e1500 */
[----:B-1----:R-:W-:-:S05]  /*13600*/  IADD3 R12, P1, R14, R2, RZ ;  /* 0x000000020e0c7210 */ /* 0x002fca0007f3e0ff */
[----:B------:R-:W-:Y:S02]  /*13610*/  IMAD.X R13, R11, 0x1, R0, P1 ;  /* 0x000000010b0d7824 */ /* 0x000fe400008e0600 */
[----:B------:R-:W3:Y:S01]  /*13620*/  LDL R11, [R1+0x550] ;  /* 0x00055000010b7983 */ /* 0x000ee20000100800 */
[----:B----4-:R-:W-:-:S03]  /*13630*/  IADD3 R14, P1, R10, R2, RZ ;  /* 0x000000020a0e7210 */ /* 0x010fc60007f3e0ff */
[----:B------:R-:W4:Y:S04]  /*13640*/  LDL R10, [R1+0x400] ;  /* 0x00040000010a7983 */ /* 0x000f280000100800 */
[----:B------:R1:W-:Y:S01]  /*13650*/  STS.U16 [R20+0x9400], R9 ;  /* 0x0094000914007388 */ /* 0x0003e20000000400 */
[----:B0-----:R-:W-:-:S03]  /*13660*/  IMAD.X R15, R8, 0x1, R0, P1 ;  /* 0x00000001080f7824 */ /* 0x001fc600008e0600 */
[----:B------:R-:W4:Y:S04]  /*13670*/  LDL R8, [R1+0x2a4] ;  /* 0x0002a40001087983 */ /* 0x000f280000100800 */
[----:B-1----:R-:W4:Y:S01]  /*13680*/  LDL R9, [R1+0x3f4] ;  /* 0x0003f40001097983 */ /* 0x002f220000100800 */
[----:B------:R-:W-:-:S06]  /*13690*/  PRMT R4, RZ, 0x7610, R4 ;  /* 0x00007610ff047816 */ /* 0x000fcc0000000004 */
[----:B------:R0:W4:Y:S02]  /*136a0*/  @!P0 LDG.E.U16 R4, [R12.64] ;  /* 0x000000060c048981 */ /* 0x000124000c1e1500 */
[----:B0-----:R-:W-:-:S06]  /*136b0*/  PRMT R12, RZ, 0x7610, R12 ;  /* 0x00007610ff0c7816 */ /* 0x001fcc000000000c */
[----:B------:R0:W4:Y:S01]  /*136c0*/  @!P0 LDG.E.U16 R12, [R14.64] ;  /* 0x000000060e0c8981 */ /* 0x000122000c1e1500 */
[----:B------:R-:W-:Y:S02]  /*136d0*/  PRMT R13, RZ, 0x7610, R13 ;  /* 0x00007610ff0d7816 */ /* 0x000fe4000000000d */
[----:B0-----:R-:W-:Y:S02]  /*136e0*/  IADD3 R14, P1, R3, R2, RZ ;  /* 0x00000002030e7210 */ /* 0x001fe40007f3e0ff */
[----:B------:R-:W-:Y:S01]  /*136f0*/  PRMT R17, RZ, 0x7610, R17 ;  /* 0x00007610ff117816 */ /* 0x000fe20000000011 */
[----:B------:R-:W4:Y:S02]  /*13700*/  LDL R3, [R1+0x298] ;  /* 0x0002980001037983 */ /* 0x000f240000100800 */
[----:B------:R-:W-:-:S05]  /*13710*/  IMAD.X R15, R22, 0x1, R0, P1 ;  /* 0x00000001160f7824 */ /* 0x000fca00008e0600 */
[----:B------:R0:W4:Y:S02]  /*13720*/  @!P0 LDG.E.U16 R13, [R14.64] ;  /* 0x000000060e0d8981 */ /* 0x000124000c1e1500 */
[----:B0-----:R-:W-:Y:S02]  /*13730*/  IADD3 R14, P1, R18, R2, RZ ;  /* 0x00000002120e7210 */ /* 0x001fe40007f3e0ff */
[----:B------:R-:W-:Y:S02]  /*13740*/  PRMT R19, RZ, 0x7610, R19 ;  /* 0x00007610ff137816 */ /* 0x000fe40000000013 */
[----:B------:R-:W-:Y:S01]  /*13750*/  PRMT R21, RZ, 0x7610, R21 ;  /* 0x00007610ff157816 */ /* 0x000fe20000000015 */
[----:B--2---:R-:W-:-:S05]  /*13760*/  IMAD.X R15, R16, 0x1, R0, P1 ;  /* 0x00000001100f7824 */ /* 0x004fca00008e0600 */
[----:B------:R3:W2:Y:S02]  /*13770*/  @!P0 LDG.E.U16 R17, [R14.64] ;  /* 0x000000060e118981 */ /* 0x0006a4000c1e1500 */
[----:B---3--:R-:W-:-:S05]  /*13780*/  IADD3 R14, P1, R11, R2, RZ ;  /* 0x000000020b0e7210 */ /* 0x008fca0007f3e0ff */
[----:B----4-:R-:W-:-:S05]  /*13790*/  IMAD.X R15, R10, 0x1, R0, P1 ;  /* 0x000000010a0f7824 */ /* 0x010fca00008e0600 */
[----:B------:R0:W3:Y:S02]  /*137a0*/  @!P0 LDG.E.U16 R19, [R14.64] ;  /* 0x000000060e138981 */ /* 0x0000e4000c1e1500 */
[----:B0-----:R-:W-:-:S05]  /*137b0*/  IADD3 R14, P1, R9, R2, RZ ;  /* 0x00000002090e7210 */ /* 0x001fca0007f3e0ff */
[----:B------:R-:W-:-:S05]  /*137c0*/  IMAD.X R15, R8, 0x1, R0, P1 ;  /* 0x00000001080f7824 */ /* 0x000fca00008e0600 */
[----:B------:R0:W4:Y:S04]  /*137d0*/  @!P0 LDG.E.U16 R21, [R14.64] ;  /* 0x000000060e158981 */ /* 0x000128000c1e1500 */
[----:B0-----:R-:W2:Y:S01]  /*137e0*/  LDL R15, [R1+0x1fc] ;  /* 0x0001fc00010f7983 */ /* 0x001ea20000100800 */
[----:B------:R-:W-:-:S03]  /*137f0*/  PRMT R23, RZ, 0x7610, R23 ;  /* 0x00007610ff177816 */ /* 0x000fc60000000017 */
[----:B------:R0:W-:Y:S01]  /*13800*/  STS.U16 [R20+0x9c00], R24 ;  /* 0x009c001814007388 */ /* 0x0001e20000000400 */
[----:B------:R-:W-:-:S03]  /*13810*/  IADD3 R14, P1, R3, R2, RZ ;  /* 0x00000002030e7210 */ /* 0x000fc60007f3e0ff */
[----:B------:R-:W3:Y:S04]  /*13820*/  LDL R3, [R1+0x3e0] ;  /* 0x0003e00001037983 */ /* 0x000ee80000100800 */
[----:B------:R-:W3:Y:S04]  /*13830*/  LDL.LU R8, [R1+0x40] ;  /* 0x0000400001087983 */ /* 0x000ee80000300800 */
[----:B------:R-:W3:Y:S04]  /*13840*/  LDL.LU R9, [R1+0x3c] ;  /* 0x00003c0001097983 */ /* 0x000ee80000300800 */
[----:B------:R-:W3:Y:S04]  /*13850*/  LDL.LU R10, [R1+0x38] ;  /* 0x00003800010a7983 */ /* 0x000ee80000300800 */
[----:B------:R-:W3:Y:S04]  /*13860*/  LDL.LU R11, [R1+0x34] ;  /* 0x00003400010b7983 */ /* 0x000ee80000300800 */
[----:B------:R-:W3:Y:S04]  /*13870*/  LDL.LU R16, [R1+0x30] ;  /* 0x0000300001107983 */ /* 0x000ee80000300800 */
[----:B------:R-:W3:Y:S04]  /*13880*/  LDL.LU R18, [R1+0x28] ;  /* 0x0000280001127983 */ /* 0x000ee80000300800 */
[----:B------:R-:W3:Y:S04]  /*13890*/  LDL.LU R22, [R1+0x24] ;  /* 0x0000240001167983 */ /* 0x000ee80000300800 */
[----:B------:R1:W-:Y:S04]  /*138a0*/  STS.U16 [R20+0xa400], R26 ;  /* 0x00a4001a14007388 */ /* 0x0003e80000000400 */
[----:B0-----:R-:W3:Y:S04]  /*138b0*/  LDL.LU R24, [R1+0x8c] ;  /* 0x00008c0001187983 */ /* 0x001ee80000300800 */
[----:B------:R0:W-:Y:S04]  /*138c0*/  STS.U16 [R20+0xac00], R28 ;  /* 0x00ac001c14007388 */ /* 0x0001e80000000400 */
[----:B-1----:R-:W3:Y:S04]  /*138d0*/  LDL.LU R26, [R1+0x20] ;  /* 0x00002000011a7983 */ /* 0x002ee80000300800 */
[----:B------:R1:W-:Y:S04]  /*138e0*/  STS.U16 [R20+0xb400], R29 ;  /* 0x00b4001d14007388 */ /* 0x0003e80000000400 */
[----:B0-----:R-:W3:Y:S04]  /*138f0*/  LDL.LU R28, [R1+0x1c] ;  /* 0x00001c00011c7983 */ /* 0x001ee80000300800 */
[----:B-1----:R-:W3:Y:S01]  /*13900*/  LDL.LU R29, [R1+0x18] ;  /* 0x00001800011d7983 */ /* 0x002ee20000300800 */
[----:B--2---:R-:W-:-:S05]  /*13910*/  IMAD.X R15, R15, 0x1, R0, P1 ;  /* 0x000000010f0f7824 */ /* 0x004fca00008e0600 */
[----:B------:R0:W2:Y:S04]  /*13920*/  @!P0 LDG.E.U16 R23, [R14.64] ;  /* 0x000000060e178981 */ /* 0x0000a8000c1e1500 */
[----:B0-----:R-:W2:Y:S04]  /*13930*/  LDL.LU R14, [R1+0x44] ;  /* 0x00004400010e7983 */ /* 0x001ea80000300800 */
[----:B------:R-:W3:Y:S01]  /*13940*/  LDL R15, [R1+0x540] ;  /* 0x00054000010f7983 */ /* 0x000ee20000100800 */
[----:B------:R-:W-:-:S03]  /*13950*/  PRMT R25, RZ, 0x7610, R25 ;  /* 0x00007610ff197816 */ /* 0x000fc60000000019 */
[----:B--2---:R3:W-:Y:S02]  /*13960*/  STS.U16 [R20+0xbc00], R14 ;  /* 0x00bc000e14007388 */ /* 0x0047e40000000400 */
[----:B---3--:R-:W-:-:S05]  /*13970*/  IADD3 R14, P1, R15, R2, RZ ;  /* 0x000000020f0e7210 */ /* 0x008fca0007f3e0ff */
[----:B------:R-:W-:Y:S02]  /*13980*/  IMAD.X R15, R3, 0x1, R0, P1 ;  /* 0x00000001030f7824 */ /* 0x000fe400008e0600 */
[----:B------:R-:W2:Y:S04]  /*13990*/  LDL R3, [R1+0x5ec] ;  /* 0x0005ec0001037983 */ /* 0x000ea80000100800 */
[----:B------:R0:W3:Y:S04]  /*139a0*/  @!P0 LDG.E.U16 R25, [R14.64] ;  /* 0x000000060e198981 */ /* 0x0000e8000c1e1500 */
[----:B0-----:R-:W2:Y:S02]  /*139b0*/  LDL R15, [R1+0x53c] ;  /* 0x00053c00010f7983 */ /* 0x001ea40000100800 */
[----:B--2---:R-:W-:-:S02]  /*139c0*/  IADD3 R14, P1, R15, R2, RZ ;  /* 0x000000020f0e7210 */ /* 0x004fc40007f3e0ff */
[----:B------:R-:W2:Y:S04]  /*139d0*/  LDL R15, [R1+0x284] ;  /* 0x00028400010f7983 */ /* 0x000ea80000100800 */
[----:B------:R0:W-:Y:S04]  /*139e0*/  STS.U16 [R20+0xc400], R27 ;  /* 0x00c4001b14007388 */ /* 0x0001e80000000400 */
[----:B------:R1:W-:Y:S01]  /*139f0*/  STL [R1+0x74c], R2 ;  /* 0x00074c0201007387 */ /* 0x0003e20000100800 */
[----:B0-----:R-:W-:-:S03]  /*13a00*/  PRMT R27, RZ, 0x7610, R27 ;  /* 0x00007610ff1b7816 */ /* 0x001fc6000000001b */
[----:B-1----:R-:W3:Y:S04]  /*13a10*/  LDL.LU R2, [R1+0x8] ;  /* 0x0000080001027983 */ /* 0x002ee80000300800 */
[----:B------:R0:W-:Y:S04]  /*13a20*/  STL [R1+0x750], R0 ;  /* 0x0007500001007387 */ /* 0x0001e80000100800 */
[----:B------:R1:W-:Y:S04]  /*13a30*/  STS.U16 [R20+0xcc00], R8 ;  /* 0x00cc000814007388 */ /* 0x0003e80000000400 */
        /* <DEDUP_REMOVED lines=9> */
[----:B------:R0:W-:Y:S01]  /*13ad0*/  STS.U16 [R3+0x1600], R29 ;  /* 0x0016001d03007388 */ /* 0x0001e20000000400 */
[----:B--2---:R-:W-:-:S03]  /*13ae0*/  IMAD.X R15, R15, 0x1, R0, P1 ;  /* 0x000000010f0f7824 */ /* 0x004fc600008e0600 */
[----:B0-----:R-:W2:Y:S04]  /*13af0*/  LDL.LU R0, [R1+0xc] ;  /* 0x00000c0001007983 */ /* 0x001ea80000300800 */
[----:B------:R0:W2:Y:S04]  /*13b00*/  @!P0 LDG.E.U16 R27, [R14.64] ;  /* 0x000000060e1b8981 */ /* 0x0000a8000c1e1500 */
[----:B0-----:R-:W2:Y:S04]  /*13b10*/  LDL.LU R14, [R1+0x14] ;  /* 0x00001400010e7983 */ /* 0x001ea80000300800 */
[----:B------:R-:W3:Y:S04]  /*13b20*/  LDL.LU R15, [R1+0x10] ;  /* 0x00001000010f7983 */ /* 0x000ee80000300800 */
[----:B-1----:R-:W4:Y:S04]  /*13b30*/  LDL.LU R8, [R1+0xf6c] ;  /* 0x000f6c0001087983 */ /* 0x002f280000300800 */
        /* <DEDUP_REMOVED lines=11> */
[----:B--2---:R-:W-:Y:S04]  /*13bf0*/  STS.U16 [R3+0x1e00], R14 ;  /* 0x001e000e03007388 */ /* 0x004fe80000000400 */
[----:B---3--:R-:W-:Y:S04]  /*13c00*/  STS.U16 [R3+0x2600], R15 ;  /* 0x0026000f03007388 */ /* 0x008fe80000000400 */
[----:B------:R0:W-:Y:S04]  /*13c10*/  STS.U16 [R3+0x2e00], R0 ;  /* 0x002e000003007388 */ /* 0x0001e80000000400 */
[----:B------:R1:W-:Y:S04]  /*13c20*/  STS.U16 [R3+0x3600], R2 ;  /* 0x0036000203007388 */ /* 0x0003e80000000400 */
[----:B0-----:R-:W2:Y:S04]  /*13c30*/  LDL R0, [R1+0x1d0] ;  /* 0x0001d00001007983 */ /* 0x001ea80000100800 */
[----:B-1----:R-:W3:Y:S04]  /*13c40*/  LDL R2, [R1+0x1c8] ;  /* 0x0001c80001027983 */ /* 0x002ee80000100800 */
[----:B----4-:R0:W-:Y:S04]  /*13c50*/  STS.U16 [R3+0x3e00], R29 ;  /* 0x003e001d03007388 */ /* 0x0101e80000000400 */
[----:B0-----:R-:W4:Y:S04]  /*13c60*/  LDL R29, [R1+0x1dc] ;  /* 0x0001dc00011d7983 */ /* 0x001f280000100800 */
[----:B------:R0:W-:Y:S04]  /*13c70*/  STS.U16 [R3+0x4600], R28 ;  /* 0x0046001c03007388 */ /* 0x0001e80000000400 */
[----:B0-----:R-:W4:Y:S04]  /*13c80*/  LDL R28, [R1+0x1d8] ;  /* 0x0001d800011c7983 */ /* 0x001f280000100800 */
[----:B------:R-:W-:Y:S04]  /*13c90*/  STS.U16 [R3+0x4e00], R26 ;  /* 0x004e001a03007388 */ /* 0x000fe80000000400 */
[----:B------:R-:W-:Y:S04]  /*13ca0*/  STS.U16 [R3+0x5600], R24 ;  /* 0x0056001803007388 */ /* 0x000fe80000000400 */
[----:B------:R-:W-:Y:S04]  /*13cb0*/  STS.U16 [R3+0x5e00], R22 ;  /* 0x005e001603007388 */ /* 0x000fe80000000400 */
[----:B------:R0:W-:Y:S04]  /*13cc0*/  STS.U16 [R3+0x6600], R20 ;  /* 0x0066001403007388 */ /* 0x0001e80000000400 */
[----:B------:R-:W-:Y:S04]  /*13cd0*/  STS.U16 [R3+0x6e00], R18 ;  /* 0x006e001203007388 */ /* 0x000fe80000000400 */
        /* <DEDUP_REMOVED lines=17> */
[----:B------:R-:W-:Y:S06]  /*13df0*/  BAR.SYNC.DEFER_BLOCKING 0x0 ;  /* 0x0000000000007b1d */ /* 0x000fec0000010000 */
[----:B0-----:R-:W4:Y:S04]  /*13e00*/  LDL R20, [R1+0x1d4] ;  /* 0x0001d40001147983 */ /* 0x001f280000100800 */
[----:B--2---:R-:W-:Y:S04]  /*13e10*/  LDSM.16.MT88.4 R24, [R0+0x10000] ;  /* 0x010000000018783b */ /* 0x004fe80000004200 */
[----:B---3--:R-:W-:Y:S04]  /*13e20*/  STL [R1+0xeb8], R2 ;  /* 0x000eb80201007387 */ /* 0x008fe80000100800 */
[----:B------:R-:W-:Y:S04]  /*13e30*/  LDSM.16.MT88.4 R12, [R2+0x10000] ;  /* 0x01000000020c783b */ /* 0x000fe80000004200 */
[----:B----4-:R-:W0:Y:S04]  /*13e40*/  LDSM.16.M88.4 R8, [R29] ;  /* 0x000000001d08783b */ /* 0x010e280000000200 */
[----:B------:R-:W1:Y:S04]  /*13e50*/  LDSM.16.M88.4 R4, [R29+0x4000] ;  /* 0x004000001d04783b */ /* 0x000e680000000200 */
[----:B------:R-:W-:Y:S04]  /*13e60*/  LDSM.16.MT88.4 R16, [R28+0x10000] ;  /* 0x010000001c10783b */ /* 0x000fe80000004200 */
[----:B0-----:R-:W-:Y:S04]  /*13e70*/  STL.64 [R1+0x10], R8 ;  /* 0x0000100801007387 */ /* 0x001fe80000100a00 */
[----:B------:R-:W-:Y:S01]  /*13e80*/  STL.64 [R1+0x18], R10 ;  /* 0x0000180a01007387 */ /* 0x000fe20000100a00 */
[----:B-1----:R-:W-:-:S02]  /*13e90*/  IMAD.MOV.U32 R3, RZ, RZ, R4 ;  /* 0x000000ffff037224 */ /* 0x002fc400078e0004 */
[----:B------:R-:W-:Y:S01]  /*13ea0*/  IMAD.MOV.U32 R2, RZ, RZ, R5 ;  /* 0x000000ffff027224 */ /* 0x000fe200078e0005 */
[----:B------:R-:W-:Y:S04]  /*13eb0*/  STL.64 [R1], R4 ;  /* 0x0000000401007387 */ /* 0x000fe80000100a00 */
[----:B------:R-:W-:Y:S04]  /*13ec0*/  STL.64 [R1+0x8], R6 ;  /* 0x0000080601007387 */ /* 0x000fe80000100a00 */
[----:B------:R-:W0:Y:S04]  /*13ed0*/  LDSM.16.M88.4 R4, [R29+0x8000] ;  /* 0x008000001d04783b */ /* 0x000e280000000200 */
[----:B------:R-:W1:Y:S04]  /*13ee0*/  LDSM.16.M88.4 R8, [R29+0xc000] ;  /* 0x00c000001d08783b */ /* 0x000e680000000200 */
[----:B0-----:R-:W-:Y:S04]  /*13ef0*/  STL.64 [R1+0xf28], R6 ;  /* 0x000f280601007387 */ /* 0x001fe80000100a00 */
[----:B------:R0:W-:Y:S04]  /*13f00*/  STL.64 [R1+0xf20], R4 ;  /* 0x000f200401007387 */ /* 0x0001e80000100a00 */
[----:B-1----:R-:W-:Y:S04]  /*13f10*/  STL [R1+0xe4c], R10 ;  /* 0x000e4c0a01007387 */ /* 0x002fe80000100800 */
[----:B------:R-:W-:Y:S04]  /*13f20*/  STL [R1+0xe48], R11 ;  /* 0x000e480b01007387 */ /* 0x000fe80000100800 */
[----:B------:R-:W-:Y:S04]  /*13f30*/  STL.64 [R1+0xf18], R8 ;  /* 0x000f180801007387 */ /* 0x000fe80000100a00 */
[----:B------:R-:W-:Y:S04]  /*13f40*/  STL.64 [R1+0xf10], R18 ;  /* 0x000f101201007387 */ /* 0x000fe80000100a00 */
[----:B------:R-:W-:Y:S04]  /*13f50*/  STL.64 [R1+0xf08], R16 ;  /* 0x000f081001007387 */ /* 0x000fe80000100a00 */
[----:B0-----:R-:W2:Y:S04]  /*13f60*/  LDL.LU.64 R4, [R1+0x190] ;  /* 0x0001900001047983 */ /* 0x001ea80000300a00 */
[----:B------:R-:W3:Y:S04]  /*13f70*/  LDL.LU.64 R6, [R1+0x198] ;  /* 0x0001980001067983 */ /* 0x000ee80000300a00 */
[----:B------:R-:W0:Y:S04]  /*13f80*/  LDSM.16.MT88.4 R20, [R20+0x10000] ;  /* 0x010000001414783b */ /* 0x000e280000004200 */
[----:B---3--:R-:W-:Y:S04]  /*13f90*/  STL.64 [R1+0xf38], R6 ;  /* 0x000f380601007387 */ /* 0x008fe80000100a00 */
[----:B--2---:R1:W-:Y:S04]  /*13fa0*/  STL.64 [R1+0xf30], R4 ;  /* 0x000f300401007387 */ /* 0x0043e80000100a00 */
[----:B-1----:R-:W2:Y:S04]  /*13fb0*/  LDL.LU.64 R4, [R1+0x110] ;  /* 0x0001100001047983 */ /* 0x002ea80000300a00 */
[----:B------:R-:W2:Y:S04]  /*13fc0*/  LDL.LU.64 R6, [R1+0x118] ;  /* 0x0001180001067983 */ /* 0x000ea80000300a00 */
[----:B------:R-:W3:Y:S04]  /*13fd0*/  LDL.LU.64 R8, [R1+0xf0] ;  /* 0x0000f00001087983 */ /* 0x000ee80000300a00 */
[----:B------:R-:W3:Y:S04]  /*13fe0*/  LDL.LU.64 R10, [R1+0xf8] ;  /* 0x0000f800010a7983 */ /* 0x000ee80000300a00 */
[----:B0-----:R-:W-:Y:S04]  /*13ff0*/  STL.64 [R1+0xec8], R22 ;  /* 0x000ec81601007387 */ /* 0x001fe80000100a00 */
[----:B------:R0:W-:Y:S04]  /*14000*/  STL.64 [R1+0xec0], R20 ;  /* 0x000ec01401007387 */ /* 0x0001e80000100a00 */
[----:B0-----:R-:W4:Y:S04]  /*14010*/  LDL.LU.64 R20, [R1+0xa0] ;  /* 0x0000a00001147983 */ /* 0x001f280000300a00 */
[----:B------:R-:W2:Y:S04]  /*14020*/  LDL.LU.64 R22, [R1+0xa8] ;  /* 0x0000a80001167983 */ /* 0x000ea80000300a00 */
[----:B--2---:R-:W-:Y:S04]  /*14030*/  STL.64 [R1+0xed8], R22 ;  /* 0x000ed81601007387 */ /* 0x004fe80000100a00 */
[----:B----4-:R0:W-:Y:S04]  /*14040*/  STL.64 [R1+0xed0], R20 ;  /* 0x000ed01401007387 */ /* 0x0101e80000100a00 */
[----:B0-----:R-:W2:Y:S04]  /*14050*/  LDL.LU.64 R20, [R1+0xb0] ;  /* 0x0000b00001147983 */ /* 0x001ea80000300a00 */
[----:B------:R-:W4:Y:S04]  /*14060*/  LDL.LU.64 R22, [R1+0xb8] ;  /* 0x0000b80001167983 */ /* 0x000f280000300a00 */
[----:B----4-:R-:W-:Y:S04]  /*14070*/  STL.64 [R1+0xee8], R22 ;  /* 0x000ee81601007387 */ /* 0x010fe80000100a00 */
[----:B--2---:R-:W-:Y:S04]  /*14080*/  STL.64 [R1+0xee0], R20 ;  /* 0x000ee01401007387 */ /* 0x004fe80000100a00 */
[----:B------:R-:W2:Y:S04]  /*14090*/  LDL.LU.64 R16, [R1+0xe0] ;  /* 0x0000e00001107983 */ /* 0x000ea80000300a00 */
[----:B------:R-:W2:Y:S04]  /*140a0*/  LDL.LU.64 R18, [R1+0xe8] ;  /* 0x0000e80001127983 */ /* 0x000ea80000300a00 */
[----:B------:R-:W-:Y:S04]  /*140b0*/  STL.64 [R1+0xeb0], R26 ;  /* 0x000eb01a01007387 */ /* 0x000fe80000100a00 */
[----:B------:R0:W-:Y:S04]  /*140c0*/  STL.64 [R1+0xea8], R24 ;  /* 0x000ea81801007387 */ /* 0x0001e80000100a00 */
[----:B0-----:R-:W4:Y:S04]  /*140d0*/  LDL.LU.64 R24, [R1+0x10] ;  /* 0x0000100001187983 */ /* 0x001f280000300a00 */
[----:B------:R-:W-:Y:S01]  /*140e0*/  STL [R1+0xe68], R0 ;  /* 0x000e680001007387 */ /* 0x000fe20000100800 */
[----:B----4-:R-:W-:Y:S11]  /*140f0*/  HMMA.16816.F32.BF16 R4, R12, R24, R4 ;  /* 0x000000180c04723c */ /* 0x010ff60000041804 */
[----:B------:R-:W-:Y:S11]  /*14100*/  @!UPT UIADD3 URZ, URZ, URZ, URZ ;  /* 0x0000003f3f3ff290 */ /* 0x000ff6000fffe03f */
[----:B------:R-:W-:Y:S01]  /*14110*/  @!UPT UIADD3 URZ, URZ, URZ, URZ ;  /* 0x0000003f3f3ff290 */ /* 0x000fe2000fffe03f */
[----:B------:R-:W-:Y:S04]  /*14120*/  STL.64 [R1+0x110], R4 ;  /* 0x0001100401007387 */ /* 0x000fe80000100a00 */
[----:B------:R0:W-:Y:S04]  /*14130*/  STL.64 [R1+0x118], R6 ;  /* 0x0001180601007387 */ /* 0x0001e80000100a00 */
[----:B0-----:R-:W4:Y:S04]  /*14140*/  LDL.LU.64 R6, [R1+0xf38] ;  /* 0x000f380001067983 */ /* 0x001f280000300a00 */
[----:B------:R-:W4:Y:S01]  /*14150*/  LDL.LU.64 R4, [R1+0xf30] ;  /* 0x000f300001047983 */ /* 0x000f220000300a00 */
[----:B------:R-:W-:-:S02]  /*14160*/  IMAD.MOV.U32 R20, RZ, RZ, R3 ;  /* 0x000000ffff147224 */ /* 0x000fc400078e0003 */
[----:B------:R-:W-:-:S07]  /*14170*/  IMAD.MOV.U32 R21, RZ, RZ, R2 ;  /* 0x000000ffff157224 */ /* 0x000fce00078e0002 */
[C---:B----4-:R-:W-:Y:S11]  /*14180*/  HMMA.16816.F32.BF16 R4, R12.reuse, R20, R4 ;  /* 0x000000140c04723c */ /* 0x050ff60000041804 */
[----:B------:R-:W-:Y:S11]  /*14190*/  @!UPT UIADD3 URZ, URZ, URZ, URZ ;  /* 0x0000003f3f3ff290 */ /* 0x000ff6000fffe03f */
[----:B------:R-:W-:Y:S01]  /*141a0*/  @!UPT UIADD3 URZ, URZ, URZ, URZ ;  /* 0x0000003f3f3ff290 */ /* 0x000fe2000fffe03f */
[----:B------:R-:W-:Y:S04]  /*141b0*/  STL.64 [R1+0x100], R4 ;  /* 0x0001000401007387 */ /* 0x000fe80000100a00 */
[----:B------:R0:W-:Y:S04]  /*141c0*/  STL.64 [R1+0x108], R6 ;  /* 0x0001080601007387 */ /* 0x0001e80000100a00 */
[----:B0-----:R-:W4:Y:S04]  /*141d0*/  LDL.LU.64 R6, [R1+0xf28] ;  /* 0x000f280001067983 */ /* 0x001f280000300a00 */
[----:B------:R-:W3:Y:S04]  /*141e0*/  LDL.LU.64 R4, [R1+0xf20] ;  /* 0x000f200001047983 */ /* 0x000ee80000300a00 */
[----:B------:R0:W-:Y:S04]  /*141f0*/  STL.64 [R1+0xf00], R20 ;  /* 0x000f001401007387 */ /* 0x0001e80000100a00 */
[----:B0-----:R-:W2:Y:S04]  /*14200*/  LDL.LU.64 R20, [R1+0xd0] ;  /* 0x0000d00001147983 */ /* 0x001ea80000300a00 */
[----:B------:R-:W2:Y:S01]  /*14210*/  LDL.LU.64 R22, [R1+0xd8] ;  /* 0x0000d80001167983 */ /* 0x000ea20000300a00 */
[C---:B---3--:R-:W-:Y:S11]  /*14220*/  HMMA.16816.F32.BF16 R8, R12.reuse, R4, R8 ;  /* 0x000000040c08723c */ /* 0x048ff60000041808 */
[----:B------:R-:W-:Y:S11]  /*14230*/  @!UPT UIADD3 URZ, URZ, URZ, URZ ;  /* 0x0000003f3f3ff290 */ /* 0x000ff6000fffe03f */
[----:B------:R-:W-:Y:S01]  /*14240*/  @!UPT UIADD3 URZ, URZ, URZ, URZ ;  /* 0x0000003f3f3ff290 */ /* 0x000fe2000fffe03f */
[----:B------:R0:W-:Y:S04]  /*14250*/  STL.64 [R1+0xf0], R8 ;  /* 0x0000f00801007387 */ /* 0x0001e80000100a00 */
[----:B------:R-:W-:Y:S04]  /*14260*/  STL [R1+0xf8], R10 ;  /* 0x0000f80a01007387 */ /* 0x000fe80000100800 */
[----:B0-----:R-:W2:Y:S04]  /*14270*/  LDL.LU.64 R8, [R1+0xf18] ;  /* 0x000f180001087983 */ /* 0x001ea80000300a00 */
[----:B----4-:R-:W-:Y:S04]  /*14280*/  STL.64 [R1+0xef8], R6 ;  /* 0x000ef80601007387 */ /* 0x010fe80000100a00 */
[----:B------:R0:W-:Y:S04]  /*14290*/  STL.64 [R1+0xef0], R4 ;  /* 0x000ef00401007387 */ /* 0x0001e80000100a00 */
[----:B0-----:R-:W3:Y:S04]  /*142a0*/  LDL.LU.64 R4, [R1+0xc0] ;  /* 0x0000c00001047983 */ /* 0x001ee80000300a00 */
[----:B------:R-:W3:Y:S01]  /*142b0*/  LDL.LU.64 R6, [R1+0xc8] ;  /* 0x0000c80001067983 */ /* 0x000ee20000300a00 */
[----:B--2---:R-:W-:Y:S03]  /*142c0*/  HMMA.16816.F32.BF16 R12, R12, R8, R16 ;  /* 0x000000080c0c723c */ /* 0x004fe60000041810 */
[----:B------:R-:W2:Y:S04]  /*142d0*/  LDL.LU.64 R18, [R1+0xf10] ;  /* 0x000f100001127983 */ /* 0x000ea80000300a00 */
[----:B------:R-:W2:Y:S11]  /*142e0*/  LDL.LU.64 R16, [R1+0xf08] ;  /* 0x000f080001107983 */ /* 0x000eb60000300a00 */
[----:B------:R-:W-:Y:S05]  /*142f0*/  @!UPT UIADD3 URZ, URZ, URZ, URZ ;  /* 0x0000003f3f3ff290 */ /* 0x000fea000fffe03f */
[----:B------:R0:W-:Y:S04]  /*14300*/  STL.64 [R1+0xe0], R12 ;  /* 0x0000e00c01007387 */ /* 0x0001e80000100a00 */
[----:B------:R1:W-:Y:S04]  /*14310*/  STL.64 [R1+0xe8], R14 ;  /* 0x0000e80e01007387 */ /* 0x0003e80000100a00 */
[----:B0-----:R-:W4:Y:S04]  /*14320*/  LDL.LU.64 R12, [R1+0x180] ;  /* 0x00018000010c7983 */ /* 0x001f280000300a00 */
[----:B-1----:R-:W4:Y:S01]  /*14330*/  LDL.LU.64 R14, [R1+0x188] ;  /* 0x00018800010e7983 */ /* 0x002f220000300a00 */
[C---:B--2---:R-:W-:Y:S11]  /*14340*/  HMMA.16816.F32.BF16 R20, R16.reuse, R24, R20 ;  /* 0x000000181014723c */ /* 0x044ff60000041814 */
[----:B------:R-:W-:Y:S11]  /*14350*/  @!UPT UIADD3 URZ, URZ, URZ, URZ ;  /* 0x0000003f3f3ff290 */ /* 0x000ff6000fffe03f */
[----:B------:R-:W-:Y:S01]  /*14360*/  @!UPT UIADD3 URZ, URZ, URZ, URZ ;  /* 0x0000003f3f3ff290 */ /* 0x000fe2000fffe03f */
[----:B------:R0:W-:Y:S04]  /*14370*/  STL.64 [R1+0xd0], R20 ;  /* 0x0000d01401007387 */ /* 0x0001e80000100a00 */
[----:B------:R3:W-:Y:S04]  /*14380*/  STL.64 [R1+0xd8], R22 ;  /* 0x0000d81601007387 */ /* 0x0007e80000100a00 */
[----:B0-----:R-:W3:Y:S02]  /*14390*/  LDL.LU.64 R20, [R1+0xf00] ;  /* 0x000f000001147983 */ /* 0x001ee40000300a00 */
[C---:B---3--:R-:W-:Y:S02]  /*143a0*/  HMMA.16816.F32.BF16 R20, R16.reuse, R20, R4 ;  /* 0x000000141014723c */ /* 0x048fe40000041804 */
[----:B------:R-:W2:Y:S04]  /*143b0*/  LDL.LU.64 R6, [R1+0xef8] ;  /* 0x000ef80001067983 */ /* 0x000ea80000300a00 */
[----:B------:R-:W3:Y:S11]  /*143c0*/  LDL.LU.64 R4, [R1+0xef0] ;  /* 0x000ef00001047983 */ /* 0x000ef60000300a00 */
[----:B------:R-:W-:Y:S06]  /*143d0*/  @!UPT UIADD3 URZ, URZ, URZ, URZ ;  /* 0x0000003f3f3ff290 */ /* 0x000fec000fffe03f */
[----:B------:R-:W-:Y:S04]  /*143e0*/  STL.64 [R1+0xc0], R20 ;  /* 0x0000c01401007387 */ /* 0x000fe80000100a00 */
[----:B------:R0:W-:Y:S04]  /*143f0*/  STL.64 [R1+0xc8], R22 ;  /* 0x0000c81601007387 */ /* 0x0001e80000100a00 */
[----:B0-----:R-:W3:Y:S04]  /*14400*/  LDL.LU.64 R22, [R1+0xee8] ;  /* 0x000ee80001167983 */ /* 0x001ee80000300a00 */
[----:B------:R-:W3:Y:S02]  /*14410*/  LDL.LU.64 R20, [R1+0xee0] ;  /* 0x000ee00001147983 */ /* 0x000ee40000300a00 */
[C---:B---3--:R-:W-:Y:S11]  /*14420*/  HMMA.16816.F32.BF16 R20, R16.reuse, R4, R20 ;  /* 0x000000041014723c */ /* 0x048ff60000041814 */
[----:B------:R-:W-:Y:S11]  /*14430*/  @!UPT UIADD3 URZ, URZ, URZ, URZ ;  /* 0x0000003f3f3ff290 */ /* 0x000ff6000fffe03f */
[----:B------:R-:W-:Y:S01]  /*14440*/  @!UPT UIADD3 URZ, URZ, URZ, URZ ;  /* 0x0000003f3f3ff290 */ /* 0x000fe2000fffe03f */
[----:B------:R-:W-:Y:S04]  /*14450*/  STL.64 [R1+0xb0], R20 ;  /* 0x0000b01401007387 */ /* 0x000fe80000100a00 */
[----:B------:R0:W-:Y:S04]  /*14460*/  STL.64 [R1+0xb8], R22 ;  /* 0x0000b81601007387 */ /* 0x0001e80000100a00 */
[----:B0-----:R-:W3:Y:S04]  /*14470*/  LDL.LU.64 R22, [R1+0xed8] ;  /* 0x000ed80001167983 */ /* 0x001ee80000300a00 */
[----:B------:R-:W3:Y:S02]  /*14480*/  LDL.LU.64 R20, [R1+0xed0] ;  /* 0x000ed00001147983 */ /* 0x000ee40000300a00 */
[----:B---3--:R-:W-:Y:S02]  /*14490*/  HMMA.16816.F32.BF16 R16, R16, R8, R20 ;  /* 0x000000081010723c */ /* 0x008fe40000041814 */
[----:B------:R-:W3:Y:S04]  /*144a0*/  LDL.LU.64 R22, [R1+0xec8] ;  /* 0x000ec80001167983 */ /* 0x000ee80000300a00 */
[----:B------:R-:W3:Y:S11]  /*144b0*/  LDL.LU.64 R20, [R1+0xec0] ;  /* 0x000ec00001147983 */ /* 0x000ef60000300a00 */
[----:B------:R-:W-:Y:S06]  /*144c0*/  @!UPT UIADD3 URZ, URZ, URZ, URZ ;  /* 0x0000003f3f3ff290 */ /* 0x000fec000fffe03f */
[----:B------:R0:W-:Y:S04]  /*144d0*/  STL.64 [R1+0xa0], R16 ;  /* 0x0000a01001007387 */ /* 0x0001e80000100a00 */
[----:B------:R1:W-:Y:S04]  /*144e0*/  STL.64 [R1+0xa8], R18 ;  /* 0x0000a81201007387 */ /* 0x0003e80000100a00 */
[----:B0-----:R-:W3:Y:S04]  /*144f0*/  LDL.LU.64 R16, [R1+0x90] ;  /* 0x0000900001107983 */ /* 0x001ee80000300a00 */
[----:B-1----:R-:W3:Y:S01]  /*14500*/  LDL.LU.64 R18, [R1+0x98] ;  /* 0x0000980001127983 */ /* 0x002ee20000300a00 */
[----:B------:R-:W-:-:S02]  /*14510*/  IMAD.MOV.U32 R28, RZ, RZ, R24 ;  /* 0x000000ffff1c7224 */ /* 0x000fc400078e0018 */
[----:B------:R-:W-:Y:S01]  /*14520*/  IMAD.MOV.U32 R3, RZ, RZ, R25 ;  /* 0x000000ffff037224 */ /* 0x000fe200078e0019 */
[C---:B---3--:R-:W-:Y:S11]  /*14530*/  HMMA.16816.F32.BF16 R16, R20.reuse, R24, R16 ;  /* 0x000000181410723c */ /* 0x048ff60000041810 */
[----:B------:R-:W-:Y:S11]  /*14540*/  @!UPT UIADD3 URZ, URZ, URZ, URZ ;  /* 0x0000003f3f3ff290 */ /* 0x000ff6000fffe03f */
[----:B------:R-:W-:Y:S01]  /*14550*/  @!UPT UIADD3 URZ, URZ, URZ, URZ ;  /* 0x0000003f3f3ff290 */ /* 0x000fe2000fffe03f */
[----:B------:R-:W-:Y:S04]  /*14560*/  STL.64 [R1+0x90], R16 ;  /* 0x0000901001007387 */ /* 0x000fe80000100a00 */
[----:B------:R0:W-:Y:S04]  /*14570*/  STL.64 [R1+0x98], R18 ;  /* 0x0000981201007387 */ /* 0x0001e80000100a00 */
[----:B------:R-:W3:Y:S04]  /*14580*/  LDL.LU.64 R24, [R1+0x170] ;  /* 0x0001700001187983 */ /* 0x000ee80000300a00 */
[----:B------:R-:W3:Y:S04]  /*14590*/  LDL.LU.64 R26, [R1+0x178] ;  /* 0x00017800011a7983 */ /* 0x000ee80000300a00 */
[----:B0-----:R-:W2:Y:S04]  /*145a0*/  LDL R19, [R1+0x1d8] ;  /* 0x0001d80001137983 */ /* 0x001ea80000100800 */
[----:B--2---:R-:W-:Y:S04]  /*145b0*/  STL [R1+0xe6c], R19 ;  /* 0x000e6c1301007387 */ /* 0x004fe80000100800 */
[----:B------:R-:W4:Y:S01]  /*145c0*/  LDL.LU.64 R16, [R1] ;  /* 0x0000000001107983 */ /* 0x000f220000300a00 */
[----:B------:R-:W-:Y:S01]  /*145d0*/  IMAD.MOV.U32 R0, RZ, RZ, R11 ;  /* 0x000000ffff007224 */ /* 0x000fe200078e000b */
[----:B----4-:R-:W-:Y:S01]  /*145e0*/  HMMA.16816.F32.BF16 R12, R20, R16, R12 ;  /* 0x00000010140c723c */ /* 0x010fe2000004180c */
[----:B------:R-:W-:-:S02]  /*145f0*/  IMAD.MOV.U32 R2, RZ, RZ, R16 ;  /* 0x000000ffff027224 */ /* 0x000fc400078e0010 */
[----:B------:R-:W-:Y:S11]  /*14600*/  IMAD.MOV.U32 R29, RZ, RZ, R17 ;  /* 0x000000ffff1d7224 */ /* 0x000ff600078e0011 */
[----:B------:R-:W-:Y:S09]  /*14610*/  @!UPT UIADD3 URZ, URZ, URZ, URZ ;  /* 0x0000003f3f3ff290 */ /* 0x000ff2000fffe03f */
[----:B------:R0:W-:Y:S01]  /*14620*/  STL.64 [R1+0x80], R12 ;  /* 0x0000800c01007387 */ /* 0x0001e20000100a00 */
[----:B------:R-:W-:Y:S02]  /*14630*/  IMAD.MOV.U32 R10, RZ, RZ, R14 ;  /* 0x000000ffff0a7224 */ /* 0x000fe400078e000e */
[----:B------:R-:W-:Y:S01]  /*14640*/  IMAD.MOV.U32 R11, RZ, RZ, R15 ;  /* 0x000000ffff0b7224 */ /* 0x000fe200078e000f */
[----:B0-----:R-:W2:Y:S04]  /*14650*/  LDL.LU.64 R12, [R1+0x160] ;  /* 0x00016000010c7983 */ /* 0x001ea80000300a00 */
[----:B------:R-:W2:Y:S04]  /*14660*/  LDL.LU.64 R14, [R1+0x168] ;  /* 0x00016800010e7983 */ /* 0x000ea80000300a00 */
[----:B------:R-:W4:Y:S04]  /*14670*/  LDL.LU.64 R16, [R1+0x130] ;  /* 0x0001300001107983 */ /* 0x000f280000300a00 */
[----:B------:R-:W2:Y:S01]  /*14680*/  LDL.LU.64 R18, [R1+0x138] ;  /* 0x0001380001127983 */ /* 0x000ea20000300a00 */
[----:B---3--:R-:W-:Y:S03]  /*14690*/  HMMA.16816.F32.BF16 R24, R20, R4, R24 ;  /* 0x000000041418723c */ /* 0x008fe60000041818 */
[----:B--2---:R-:W-:Y:S04]  /*146a0*/  STL.64 [R1+0xe78], R18 ;  /* 0x000e781201007387 */ /* 0x004fe80000100a00 */
[----:B----4-:R0:W-:Y:S02]  /*146b0*/  STL.64 [R1+0xe70], R16 ;  /* 0x000e701001007387 */ /* 0x0101e40000100a00 */
[----:B0-----:R-:W-:-:S02]  /*146c0*/  IMAD.MOV.U32 R16, RZ, RZ, R2 ;  /* 0x000000ffff107224 */ /* 0x001fc400078e0002 */
[----:B------:R-:W-:Y:S01]  /*146d0*/  IMAD.MOV.U32 R17, RZ, RZ, R29 ;  /* 0x000000ffff117224 */ /* 0x000fe200078e001d */
[----:B------:R-:W2:Y:S04]  /*146e0*/  LDL.LU R2, [R1+0xeb8] ;  /* 0x000eb80001027983 */ /* 0x000ea80000300800 */
[----:B------:R-:W-:Y:S04]  /*146f0*/  STL.64 [R1+0xe90], R16 ;  /* 0x000e901001007387 */ /* 0x000fe80000100a00 */
[----:B------:R-:W-:Y:S04]  /*14700*/  STL [R1+0xe54], R11 ;  /* 0x000e540b01007387 */ /* 0x000fe80000100800 */
[----:B------:R-:W-:Y:S04]  /*14710*/  STL [R1+0xe50], R10 ;  /* 0x000e500a01007387 */ /* 0x000fe80000100800 */
[----:B------:R-:W-:Y:S04]  /*14720*/  STL.64 [R1+0x70], R24 ;  /* 0x0000701801007387 */ /* 0x000fe80000100a00 */
[----:B------:R0:W-:Y:S04]  /*14730*/  STL.64 [R1+0x78], R26 ;  /* 0x0000781a01007387 */ /* 0x0001e80000100a00 */
[----:B0-----:R-:W3:Y:S04]  /*14740*/  LDL.LU.64 R26, [R1+0xeb0] ;  /* 0x000eb000011a7983 */ /* 0x001ee80000300a00 */
[----:B------:R-:W3:Y:S04]  /*14750*/  LDL.LU.64 R24, [R1+0xea8] ;  /* 0x000ea80001187983 */ /* 0x000ee80000300a00 */
[----:B------:R-:W-:Y:S04]  /*14760*/  STL.64 [R1+0xe88], R6 ;  /* 0x000e880601007387 */ /* 0x000fe80000100a00 */
[----:B------:R0:W-:Y:S04]  /*14770*/  STL.64 [R1+0xe80], R4 ;  /* 0x000e800401007387 */ /* 0x0001e80000100a00 */
[----:B0-----:R-:W4:Y:S04]  /*14780*/  LDL.LU.64 R4, [R1+0x140] ;  /* 0x0001400001047983 */ /* 0x001f280000300a00 */
[----:B------:R-:W2:Y:S01]  /*14790*/  LDL.LU.64 R6, [R1+0x148] ;  /* 0x0001480001067983 */ /* 0x000ea20000300a00 */
[----:B------:R-:W-:-:S02]  /*147a0*/  IMAD.MOV.U32 R16, RZ, RZ, R28 ;  /* 0x000000ffff107224 */ /* 0x000fc400078e001c */
[----:B------:R-:W-:Y:S01]  /*147b0*/  IMAD.MOV.U32 R17, RZ, RZ, R3 ;  /* 0x000000ffff117224 */ /* 0x000fe200078e0003 */
[----:B--2---:R-:W-:Y:S04]  /*147c0*/  STL.64 [R1+0xea0], R6 ;  /* 0x000ea00601007387 */ /* 0x004fe80000100a00 */
[----:B----4-:R0:W-:Y:S04]  /*147d0*/  STL.64 [R1+0xe98], R4 ;  /* 0x000e980401007387 */ /* 0x0101e80000100a00 */
[----:B0-----:R-:W3:Y:S04]  /*147e0*/  LDL.LU.64 R4, [R1+0x150] ;  /* 0x0001500001047983 */ /* 0x001ee80000300a00 */
[----:B------:R-:W3:Y:S01]  /*147f0*/  LDL.LU.64 R6, [R1+0x158] ;  /* 0x0001580001067983 */ /* 0x000ee20000300a00 */
[----:B------:R-:W-:Y:S11]  /*14800*/  HMMA.16816.F32.BF16 R12, R20, R8, R12 ;  /* 0x00000008140c723c */ /* 0x000ff6000004180c */
[----:B------:R-:W-:Y:S11]  /*14810*/  @!UPT UIADD3 URZ, URZ, URZ, URZ ;  /* 0x0000003f3f3ff290 */ /* 0x000ff6000fffe03f */
[----:B------:R-:W-:Y:S01]  /*14820*/  @!UPT UIADD3 URZ, URZ, URZ, URZ ;  /* 0x0000003f3f3ff290 */ /* 0x000fe2000fffe03f */
[----:B------:R0:W-:Y:S01]  /*14830*/  STL.64 [R1+0x60], R12 ;  /* 0x0000600c01007387 */ /* 0x0001e20000100a00 */
[----:B------:R-:W-:Y:S02]  /*14840*/  IMAD.MOV.U32 R11, RZ, RZ, R14 ;  /* 0x000000ffff0b7224 */ /* 0x000fe400078e000e */
[----:B------:R-:W-:Y:S01]  /*14850*/  IMAD.MOV.U32 R10, RZ, RZ, R15 ;  /* 0x000000ffff0a7224 */ /* 0x000fe200078e000f */
[----:B0-----:R-:W2:Y:S04]  /*14860*/  LDL.LU.64 R12, [R1+0x120] ;  /* 0x00012000010c7983 */ /* 0x001ea80000300a00 */
[----:B------:R-:W2:Y:S04]  /*14870*/  LDL.LU.64 R14, [R1+0x128] ;  /* 0x00012800010e7983 */ /* 0x000ea80000300a00 */
[----:B------:R-:W4:Y:S01]  /*14880*/  LDL R23, [R1+0x1d4] ;  /* 0x0001d40001177983 */ /* 0x000f220000100800 */
[----:B---3--:R-:W-:Y:S03]  /*14890*/  HMMA.16816.F32.BF16 R16, R24, R16, R4 ;  /* 0x000000101810723c */ /* 0x008fe60000041804 */
[----:B------:R-:W3:Y:S04]  /*148a0*/  LDL.LU.64 R6, [R1+0xea0] ;  /* 0x000ea00001067983 */ /* 0x000ee80000300a00 */
[----:B------:R-:W3:Y:S11]  /*148b0*/  LDL.LU.64 R4, [R1+0xe98] ;  /* 0x000e980001047983 */ /* 0x000ef60000300a00 */
[----:B------:R-:W-:Y:S05]  /*148c0*/  @!UPT UIADD3 URZ, URZ, URZ, URZ ;  /* 0x0000003f3f3ff290 */ /* 0x000fea000fffe03f */
[----:B------:R0:W-:Y:S01]  /*148d0*/  STL [R1+0x50], R16 ;  /* 0x0000501001007387 */ /* 0x0001e20000100800 */
[----:B------:R-:W-:-:S03]  /*148e0*/  IMAD.MOV.U32 R29, RZ, RZ, R17 ;  /* 0x000000ffff1d7224 */ /* 0x000fc600078e0011 */
[----:B0-----:R-:W3:Y:S01]  /*148f0*/  LDL.LU.64 R16, [R1+0xe90] ;  /* 0x000e900001107983 */ /* 0x001ee20000300a00 */
[----:B------:R-:W-:Y:S02]  /*14900*/  IMAD.MOV.U32 R28, RZ, RZ, R18 ;  /* 0x000000ffff1c7224 */ /* 0x000fe400078e0012 */
[----:B------:R-:W-:-:S05]  /*14910*/  IMAD.MOV.U32 R3, RZ, RZ, R19 ;  /* 0x000000ffff037224 */ /* 0x000fca00078e0013 */
[----:B------:R-:W-:Y:S04]  /*14920*/  STL [R1+0xe30], R3 ;  /* 0x000e300301007387 */ /* 0x000fe80000100800 */
[----:B------:R-:W-:Y:S04]  /*14930*/  STL [R1+0xe2c], R28 ;  /* 0x000e2c1c01007387 */ /* 0x000fe80000100800 */
[----:B------:R-:W-:Y:S01]  /*14940*/  STL [R1+0xe28], R29 ;  /* 0x000e281d01007387 */ /* 0x000fe20000100800 */
[C---:B--2---:R-:W-:Y:S03]  /*14950*/  HMMA.16816.F32.BF16 R12, R24.reuse, R8, R12 ;  /* 0x00000008180c723c */ /* 0x044fe6000004180c */
[----:B----4-:R-:W-:Y:S05]  /*14960*/  LDSM.16.MT88.4 R20, [R23+0x10800] ;  /* 0x010800001714783b */ /* 0x010fea0000004200 */
[C---:B---3--:R-:W-:Y:S01]  /*14970*/  HMMA.16816.F32.BF16 R16, R24.reuse, R16, R4 ;  /* 0x000000101810723c */ /* 0x048fe20000041804 */
[----:B------:R-:W2:Y:S04]  /*14980*/  LDL.LU.64 R6, [R1+0xe88] ;  /* 0x000e880001067983 */ /* 0x000ea80000300a00 */
[----:B------:R-:W3:Y:S11]  /*14990*/  LDL.LU.64 R4, [R1+0xe80] ;  /* 0x000e800001047983 */ /* 0x000ef60000300a00 */
[----:B------:R-:W-:Y:S07]  /*149a0*/  @!UPT UIADD3 URZ, URZ, URZ, URZ ;  /* 0x0000003f3f3ff290 */ /* 0x000fee000fffe03f */
[----:B------:R-:W-:Y:S04]  /*149b0*/  STL.64 [R1+0x40], R16 ;  /* 0x0000401001007387 */ /* 0x000fe80000100a00 */
[----:B------:R0:W-:Y:S04]  /*149c0*/  STL.64 [R1+0x48], R18 ;  /* 0x0000481201007387 */ /* 0x0001e80000100a00 */
[----:B0-----:R-:W3:Y:S04]  /*149d0*/  LDL.LU.64 R18, [R1+0xe78] ;  /* 0x000e780001127983 */ /* 0x001ee80000300a00 */
[----:B------:R-:W3:Y:S02]  /*149e0*/  LDL.LU.64 R16, [R1+0xe70] ;  /* 0x000e700001107983 */ /* 0x000ee40000300a00 */
[----:B---3--:R-:W-:Y:S11]  /*149f0*/  HMMA.16816.F32.BF16 R16, R24, R4, R16 ;  /* 0x000000041810723c */ /* 0x008ff60000041810 */
[----:B------:R-:W-:Y:S11]  /*14a00*/  @!UPT UIADD3 URZ, URZ, URZ, URZ ;  /* 0x0000003f3f3ff290 */ /* 0x000ff6000fffe03f */
[----:B------:R-:W-:Y:S01]  /*14a10*/  @!UPT UIADD3 URZ, URZ, URZ, URZ ;  /* 0x0000003f3f3ff290 */ /* 0x000fe2000fffe03f */
[----:B------:R-:W-:Y:S01]  /*14a20*/  STL [R1+0x30], R16 ;  /* 0x0000301001007387 */ /* 0x000fe20000100800 */
[----:B------:R-:W-:-:S03]  /*14a30*/  IMAD.MOV.U32 R29, RZ, RZ, R19 ;  /* 0x000000ffff1d7224 */ /* 0x000fc600078e0013 */
[----:B------:R-:W3:Y:S01]  /*14a40*/  LDL.LU R19, [R1+0xe6c] ;  /* 0x000e6c0001137983 */ /* 0x000ee20000300800 */
[----:B------:R-:W-:Y:S02]  /*14a50*/  IMAD.MOV.U32 R3, RZ, RZ, R17 ;  /* 0x000000ffff037224 */ /* 0x000fe400078e0011 */
[----:B------:R-:W-:Y:S01]  /*14a60*/  IMAD.MOV.U32 R28, RZ, RZ, R18 ;  /* 0x000000ffff1c7224 */ /* 0x000fe200078e0012 */
[----:B--2---:R0:W-:Y:S04]  /*14a70*/  STL.64 [R1+0xe58], R6 ;  /* 0x000e580601007387 */ /* 0x0041e80000100a00 */
[----:B0-----:R-:W2:Y:S04]  /*14a80*/  LDL R6, [R1+0x18] ;  /* 0x0000180001067983 */ /* 0x001ea80000100800 */
[----:B------:R-:W2:Y:S04]  /*14a90*/  LDL R7, [R1+0x1c] ;  /* 0x00001c0001077983 */ /* 0x000ea80000100800 */
[----:B------:R0:W-:Y:S04]  /*14aa0*/  STL.64 [R1+0xe60], R10 ;  /* 0x000e600a01007387 */ /* 0x0001e80000100a00 */
[----:B------:R-:W2:Y:S04]  /*14ab0*/  LDL.LU R8, [R1+0x110] ;  /* 0x0001100001087983 */ /* 0x000ea80000300800 */
[----:B------:R-:W-:Y:S04]  /*14ac0*/  STL.64 [R1+0x20], R12 ;  /* 0x0000200c01007387 */ /* 0x000fe80000100a00 */
[----:B------:R-:W-:Y:S04]  /*14ad0*/  STL.64 [R1+0x28], R14 ;  /* 0x0000280e01007387 */ /* 0x000fe80000100a00 */
[----:B------:R-:W2:Y:S04]  /*14ae0*/  LDL.LU R9, [R1+0x114] ;  /* 0x0001140001097983 */ /* 0x000ea80000300800 */
[----:B0-----:R-:W2:Y:S04]  /*14af0*/  LDL.LU R10, [R1+0x118] ;  /* 0x00011800010a7983 */ /* 0x001ea80000300800 */
[----:B------:R-:W2:Y:S04]  /*14b00*/  LDL.LU R11, [R1+0x11c] ;  /* 0x00011c00010b7983 */ /* 0x000ea80000300800 */
[----:B------:R-:W-:Y:S04]  /*14b10*/  LDSM.16.MT88.4 R12, [R2+0x10800] ;  /* 0x01080000020c783b */ /* 0x000fe80000004200 */
[----:B---3--:R-:W0:Y:S04]  /*14b20*/  LDSM.16.MT88.4 R16, [R19+0x10800] ;  /* 0x010800001310783b */ /* 0x008e280000004200 */
[----:B0-----:R0:W-:Y:S04]  /*14b30*/  STL.64 [R1+0xe40], R18 ;  /* 0x000e401201007387 */ /* 0x0011e80000100a00 */
[----:B------:R1:W-:Y:S01]  /*14b40*/  STL.64 [R1+0xe38], R16 ;  /* 0x000e381001007387 */ /* 0x0003e20000100a00 */
[----:B0-----:R-:W-:-:S03]  /*14b50*/  IMAD.MOV.U32 R19, RZ, RZ, R0 ;  /* 0x000000ffff137224 */ /* 0x001fc600078e0000 */
[----:B-1----:R-:W3:Y:S04]  /*14b60*/  LDL.LU R16, [R1+0xf0] ;  /* 0x0000f00001107983 */ /* 0x002ee80000300800 */
[----:B------:R-:W3:Y:S04]  /*14b70*/  LDL.LU R17, [R1+0xf4] ;  /* 0x0000f40001117983 */ /* 0x000ee80000300800 */
[----:B------:R-:W3:Y:S04]  /*14b80*/  LDL.LU R18, [R1+0xf8] ;  /* 0x0000f80001127983 */ /* 0x000ee80000300800 */
[----:B------:R-:W4:Y:S01]  /*14b90*/  LDL.LU R0, [R1+0xe68] ;  /* 0x000e680001007983 */ /* 0x000f220000300800 */
[C---:B--2---:R-:W-:Y:S03]  /*14ba0*/  HMMA.16816.F32.BF16 R4, R12.reuse, R6, R8 ;  /* 0x000000060c04723c */ /* 0x044fe60000041808 */
[----:B------:R-:W-:Y:S04]  /*14bb0*/  STL.64 [R1+0xde8], R22 ;  /* 0x000de81601007387 */ /* 0x000fe80000100a00 */
[----:B------:R0:W-:Y:S04]  /*14bc0*/  STL.64 [R1+0xde0], R20 ;  /* 0x000de01401007387 */ /* 0x0001e80000100a00 */
[----:B0-----:R-:W2:Y:S04]  /*14bd0*/  LDL.LU R20, [R1+0x100] ;  /* 0x0001000001147983 */ /* 0x001ea80000300800 */
[----:B------:R-:W2:Y:S04]  /*14be0*/  LDL.LU R21, [R1+0x104] ;  /* 0x0001040001157983 */ /* 0x000ea80000300800 */
[----:B------:R-:W2:Y:S04]  /*14bf0*/  LDL.LU R22, [R1+0x108] ;  /* 0x0001080001167983 */ /* 0x000ea80000300800 */
[----:B------:R-:W2:Y:S04]  /*14c00*/  LDL.LU R23, [R1+0x10c] ;  /* 0x00010c0001177983 */ /* 0x000ea80000300800 */
[----:B----4-:R-:W0:Y:S04]  /*14c10*/  LDSM.16.MT88.4 R24, [R0+0x10800] ;  /* 0x010800000018783b */ /* 0x010e280000004200 */
[----:B0-----:R0:W-:Y:S04]  /*14c20*/  STL.64 [R1+0xda8], R26 ;  /* 0x000da81a01007387 */ /* 0x0011e80000100a00 */
[----:B------:R-:W-:Y:S04]  /*14c30*/  STL.64 [R1+0xda0], R24 ;  /* 0x000da01801007387 */ /* 0x000fe80000100a00 */
[----:B0-----:R-:W2:Y:S04]  /*14c40*/  LDL.LU.64 R26, [R1+0x8] ;  /* 0x00000800011a7983 */ /* 0x001ea80000300a00 */
[----:B------:R-:W-:Y:S04]  /*14c50*/  STL [R1+0xd70], R0 ;  /* 0x000d700001007387 */ /* 0x000fe80000100800 */
[----:B------:R-:W4:Y:S04]  /*14c60*/  LDL.LU.64 R10, [R1+0xe60] ;  /* 0x000e6000010a7983 */ /* 0x000f280000300a00 */
[----:B------:R-:W-:Y:S04]  /*14c70*/  STL.64 [R1+0x110], R4 ;  /* 0x0001100401007387 */ /* 0x000fe80000100a00 */
[----:B------:R0:W-:Y:S04]  /*14c80*/  STL.64 [R1+0x118], R6 ;  /* 0x0001180601007387 */ /* 0x0001e80000100a00 */
[----:B0-----:R-:W3:Y:S01]  /*14c90*/  LDL.LU.64 R6, [R1+0xe58] ;  /* 0x000e580001067983 */ /* 0x001ee20000300a00 */
[C---:B--2---:R-:W-:Y:S08]  /*14ca0*/  HMMA.16816.F32.BF16 R20, R12.reuse, R26, R20 ;  /* 0x0000001a0c14723c */ /* 0x044ff00000041814 */
[----:B---3--:R-:W-:Y:S11]  /*14cb0*/  HMMA.16816.F32.BF16 R16, R12, R6, R16 ;  /* 0x000000060c10723c */ /* 0x008ff60000041810 */
[----:B------:R-:W-:Y:S04]  /*14cc0*/  @!UPT UIADD3 URZ, URZ, URZ, URZ ;  /* 0x0000003f3f3ff290 */ /* 0x000fe8000fffe03f */
[----:B------:R-:W-:Y:S04]  /*14cd0*/  STL.64 [R1+0x100], R20 ;  /* 0x0001001401007387 */ /* 0x000fe80000100a00 */
[----:B------:R-:W-:Y:S04]  /*14ce0*/  STL [R1+0x108], R22 ;  /* 0x0001081601007387 */ /* 0x000fe80000100800 */
[----:B------:R-:W-:Y:S04]  /*14cf0*/  STL.64 [R1+0xe20], R6 ;  /* 0x000e200601007387 */ /* 0x000fe80000100a00 */
[----:B------:R-:W2:Y:S04]  /*14d00*/  LDL.LU R24, [R1+0x60] ;  /* 0x0000600001187983 */ /* 0x000ea80000300800 */
[----:B------:R-:W-:Y:S04]  /*14d10*/  STL.64 [R1+0xf0], R16 ;  /* 0x0000f01001007387 */ /* 0x000fe80000100a00 */
[----:B------:R-:W-:Y:S04]  /*14d20*/  STL.64 [R1+0xf8], R18 ;  /* 0x0000f81201007387 */ /* 0x000fe80000100a00 */
[----:B------:R-:W2:Y:S01]  /*14d30*/  LDL.LU R25, [R1+0x64] ;  /* 0x0000640001197983 */ /* 0x000ea20000300800 */
[----:B------:R-:W-:-:S02]  /*14d40*/  IMAD.MOV.U32 R9, RZ, RZ, R26 ;  /* 0x000000ffff097224 */ /* 0x000fc400078e001a */
[----:B------:R-:W-:Y:S02]  /*14d50*/  IMAD.MOV.U32 R8, RZ, RZ, R27 ;  /* 0x000000ffff087224 */ /* 0x000fe400078e001b */
[----:B----4-:R-:W-:Y:S02]  /*14d60*/  IMAD.MOV.U32 R26, RZ, RZ, R11 ;  /* 0x000000ffff1a7224 */ /* 0x010fe400078e000b */
[----:B------:R-:W-:Y:S01]  /*14d70*/  IMAD.MOV.U32 R27, RZ, RZ, R10 ;  /* 0x000000ffff1b7224 */ /* 0x000fe200078e000a */
[----:B------:R-:W3:Y:S04]  /*14d80*/  LDL.LU R11, [R1+0xe54] ;  /* 0x000e5400010b7983 */ /* 0x000ee80000300800 */
[----:B------:R-:W4:Y:S04]  /*14d90*/  LDL.LU R10, [R1+0xe50] ;  /* 0x000e5000010a7983 */ /* 0x000f280000300800 */
[----:B------:R-:W-:Y:S01]  /*14da0*/  STL.64 [R1+0xdb8], R26 ;  /* 0x000db81a01007387 */ /* 0x000fe20000100a00 */
[----:B------:R-:W-:-:S03]  /*14db0*/  IMAD.MOV.U32 R0, RZ, RZ, R23 ;  /* 0x000000ffff007224 */ /* 0x000fc600078e0017 */
[----:B--2---:R0:W-:Y:S04]  /*14dc0*/  STL.64 [R1+0xdb0], R24 ;  /* 0x000db01801007387 */ /* 0x0041e80000100a00 */
[----:B0-----:R-:W2:Y:S04]  /*14dd0*/  LDL.LU R24, [R1+0x70] ;  /* 0x0000700001187983 */ /* 0x001ea80000300800 */
[----:B------:R-:W2:Y:S04]  /*14de0*/  LDL.LU R25, [R1+0x74] ;  /* 0x0000740001197983 */ /* 0x000ea80000300800 */
[----:B------:R-:W2:Y:S04]  /*14df0*/  LDL.LU R26, [R1+0x78] ;  /* 0x00007800011a7983 */ /* 0x000ea80000300800 */
[----:B------:R-:W2:Y:S04]  /*14e00*/  LDL.LU R27, [R1+0x7c] ;  /* 0x00007c00011b7983 */ /* 0x000ea80000300800 */
[----:B------:R-:W2:Y:S04]  /*14e10*/  LDL.LU R20, [R1+0xa0] ;  /* 0x0000a00001147983 */ /* 0x000ea80000300800 */
[----:B------:R-:W2:Y:S04]  /*14e20*/  LDL.LU R21, [R1+0xa4] ;  /* 0x0000a40001157983 */ /* 0x000ea80000300800 */
[----:B------:R-:W2:Y:S04]  /*14e30*/  LDL.LU R22, [R1+0xa8] ;  /* 0x0000a80001167983 */ /* 0x000ea80000300800 */
[----:B------:R-:W2:Y:S04]  /*14e40*/  LDL.LU R23, [R1+0xac] ;  /* 0x0000ac0001177983 */ /* 0x000ea80000300800 */
[----:B------:R-:W3:Y:S04]  /*14e50*/  LDL.LU R16, [R1+0xe0] ;  /* 0x0000e00001107983 */ /* 0x000ee80000300800 */
[----:B------:R-:W3:Y:S04]  /*14e60*/  LDL.LU R17, [R1+0xe4] ;  /* 0x0000e40001117983 */ /* 0x000ee80000300800 */
[----:B------:R-:W3:Y:S04]  /*14e70*/  LDL.LU R18, [R1+0xe8] ;  /* 0x0000e80001127983 */ /* 0x000ee80000300800 */
[----:B------:R-:W3:Y:S04]  /*14e80*/  LDL.LU R19, [R1+0xec] ;  /* 0x0000ec0001137983 */ /* 0x000ee80000300800 */
[----:B--2---:R-:W-:Y:S04]  /*14e90*/  STL.64 [R1+0xdf8], R22 ;  /* 0x000df81601007387 */ /* 0x004fe80000100a00 */
[----:B------:R0:W-:Y:S04]  /*14ea0*/  STL.64 [R1+0xdf0], R20 ;  /* 0x000df01401007387 */ /* 0x0001e80000100a00 */
[----:B0-----:R-:W2:Y:S04]  /*14eb0*/  LDL.LU R20, [R1+0xb0] ;  /* 0x0000b00001147983 */ /* 0x001ea80000300800 */
[----:B------:R-:W2:Y:S04]  /*14ec0*/  LDL.LU R21, [R1+0xb4] ;  /* 0x0000b40001157983 */ /* 0x000ea80000300800 */
[----:B------:R-:W2:Y:S04]  /*14ed0*/  LDL.LU R22, [R1+0xb8] ;  /* 0x0000b80001167983 */ /* 0x000ea80000300800 */
[----:B------:R-:W2:Y:S04]  /*14ee0*/  LDL.LU R23, [R1+0xbc] ;  /* 0x0000bc0001177983 */ /* 0x000ea80000300800 */
[----:B--2---:R-:W-:Y:S04]  /*14ef0*/  STL.64 [R1+0xe08], R22 ;  /* 0x000e081601007387 */ /* 0x004fe80000100a00 */
[----:B------:R0:W-:Y:S04]  /*14f00*/  STL.64 [R1+0xe00], R20 ;  /* 0x000e001401007387 */ /* 0x0001e80000100a00 */
[----:B0-----:R-:W2:Y:S04]  /*14f10*/  LDL.LU R20, [R1+0xc0] ;  /* 0x0000c00001147983 */ /* 0x001ea80000300800 */
[----:B------:R-:W2:Y:S04]  /*14f20*/  LDL.LU R21, [R1+0xc4] ;  /* 0x0000c40001157983 */ /* 0x000ea80000300800 */
[----:B------:R-:W2:Y:S04]  /*14f30*/  LDL.LU R22, [R1+0xc8] ;  /* 0x0000c80001167983 */ /* 0x000ea80000300800 */
[----:B------:R-:W2:Y:S04]  /*14f40*/  LDL.LU R23, [R1+0xcc] ;  /* 0x0000cc0001177983 */ /* 0x000ea80000300800 */
[----:B------:R-:W3:Y:S04]  /*14f50*/  LDL.LU R4, [R1+0xd0] ;  /* 0x0000d00001047983 */ /* 0x000ee80000300800 */
[----:B------:R-:W3:Y:S04]  /*14f60*/  LDL.LU R5, [R1+0xd4] ;  /* 0x0000d40001057983 */ /* 0x000ee80000300800 */
[----:B------:R-:W3:Y:S04]  /*14f70*/  LDL.LU R6, [R1+0xd8] ;  /* 0x0000d80001067983 */ /* 0x000ee80000300800 */
[----:B------:R-:W3:Y:S04]  /*14f80*/  LDL.LU R7, [R1+0xdc] ;  /* 0x0000dc0001077983 */ /* 0x000ee80000300800 */
[----:B--2---:R0:W-:Y:S04]  /*14f90*/  STL.64 [R1+0xe18], R22 ;  /* 0x000e181601007387 */ /* 0x0041e80000100a00 */
[----:B------:R-:W-:Y:S04]  /*14fa0*/  STL.64 [R1+0xe10], R20 ;  /* 0x000e101401007387 */ /* 0x000fe80000100a00 */
[----:B0-----:R-:W2:Y:S04]  /*14fb0*/  LDL.LU.64 R22, [R1+0x18] ;  /* 0x0000180001167983 */ /* 0x001ea80000300a00 */
[----:B------:R4:W-:Y:S04]  /*14fc0*/  STL.64 [R1+0xdc8], R26 ;  /* 0x000dc81a01007387 */ /* 0x0009e80000100a00 */
[----:B------:R0:W-:Y:S01]  /*14fd0*/  STL.64 [R1+0xdc0], R24 ;  /* 0x000dc01801007387 */ /* 0x0001e20000100a00 */
[----:B----4-:R-:W-:-:S02]  /*14fe0*/  IMAD.MOV.U32 R26, RZ, RZ, R10 ;  /* 0x000000ffff1a7224 */ /* 0x010fc400078e000a */
[----:B---3--:R-:W-:Y:S01]  /*14ff0*/  IMAD.MOV.U32 R27, RZ, RZ, R11 ;  /* 0x000000ffff1b7224 */ /* 0x008fe200078e000b */
[----:B0-----:R-:W3:Y:S04]  /*15000*/  LDL.LU R24, [R1+0x80] ;  /* 0x0000800001187983 */ /* 0x001ee80000300800 */
[----:B------:R-:W3:Y:S04]  /*15010*/  LDL.LU R25, [R1+0x84] ;  /* 0x0000840001197983 */ /* 0x000ee80000300800 */
[----:B------:R-:W4:Y:S04]  /*15020*/  LDL.LU R10, [R1+0xe4c] ;  /* 0x000e4c00010a7983 */ /* 0x000f280000300800 */
[----:B------:R-:W4:Y:S04]  /*15030*/  LDL.LU R11, [R1+0xe48] ;  /* 0x000e4800010b7983 */ /* 0x000f280000300800 */
[----:B------:R-:W-:Y:S01]  /*15040*/  STL.64 [R1+0xdd8], R26 ;  /* 0x000dd81a01007387 */ /* 0x000fe20000100a00 */
[----:B----4-:R-:W-:Y:S03]  /*15050*/  HMMA.16816.F32.BF16 R12, R12, R10, R16 ;  /* 0x0000000a0c0c723c */ /* 0x010fe60000041810 */
[----:B---3--:R0:W-:Y:S04]  /*15060*/  STL.64 [R1+0xdd0], R24 ;  /* 0x000dd01801007387 */ /* 0x0081e80000100a00 */
[----:B0-----:R-:W3:Y:S04]  /*15070*/  LDL.LU R24, [R1+0x90] ;  /* 0x0000900001187983 */ /* 0x001ee80000300800 */
[----:B------:R-:W3:Y:S04]  /*15080*/  LDL.LU R25, [R1+0x94] ;  /* 0x0000940001197983 */ /* 0x000ee80000300800 */
[----:B------:R-:W3:Y:S04]  /*15090*/  LDL.LU R26, [R1+0x98] ;  /* 0x00009800011a7983 */ /* 0x000ee80000300800 */
[----:B------:R-:W3:Y:S04]  /*150a0*/  LDL.LU R27, [R1+0x9c] ;  /* 0x00009c00011b7983 */ /* 0x000ee80000300800 */
[----:B------:R-:W2:Y:S04]  /*150b0*/  LDL.LU.64 R18, [R1+0xe40] ;  /* 0x000e400001127983 */ /* 0x000ea80000300a00 */
[----:B------:R-:W2:Y:S04]  /*150c0*/  LDL.LU.64 R16, [R1+0xe38] ;  /* 0x000e380001107983 */ /* 0x000ea80000300a00 */
[----:B------:R0:W-:Y:S04]  /*150d0*/  STL.64 [R1+0xe0], R12 ;  /* 0x0000e00c01007387 */ /* 0x0001e80000100a00 */
[----:B------:R1:W-:Y:S04]  /*150e0*/  STL.64 [R1+0xe8], R14 ;  /* 0x0000e80e01007387 */ /* 0x0003e80000100a00 */
[----:B0-----:R-:W4:Y:S04]  /*150f0*/  LDL.LU R12, [R1+0x20] ;  /* 0x00002000010c7983 */ /* 0x001f280000300800 */
[----:B------:R-:W4:Y:S04]  /*15100*/  LDL.LU R13, [R1+0x24] ;  /* 0x00002400010d7983 */ /* 0x000f280000300800 */
[----:B-1----:R-:W2:Y:S04]  /*15110*/  LDL.LU R14, [R1+0x28] ;  /* 0x00002800010e7983 */ /* 0x002ea80000300800 */
[----:B------:R-:W2:Y:S04]  /*15120*/  LDL.LU R15, [R1+0x2c] ;  /* 0x00002c00010f7983 */ /* 0x000ea80000300800 */
[----:B--2---:R-:W-:Y:S04]  /*15130*/  STL.64 [R1+0xd80], R14 ;  /* 0x000d800e01007387 */ /* 0x004fe80000100a00 */
[----:B----4-:R0:W-:Y:S04]  /*15140*/  STL.64 [R1+0xd78], R12 ;  /* 0x000d780c01007387 */ /* 0x0101e80000100a00 */
[----:B0-----:R-:W2:Y:S01]  /*15150*/  LDL.LU R12, [R1+0x30] ;  /* 0x00003000010c7983 */ /* 0x001ea20000300800 */
[----:B------:R-:W-:Y:S01]  /*15160*/  HMMA.16816.F32.BF16 R4, R16, R22, R4 ;  /* 0x000000161004723c */ /* 0x000fe20000041804 */
[----:B------:R-:W-:-:S02]  /*15170*/  IMAD.MOV.U32 R14, RZ, RZ, R28 ;  /* 0x000000ffff0e7224 */ /* 0x000fc400078e001c */
[----:B------:R-:W-:Y:S02]  /*15180*/  IMAD.MOV.U32 R15, RZ, RZ, R29 ;  /* 0x000000ffff0f7224 */ /* 0x000fe400078e001d */
[----:B------:R-:W-:Y:S02]  /*15190*/  IMAD.MOV.U32 R13, RZ, RZ, R3 ;  /* 0x000000ffff0d7224 */ /* 0x000fe400078e0003 */
[----:B------:R-:W4:Y:S04]  /*151a0*/  LDL.LU R3, [R1+0xe30] ;  /* 0x000e300001037983 */ /* 0x000f280000300800 */
[----:B------:R-:W3:Y:S04]  /*151b0*/  LDL.LU R28, [R1+0xe2c] ;  /* 0x000e2c00011c7983 */ /* 0x000ee80000300800 */
[----:B------:R-:W3:Y:S04]  /*151c0*/  LDL.LU R29, [R1+0xe28] ;  /* 0x000e2800011d7983 */ /* 0x000ee80000300800 */
[----:B------:R-:W-:Y:S04]  /*151d0*/  STL.64 [R1+0xd90], R14 ;  /* 0x000d900e01007387 */ /* 0x000fe80000100a00 */
[----:B--2---:R-:W-:Y:S04]  /*151e0*/  STL.64 [R1+0xd88], R12 ;  /* 0x000d880c01007387 */ /* 0x004fe80000100a00 */
[----:B------:R0:W-:Y:S04]  /*151f0*/  STL.64 [R1+0xd0], R4 ;  /* 0x0000d00401007387 */ /* 0x0001e80000100a00 */
[----:B------:R1:W-:Y:S01]  /*15200*/  STL.64 [R1+0xd8], R6 ;  /* 0x0000d80601007387 */ /* 0x0003e20000100a00 */
[----:B0-----:R-:W-:-:S02]  /*15210*/  IMAD.MOV.U32 R5, RZ, RZ, R22 ;  /* 0x000000ffff057224 */ /* 0x001fc400078e0016 */
[----:B------:R-:W-:Y:S01]  /*15220*/  IMAD.MOV.U32 R4, RZ, RZ, R23 ;  /* 0x000000ffff047224 */ /* 0x000fe200078e0017 */
[----:B-1----:R-:W2:Y:S04]  /*15230*/  LDL.LU.64 R6, [R1+0xe20] ;  /* 0x000e200001067983 */ /* 0x002ea80000300a00 */
[----:B------:R-:W2:Y:S04]  /*15240*/  LDL.LU.64 R22, [R1+0xe18] ;  /* 0x000e180001167983 */ /* 0x000ea80000300a00 */
[----:B------:R-:W2:Y:S01]  /*15250*/  LDL.LU.64 R20, [R1+0xe10] ;  /* 0x000e100001147983 */ /* 0x000ea20000300a00 */
[----:B------:R-:W-:-:S02]  /*15260*/  IMAD.MOV.U32 R14, RZ, RZ, R9 ;  /* 0x000000ffff0e7224 */ /* 0x000fc400078e0009 */
[----:B------:R-:W-:-:S07]  /*15270*/  IMAD.MOV.U32 R15, RZ, RZ, R8 ;  /* 0x000000ffff0f7224 */ /* 0x000fce00078e0008 */
[C---:B--2---:R-:W-:Y:S11]  /*15280*/  HMMA.16816.F32.BF16 R20, R16.reuse, R14, R20 ;  /* 0x0000000e1014723c */ /* 0x044ff60000041814 */
[----:B------:R-:W-:Y:S11]  /*15290*/  @!UPT UIADD3 URZ, URZ, URZ, URZ ;  /* 0x0000003f3f3ff290 */ /* 0x000ff6000fffe03f */
[----:B------:R-:W-:Y:S01]  /*152a0*/  @!UPT UIADD3 URZ, URZ, URZ, URZ ;  /* 0x0000003f3f3ff290 */ /* 0x000fe2000fffe03f */
[----:B------:R-:W-:Y:S04]  /*152b0*/  STL.64 [R1+0xc0], R20 ;  /* 0x0000c01401007387 */ /* 0x000fe80000100a00 */
[----:B------:R0:W-:Y:S04]  /*152c0*/  STL.64 [R1+0xc8], R22 ;  /* 0x0000c81601007387 */ /* 0x0001e80000100a00 */
[----:B0-----:R-:W2:Y:S04]  /*152d0*/  LDL.LU.64 R22, [R1+0xe08] ;  /* 0x000e080001167983 */ /* 0x001ea80000300a00 */
[----:B------:R-:W2:Y:S02]  /*152e0*/  LDL.LU.64 R20, [R1+0xe00] ;  /* 0x000e000001147983 */ /* 0x000ea40000300a00 */
[C---:B--2---:R-:W-:Y:S11]  /*152f0*/  HMMA.16816.F32.BF16 R20, R16.reuse, R6, R20 ;  /* 0x000000061014723c */ /* 0x044ff60000041814 */
[----:B------:R-:W-:Y:S11]  /*15300*/  @!UPT UIADD3 URZ, URZ, URZ, URZ ;  /* 0x0000003f3f3ff290 */ /* 0x000ff6000fffe03f */
[----:B------:R-:W-:Y:S01]  /*15310*/  @!UPT UIADD3 URZ, URZ, URZ, URZ ;  /* 0x0000003f3f3ff290 */ /* 0x000fe2000fffe03f */
[----:B------:R-:W-:Y:S04]  /*15320*/  STL.64 [R1+0xb0], R20 ;  /* 0x0000b01401007387 */ /* 0x000fe80000100a00 */
[----:B------:R0:W-:Y:S04]  /*15330*/  STL.64 [R1+0xb8], R22 ;  /* 0x0000b81601007387 */ /* 0x0001e80000100a00 */
[----:B0-----:R-:W2:Y:S04]  /*15340*/  LDL.LU.64 R22, [R1+0xdf8] ;  /* 0x000df80001167983 */ /* 0x001ea80000300a00 */
[----:B------:R-:W2:Y:S02]  /*15350*/  LDL.LU.64 R20, [R1+0xdf0] ;  /* 0x000df00001147983 */ /* 0x000ea40000300a00 */
[----:B--2---:R-:W-:Y:S02]  /*15360*/  HMMA.16816.F32.BF16 R16, R16, R10, R20 ;  /* 0x0000000a1010723c */ /* 0x004fe40000041814 */
[----:B------:R-:W3:Y:S04]  /*15370*/  LDL.LU.64 R22, [R1+0xde8] ;  /* 0x000de80001167983 */ /* 0x000ee80000300a00 */
[----:B------:R-:W3:Y:S11]  /*15380*/  LDL.LU.64 R20, [R1+0xde0] ;  /* 0x000de00001147983 */ /* 0x000ef60000300a00 */
[----:B------:R-:W-:Y:S06]  /*15390*/  @!UPT UIADD3 URZ, URZ, URZ, URZ ;  /* 0x0000003f3f3ff290 */ /* 0x000fec000fffe03f */
[----:B------:R-:W-:Y:S04]  /*153a0*/  STL.64 [R1+0xa0], R16 ;  /* 0x0000a01001007387 */ /* 0x000fe80000100a00 */
[----:B------:R0:W-:Y:S02]  /*153b0*/  STL.64 [R1+0xa8], R18 ;  /* 0x0000a81201007387 */ /* 0x0001e40000100a00 */
[----:B0-----:R-:W-:Y:S02]  /*153c0*/  IMAD.MOV.U32 R18, RZ, RZ, R5 ;  /* 0x000000ffff127224 */ /* 0x001fe400078e0005 */
[----:B------:R-:W-:-:S07]  /*153d0*/  IMAD.MOV.U32 R19, RZ, RZ, R4 ;  /* 0x000000ffff137224 */ /* 0x000fce00078e0004 */
[C---:B---3--:R-:W-:Y:S11]  /*153e0*/  HMMA.16816.F32.BF16 R24, R20.reuse, R18, R24 ;  /* 0x000000121418723c */ /* 0x048ff60000041818 */
        /* <DEDUP_REMOVED lines=19> */
[----:B------:R-:W2:Y:S04]  /*15520*/  LDL.LU.64 R24, [R1+0xdb0] ;  /* 0x000db00001187983 */ /* 0x000ea80000300a00 */
[----:B------:R0:W-:Y:S04]  /*15530*/  STL.64 [R1+0xd98], R6 ;  /* 0x000d980601007387 */ /* 0x0001e80000100a00 */
[----:B------:R-:W3:Y:S04]  /*15540*/  LDL.LU R4, [R1+0x40] ;  /* 0x0000400001047983 */ /* 0x000ee80000300800 */
[----:B------:R-:W3:Y:S04]  /*15550*/  LDL.LU R5, [R1+0x44] ;  /* 0x0000440001057983 */ /* 0x000ee80000300800 */
[----:B0-----:R-:W3:Y:S04]  /*15560*/  LDL.LU R6, [R1+0x48] ;  /* 0x0000480001067983 */ /* 0x001ee80000300800 */
[----:B------:R-:W3:Y:S04]  /*15570*/  LDL.LU R7, [R1+0x4c] ;  /* 0x00004c0001077983 */ /* 0x000ee80000300800 */
[----:B------:R-:W3:Y:S01]  /*15580*/  LDL R8, [R1+0x1cc] ;  /* 0x0001cc0001087983 */ /* 0x000ee20000100800 */
[----:B--2---:R-:W-:Y:S03]  /*15590*/  HMMA.16816.F32.BF16 R20, R20, R10, R24 ;  /* 0x0000000a1414723c */ /* 0x004fe60000041818 */
[----:B------:R-:W3:Y:S04]  /*155a0*/  LDL.LU.64 R26, [R1+0xda8] ;  /* 0x000da800011a7983 */ /* 0x000ee80000300a00 */
[----:B------:R-:W3:Y:S11]  /*155b0*/  LDL.LU.64 R24, [R1+0xda0] ;  /* 0x000da00001187983 */ /* 0x000ef60000300a00 */
[----:B------:R-:W-:Y:S05]  /*155c0*/  @!UPT UIADD3 URZ, URZ, URZ, URZ ;  /* 0x0000003f3f3ff290 */ /* 0x000fea000fffe03f */
[----:B------:R0:W-:Y:S04]  /*155d0*/  STL.64 [R1+0x60], R20 ;  /* 0x0000601401007387 */ /* 0x0001e80000100a00 */
[----:B------:R1:W-:Y:S04]  /*155e0*/  STL.64 [R1+0x68], R22 ;  /* 0x0000681601007387 */ /* 0x0003e80000100a00 */
[----:B0-----:R-:W2:Y:S01]  /*155f0*/  LDL.LU R20, [R1+0x50] ;  /* 0x0000500001147983 */ /* 0x001ea20000300800 */
[----:B------:R-:W-:Y:S02]  /*15600*/  IMAD.MOV.U32 R21, RZ, RZ, R29 ;  /* 0x000000ffff157224 */ /* 0x000fe400078e001d */
[----:B-1----:R-:W-:-:S02]  /*15610*/  IMAD.MOV.U32 R22, RZ, RZ, R28 ;  /* 0x000000ffff167224 */ /* 0x002fc400078e001c */
[----:B----4-:R-:W-:Y:S01]  /*15620*/  IMAD.MOV.U32 R23, RZ, RZ, R3 ;  /* 0x000000ffff177224 */ /* 0x010fe200078e0003 */
[C---:B---3--:R-:W-:Y:S08]  /*15630*/  HMMA.16816.F32.BF16 R12, R24.reuse, R14, R4 ;  /* 0x0000000e180c723c */ /* 0x048ff00000041804 */
[----:B--2---:R-:W-:Y:S11]  /*15640*/  HMMA.16816.F32.BF16 R16, R24, R18, R20 ;  /* 0x000000121810723c */ /* 0x004ff60000041814 */
[----:B------:R-:W-:Y:S11]  /*15650*/  @!UPT UIADD3 URZ, URZ, URZ, URZ ;  /* 0x0000003f3f3ff290 */ /* 0x000ff6000fffe03f */
[----:B------:R-:W-:Y:S02]  /*15660*/  @!UPT UIADD3 URZ, URZ, URZ, URZ ;  /* 0x0000003f3f3ff290 */ /* 0x000fe4000fffe03f */
[----:B------:R-:W-:Y:S02]  /*15670*/  IMAD.MOV.U32 R3, RZ, RZ, R19 ;  /* 0x000000ffff037224 */ /* 0x000fe400078e0013 */
[----:B------:R-:W-:Y:S01]  /*15680*/  IMAD.MOV.U32 R28, RZ, RZ, R18 ;  /* 0x000000ffff1c7224 */ /* 0x000fe200078e0012 */
[----:B------:R-:W-:Y:S01]  /*15690*/  STL [R1+0x50], R16 ;  /* 0x0000501001007387 */ /* 0x000fe20000100800 */
[----:B------:R-:W-:-:S03]  /*156a0*/  IMAD.MOV.U32 R29, RZ, RZ, R17 ;  /* 0x000000ffff1d7224 */ /* 0x000fc600078e0011 */
[----:B------:R-:W2:Y:S04]  /*156b0*/  LDL R19, [R1+0x1d8] ;  /* 0x0001d80001137983 */ /* 0x000ea80000100800 */
[----:B------:R-:W3:Y:S04]  /*156c0*/  LDL R23, [R1+0x1d4] ;  /* 0x0001d40001177983 */ /* 0x000ee80000100800 */
[----:B------:R-:W-:Y:S04]  /*156d0*/  STL [R1+0xd30], R3 ;  /* 0x000d300301007387 */ /* 0x000fe80000100800 */
[----:B------:R-:W-:Y:S04]  /*156e0*/  STL [R1+0xd2c], R28 ;  /* 0x000d2c1c01007387 */ /* 0x000fe80000100800 */
[----:B------:R-:W-:Y:S04]  /*156f0*/  STL [R1+0xd28], R29 ;  /* 0x000d281d01007387 */ /* 0x000fe80000100800 */
[----:B------:R-:W4:Y:S04]  /*15700*/  LDL.LU.64 R6, [R1+0xd98] ;  /* 0x000d980001067983 */ /* 0x000f280000300a00 */
[----:B------:R-:W-:Y:S04]  /*15710*/  STL.64 [R1+0x40], R12 ;  /* 0x0000400c01007387 */ /* 0x000fe80000100a00 */
[----:B------:R0:W-:Y:S04]  /*15720*/  STL.64 [R1+0x48], R14 ;  /* 0x0000480e01007387 */ /* 0x0001e80000100a00 */
[----:B0-----:R-:W4:Y:S04]  /*15730*/  LDL.LU.64 R14, [R1+0xd90] ;  /* 0x000d9000010e7983 */ /* 0x001f280000300a00 */
[----:B------:R-:W4:Y:S04]  /*15740*/  LDL.LU.64 R12, [R1+0xd88] ;  /* 0x000d8800010c7983 */ /* 0x000f280000300a00 */
[----:B--2---:R-:W-:Y:S04]  /*15750*/  LDSM.16.MT88.4 R16, [R19+0x11000] ;  /* 0x011000001310783b */ /* 0x004fe80000004200 */
[----:B---3--:R-:W-:Y:S01]  /*15760*/  LDSM.16.MT88.4 R20, [R23+0x11000] ;  /* 0x011000001714783b */ /* 0x008fe20000004200 */
[----:B----4-:R-:W-:Y:S03]  /*15770*/  HMMA.16816.F32.BF16 R4, R24, R6, R12 ;  /* 0x000000061804723c */ /* 0x010fe6000004180c */
[----:B------:R-:W2:Y:S04]  /*15780*/  LDL.LU.64 R14, [R1+0xd80] ;  /* 0x000d8000010e7983 */ /* 0x000ea80000300a00 */
[----:B------:R-:W2:Y:S11]  /*15790*/  LDL.LU.64 R12, [R1+0xd78] ;  /* 0x000d7800010c7983 */ /* 0x000eb60000300a00 */
[----:B------:R-:W-:Y:S05]  /*157a0*/  @!UPT UIADD3 URZ, URZ, URZ, URZ ;  /* 0x0000003f3f3ff290 */ /* 0x000fea000fffe03f */
[----:B------:R-:W-:Y:S01]  /*157b0*/  STL.64 [R1+0x30], R4 ;  /* 0x0000300401007387 */ /* 0x000fe20000100a00 */
[----:B------:R-:W-:-:S03]  /*157c0*/  IMAD.MOV.U32 R3, RZ, RZ, R7 ;  /* 0x000000ffff037224 */ /* 0x000fc600078e0007 */
[----:B------:R-:W-:Y:S04]  /*157d0*/  STL [R1+0x38], R6 ;  /* 0x0000380601007387 */ /* 0x000fe80000100800 */
[----:B------:R-:W0:Y:S02]  /*157e0*/  LDSM.16.M88.4 R4, [R8] ;  /* 0x000000000804783b */ /* 0x000e240000000200 */
[----:B0-----:R-:W-:Y:S01]  /*157f0*/  IMAD.MOV.U32 R9, RZ, RZ, R5 ;  /* 0x000000ffff097224 */ /* 0x001fe200078e0005 */
[----:B--2---:R-:W-:Y:S01]  /*15800*/  HMMA.16816.F32.BF16 R24, R24, R10, R12 ;  /* 0x0000000a1818723c */ /* 0x004fe2000004180c */
[----:B------:R-:W-:Y:S06]  /*15810*/  LDSM.16.MT88.4 R12, [R2+0x11000] ;  /* 0x01100000020c783b */ /* 0x000fec0000004200 */
[----:B------:R-:W-:Y:S11]  /*15820*/  IMAD.MOV.U32 R10, RZ, RZ, R4 ;  /* 0x000000ffff0a7224 */ /* 0x000ff600078e0004 */
[----:B------:R-:W-:Y:S05]  /*15830*/  @!UPT UIADD3 URZ, URZ, URZ, URZ ;  /* 0x0000003f3f3ff290 */ /* 0x000fea000fffe03f */
[----:B------:R-:W-:Y:S04]  /*15840*/  STL.64 [R1+0x20], R24 ;  /* 0x0000201801007387 */ /* 0x000fe80000100a00 */
[----:B------:R-:W-:Y:S04]  /*15850*/  STL.64 [R1+0x28], R26 ;  /* 0x0000281a01007387 */ /* 0x000fe80000100a00 */
[----:B------:R-:W-:Y:S04]  /*15860*/  STL.64 [R1+0x10], R4 ;  /* 0x0000100401007387 */ /* 0x000fe80000100a00 */
[----:B------:R-:W-:Y:S04]  /*15870*/  STL.64 [R1+0x18], R6 ;  /* 0x0000180601007387 */ /* 0x000fe80000100a00 */
[----:B------:R-:W0:Y:S04]  /*15880*/  LDSM.16.M88.4 R4, [R8+0x8000] ;  /* 0x008000000804783b */ /* 0x000e280000000200 */
[----:B------:R-:W1:Y:S04]  /*15890*/  LDSM.16.M88.4 R24, [R8+0x4000] ;  /* 0x004000000818783b */ /* 0x000e680000000200 */
[----:B0-----:R-:W-:Y:S04]  /*158a0*/  STL.64 [R1+0xd40], R6 ;  /* 0x000d400601007387 */ /* 0x001fe80000100a00 */
[----:B-1----:R-:W-:Y:S04]  /*158b0*/  STL.64 [R1], R24 ;  /* 0x0000001801007387 */ /* 0x002fe80000100a00 */
[----:B------:R-:W-:Y:S04]  /*158c0*/  STL.64 [R1+0x8], R26 ;  /* 0x0000081a01007387 */ /* 0x000fe80000100a00 */
[----:B------:R0:W-:Y:S04]  /*158d0*/  STL.64 [R1+0xd38], R4 ;  /* 0x000d380401007387 */ /* 0x0001e80000100a00 */
[----:B0-----:R-:W2:Y:S04]  /*158e0*/  LDL.LU.64 R4, [R1] ;  /* 0x0000000001047983 */ /* 0x001ea80000300a00 */
[----:B--2---:R0:W-:Y:S02]  /*158f0*/  STL.64 [R1+0xd58], R4 ;  /* 0x000d580401007387 */ /* 0x0041e40000100a00 */
[----:B0-----:R-:W-:-:S02]  /*15900*/  IMAD.MOV.U32 R4, RZ, RZ, R10 ;  /* 0x000000ffff047224 */ /* 0x001fc400078e000a */
[----:B------:R-:W-:Y:S02]  /*15910*/  IMAD.MOV.U32 R5, RZ, RZ, R9 ;  /* 0x000000ffff057224 */ /* 0x000fe400078e0009 */
[----:B------:R-:W0:Y:S04]  /*15920*/  LDSM.16.M88.4 R8, [R8+0xc000] ;  /* 0x00c000000808783b */ /* 0x000e280000000200 */
[----:B0-----:R-:W-:Y:S04]  /*15930*/  STL.64 [R1+0xd50], R10 ;  /* 0x000d500a01007387 */ /* 0x001fe80000100a00 */
[----:B------:R0:W-:Y:S04]  /*15940*/  STL.64 [R1+0xd48], R8 ;  /* 0x000d480801007387 */ /* 0x0001e80000100a00 */
[----:B0-----:R-:W2:Y:S04]  /*15950*/  LDL.LU R8, [R1+0x100] ;  /* 0x0001000001087983 */ /* 0x001ea80000300800 */
[----:B------:R-:W2:Y:S04]  /*15960*/  LDL.LU R9, [R1+0x104] ;  /* 0x0001040001097983 */ /* 0x000ea80000300800 */
[----:B------:R-:W3:Y:S01]  /*15970*/  LDL.LU R10, [R1+0x108] ;  /* 0x00010800010a7983 */ /* 0x000ee20000300800 */
[----:B------:R-:W-:-:S03]  /*15980*/  IMAD.MOV.U32 R11, RZ, RZ, R0 ;  /* 0x000000ffff0b7224 */ /* 0x000fc600078e0000 */
[----:B------:R-:W4:Y:S04]  /*15990*/  LDL.LU R0, [R1+0xd70] ;  /* 0x000d700001007983 */ /* 0x000f280000300800 */
[----:B---3--:R-:W-:Y:S04]  /*159a0*/  STL.64 [R1+0xd68], R10 ;  /* 0x000d680a01007387 */ /* 0x008fe80000100a00 */
[----:B--2---:R0:W-:Y:S04]  /*159b0*/  STL.64 [R1+0xd60], R8 ;  /* 0x000d600801007387 */ /* 0x0041e80000100a00 */
[----:B----4-:R-:W1:Y:S04]  /*159c0*/  LDSM.16.MT88.4 R24, [R0+0x11000] ;  /* 0x011000000018783b */ /* 0x010e680000004200 */
[----:B0-----:R-:W2:Y:S04]  /*159d0*/  LDL.LU R8, [R1+0x110] ;  /* 0x0001100001087983 */ /* 0x001ea80000300800 */
[----:B------:R-:W2:Y:S04]  /*159e0*/  LDL.LU R9, [R1+0x114] ;  /* 0x0001140001097983 */ /* 0x000ea80000300800 */
[----:B------:R-:W2:Y:S04]  /*159f0*/  LDL.LU R10, [R1+0x118] ;  /* 0x00011800010a7983 */ /* 0x000ea80000300800 */
[----:B------:R-:W2:Y:S04]  /*15a00*/  LDL.LU R11, [R1+0x11c] ;  /* 0x00011c00010b7983 */ /* 0x000ea80000300800 */
[----:B------:R-:W-:Y:S04]  /*15a10*/  STL.64 [R1+0xce0], R22 ;  /* 0x000ce01601007387 */ /* 0x000fe80000100a00 */
[----:B------:R0:W-:Y:S04]  /*15a20*/  STL.64 [R1+0xcd8], R20 ;  /* 0x000cd81401007387 */ /* 0x0001e80000100a00 */
[----:B0-----:R-:W3:Y:S04]  /*15a30*/  LDL.LU R20, [R1+0xe0] ;  /* 0x0000e00001147983 */ /* 0x001ee80000300800 */
[----:B------:R-:W3:Y:S04]  /*15a40*/  LDL.LU R21, [R1+0xe4] ;  /* 0x0000e40001157983 */ /* 0x000ee80000300800 */
[----:B------:R-:W3:Y:S04]  /*15a50*/  LDL.LU R22, [R1+0xe8] ;  /* 0x0000e80001167983 */ /* 0x000ee80000300800 */
[----:B------:R-:W3:Y:S04]  /*15a60*/  LDL.LU R23, [R1+0xec] ;  /* 0x0000ec0001177983 */ /* 0x000ee80000300800 */
[----:B-1----:R-:W-:Y:S04]  /*15a70*/  STL.64 [R1+0xca0], R26 ;  /* 0x000ca01a01007387 */ /* 0x002fe80000100a00 */
[----:B------:R0:W-:Y:S04]  /*15a80*/  STL.64 [R1+0xc98], R24 ;  /* 0x000c981801007387 */ /* 0x0001e80000100a00 */
[----:B0-----:R-:W4:Y:S04]  /*15a90*/  LDL.LU R24, [R1+0xf0] ;  /* 0x0000f00001187983 */ /* 0x001f280000300800 */
[----:B------:R-:W4:Y:S04]  /*15aa0*/  LDL.LU R25, [R1+0xf4] ;  /* 0x0000f40001197983 */ /* 0x000f280000300800 */
[----:B------:R-:W4:Y:S04]  /*15ab0*/  LDL.LU R26, [R1+0xf8] ;  /* 0x0000f800011a7983 */ /* 0x000f280000300800 */
[----:B------:R-:W4:Y:S01]  /*15ac0*/  LDL.LU R27, [R1+0xfc] ;  /* 0x0000fc00011b7983 */ /* 0x000f220000300800 */
[C---:B--2---:R-:W-:Y:S03]  /*15ad0*/  HMMA.16816.F32.BF16 R4, R12.reuse, R4, R8 ;  /* 0x000000040c04723c */ /* 0x044fe60000041808 */
[----:B------:R-:W2:Y:S01]  /*15ae0*/  LDL.LU.64 R10, [R1+0xd68] ;  /* 0x000d6800010a7983 */ /* 0x000ea20000300a00 */
[----:B------:R-:W2:Y:S11]  /*15af0*/  LDL.LU.64 R8, [R1+0xd60] ;  /* 0x000d600001087983 */ /* 0x000eb60000300a00 */
[----:B------:R-:W-:Y:S08]  /*15b00*/  @!UPT UIADD3 URZ, URZ, URZ, URZ ;  /* 0x0000003f3f3ff290 */ /* 0x000ff0000fffe03f */
[----:B------:R0:W-:Y:S01]  /*15b10*/  STL.64 [R1+0x110], R4 ;  /* 0x0001100401007387 */ /* 0x0001e20000100a00 */
[----:B------:R-:W-:Y:S03]  /*15b20*/  STL.64 [R1+0x118], R6 ;  /* 0x0001180601007387 */ /* 0x000fe60000100a00 */
[----:B0-----:R-:W2:Y:S02]  /*15b30*/  LDL.LU.64 R4, [R1+0xd58] ;  /* 0x000d580001047983 */ /* 0x001ea40000300a00 */
[C---:B--2---:R-:W-:Y:S01]  /*15b40*/  HMMA.16816.F32.BF16 R8, R12.reuse, R4, R8 ;  /* 0x000000040c08723c */ /* 0x044fe20000041808 */
[----:B------:R-:W-:Y:S02]  /*15b50*/  IMAD.MOV.U32 R28, RZ, RZ, R4 ;  /* 0x000000ffff1c7224 */ /* 0x000fe400078e0004 */
[----:B------:R-:W-:Y:S11]  /*15b60*/  IMAD.MOV.U32 R29, RZ, RZ, R5 ;  /* 0x000000ffff1d7224 */ /* 0x000ff600078e0005 */
[----:B------:R-:W-:Y:S09]  /*15b70*/  @!UPT UIADD3 URZ, URZ, URZ, URZ ;  /* 0x0000003f3f3ff290 */ /* 0x000ff2000fffe03f */
[----:B------:R-:W-:Y:S01]  /*15b80*/  STL.64 [R1+0x100], R8 ;  /* 0x0001000801007387 */ /* 0x000fe20000100a00 */
[----:B------:R0:W-:Y:S03]  /*15b90*/  STL.64 [R1+0x108], R10 ;  /* 0x0001080a01007387 */ /* 0x0001e60000100a00 */
[----:B0-----:R-:W2:Y:S01]  /*15ba0*/  LDL.LU.64 R10, [R1+0xd50] ;  /* 0x000d5000010a7983 */ /* 0x001ea20000300a00 */
[----:B------:R-:W3:Y:S02]  /*15bb0*/  LDL.LU.64 R8, [R1+0xd48] ;  /* 0x000d480001087983 */ /* 0x000ee40000300a00 */
[----:B------:R-:W2:Y:S02]  /*15bc0*/  LDL.LU.64 R6, [R1+0xd40] ;  /* 0x000d400001067983 */ /* 0x000ea40000300a00 */
[----:B------:R-:W4:Y:S02]  /*15bd0*/  LDL.LU.64 R4, [R1+0xd38] ;  /* 0x000d380001047983 */ /* 0x000f240000300a00 */
[C---:B----4-:R-:W-:Y:S01]  /*15be0*/  HMMA.16816.F32.BF16 R24, R12.reuse, R4, R24 ;  /* 0x000000040c18723c */ /* 0x050fe20000041818 */
[----:B--2---:R-:W-:Y:S01]  /*15bf0*/  STL.64 [R1+0xd00], R6 ;  /* 0x000d000601007387 */ /* 0x004fe20000100a00 */
[----:B------:R3:W-:Y:S06]  /*15c00*/  STL.64 [R1+0xcf8], R4 ;  /* 0x000cf80401007387 */ /* 0x0007ec0000100a00 */
[----:B---3--:R-:W-:Y:S11]  /*15c10*/  HMMA.16816.F32.BF16 R4, R12, R8, R20 ;  /* 0x000000080c04723c */ /* 0x008ff60000041814 */
[----:B------:R-:W-:Y:S04]  /*15c20*/  @!UPT UIADD3 URZ, URZ, URZ, URZ ;  /* 0x0000003f3f3ff290 */ /* 0x000fe8000fffe03f */
[----:B------:R0:W-:Y:S01]  /*15c30*/  STL.64 [R1+0xf0], R24 ;  /* 0x0000f01801007387 */ /* 0x0001e20000100a00 */
[----:B------:R1:W-:Y:S02]  /*15c40*/  STL.64 [R1+0xf8], R26 ;  /* 0x0000f81a01007387 */ /* 0x0003e40000100a00 */
[----:B------:R-:W-:Y:S02]  /*15c50*/  STL.64 [R1+0xcf0], R10 ;  /* 0x000cf00a01007387 */ /* 0x000fe40000100a00 */
[----:B------:R2:W-:Y:S03]  /*15c60*/  STL.64 [R1+0xce8], R8 ;  /* 0x000ce80801007387 */ /* 0x0005e60000100a00 */
[----:B------:R-:W-:Y:S01]  /*15c70*/  STL.64 [R1+0xe0], R4 ;  /* 0x0000e00401007387 */ /* 0x000fe20000100a00 */
[----:B------:R-:W-:Y:S02]  /*15c80*/  STL.64 [R1+0xe8], R6 ;  /* 0x0000e80601007387 */ /* 0x000fe40000100a00 */
[----:B------:R-:W3:Y:S02]  /*15c90*/  LDL.LU R12, [R1+0x20] ;  /* 0x00002000010c7983 */ /* 0x000ee40000300800 */
[----:B------:R-:W3:Y:S01]  /*15ca0*/  LDL.LU R13, [R1+0x24] ;  /* 0x00002400010d7983 */ /* 0x000ee20000300800 */
[----:B------:R-:W4:Y:S01]  /*15cb0*/  LDL.LU R14, [R1+0x28] ;  /* 0x00002800010e7983 */ /* 0x000f220000300800 */
[----:B------:R-:W4:Y:S02]  /*15cc0*/  LDL.LU R15, [R1+0x2c] ;  /* 0x00002c00010f7983 */ /* 0x000f240000300800 */
[----:B0-----:R-:W2:Y:S02]  /*15cd0*/  LDL.LU R24, [R1+0x60] ;  /* 0x0000600001187983 */ /* 0x001ea40000300800 */
[----:B------:R-:W2:Y:S01]  /*15ce0*/  LDL.LU R25, [R1+0x64] ;  /* 0x0000640001197983 */ /* 0x000ea20000300800 */
[----:B-1----:R-:W2:Y:S01]  /*15cf0*/  LDL.LU R26, [R1+0x68] ;  /* 0x00006800011a7983 */ /* 0x002ea20000300800 */
[----:B------:R-:W2:Y:S02]  /*15d00*/  LDL.LU R27, [R1+0x6c] ;  /* 0x00006c00011b7983 */ /* 0x000ea40000300800 */
[----:B------:R-:W2:Y:S02]  /*15d10*/  LDL.LU R20, [R1+0xa0] ;  /* 0x0000a00001147983 */ /* 0x000ea40000300800 */
[----:B------:R-:W2:Y:S01]  /*15d20*/  LDL.LU R21, [R1+0xa4] ;  /* 0x0000a40001157983 */ /* 0x000ea20000300800 */
[----:B------:R-:W2:Y:S01]  /*15d30*/  LDL.LU R22, [R1+0xa8] ;  /* 0x0000a80001167983 */ /* 0x000ea20000300800 */
[----:B------:R-:W2:Y:S03]  /*15d40*/  LDL.LU R23, [R1+0xac] ;  /* 0x0000ac0001177983 */ /* 0x000ea60000300800 */
[----:B--2---:R-:W-:Y:S01]  /*15d50*/  STL.64 [R1+0xd10], R22 ;  /* 0x000d101601007387 */ /* 0x004fe20000100a00 */
[----:B------:R-:W-:Y:S02]  /*15d60*/  STL.64 [R1+0xd08], R20 ;  /* 0x000d081401007387 */ /* 0x000fe40000100a00 */
[----:B------:R-:W2:Y:S02]  /*15d70*/  LDL.LU R8, [R1+0xb0] ;  /* 0x0000b00001087983 */ /* 0x000ea40000300800 */
[----:B------:R-:W2:Y:S01]  /*15d80*/  LDL.LU R9, [R1+0xb4] ;  /* 0x0000b40001097983 */ /* 0x000ea20000300800 */
[----:B------:R-:W2:Y:S01]  /*15d90*/  LDL.LU R10, [R1+0xb8] ;  /* 0x0000b800010a7983 */ /* 0x000ea20000300800 */
[----:B------:R-:W2:Y:S03]  /*15da0*/  LDL.LU R11, [R1+0xbc] ;  /* 0x0000bc00010b7983 */ /* 0x000ea60000300800 */
[----:B--2---:R-:W-:Y:S01]  /*15db0*/  STL.64 [R1+0xd20], R10 ;  /* 0x000d200a01007387 */ /* 0x004fe20000100a00 */
[----:B------:R0:W-:Y:S03]  /*15dc0*/  STL.64 [R1+0xd18], R8 ;  /* 0x000d180801007387 */ /* 0x0001e60000100a00 */
[----:B0-----:R-:W2:Y:S01]  /*15dd0*/  LDL.LU R8, [R1+0xd0] ;  /* 0x0000d00001087983 */ /* 0x001ea20000300800 */
[----:B------:R-:W2:Y:S02]  /*15de0*/  LDL.LU R9, [R1+0xd4] ;  /* 0x0000d40001097983 */ /* 0x000ea40000300800 */
[----:B------:R-:W2:Y:S02]  /*15df0*/  LDL.LU R10, [R1+0xd8] ;  /* 0x0000d800010a7983 */ /* 0x000ea40000300800 */
[----:B------:R-:W2:Y:S01]  /*15e00*/  LDL.LU R11, [R1+0xdc] ;  /* 0x0000dc00010b7983 */ /* 0x000ea20000300800 */
[----:B------:R-:W2:Y:S01]  /*15e10*/  LDL.LU.64 R20, [R1+0x10] ;  /* 0x0000100001147983 */ /* 0x000ea20000300a00 */
[----:B------:R-:W2:Y:S02]  /*15e20*/  LDL.LU R4, [R1+0xc0] ;  /* 0x0000c00001047983 */ /* 0x000ea40000300800 */
[----:B------:R-:W2:Y:S02]  /*15e30*/  LDL.LU R5, [R1+0xc4] ;  /* 0x0000c40001057983 */ /* 0x000ea40000300800 */
[----:B------:R-:W2:Y:S01]  /*15e40*/  LDL.LU R6, [R1+0xc8] ;  /* 0x0000c80001067983 */ /* 0x000ea20000300800 */
[----:B------:R-:W2:Y:S01]  /*15e50*/  LDL.LU R7, [R1+0xcc] ;  /* 0x0000cc0001077983 */ /* 0x000ea20000300800 */
[----:B------:R-:W-:Y:S02]  /*15e60*/  STL.64 [R1+0xcb0], R26 ;  /* 0x000cb01a01007387 */ /* 0x000fe40000100a00 */
[----:B------:R0:W-:Y:S02]  /*15e70*/  STL.64 [R1+0xca8], R24 ;  /* 0x000ca81801007387 */ /* 0x0001e40000100a00 */
[----:B0-----:R-:W2:Y:S01]  /*15e80*/  LDL.LU R24, [R1+0x70] ;  /* 0x0000700001187983 */ /* 0x001ea20000300800 */
[----:B------:R-:W2:Y:S02]  /*15e90*/  LDL.LU R25, [R1+0x74] ;  /* 0x0000740001197983 */ /* 0x000ea40000300800 */
[----:B------:R-:W2:Y:S02]  /*15ea0*/  LDL.LU R26, [R1+0x78] ;  /* 0x00007800011a7983 */ /* 0x000ea40000300800 */
[----:B------:R-:W2:Y:S02]  /*15eb0*/  LDL.LU R27, [R1+0x7c] ;  /* 0x00007c00011b7983 */ /* 0x000ea40000300800 */
[----:B--2---:R-:W-:Y:S01]  /*15ec0*/  STL.64 [R1+0xcc0], R26 ;  /* 0x000cc01a01007387 */ /* 0x004fe20000100a00 */
[----:B------:R0:W-:Y:S03]  /*15ed0*/  STL.64 [R1+0xcb8], R24 ;  /* 0x000cb81801007387 */ /* 0x0001e60000100a00 */
        /* <DEDUP_REMOVED lines=9> */
[----:B------:R-:W2:Y:S01]  /*15f70*/  LDL.LU R27, [R1+0x9c] ;  /* 0x00009c00011b7983 */ /* 0x000ea20000300800 */
[----:B----4-:R-:W-:Y:S01]  /*15f80*/  STL.64 [R1+0xc60], R14 ;  /* 0x000c600e01007387 */ /* 0x010fe20000100a00 */
[----:B---3--:R0:W-:Y:S03]  /*15f90*/  STL.64 [R1+0xc58], R12 ;  /* 0x000c580c01007387 */ /* 0x0081e60000100a00 */
[----:B0-----:R-:W3:Y:S01]  /*15fa0*/  LDL.LU R12, [R1+0x30] ;  /* 0x00003000010c7983 */ /* 0x001ee20000300800 */
[----:B------:R-:W3:Y:S02]  /*15fb0*/  LDL.LU R13, [R1+0x34] ;  /* 0x00003400010d7983 */ /* 0x000ee40000300800 */
[----:B------:R-:W4:Y:S02]  /*15fc0*/  LDL.LU R14, [R1+0x38] ;  /* 0x00003800010e7983 */ /* 0x000f240000300800 */
[----:B------:R-:W-:-:S02]  /*15fd0*/  IMAD.MOV.U32 R15, RZ, RZ, R3 ;  /* 0x000000ffff0f7224 */ /* 0x000fc400078e0003 */
[----:B------:R-:W2:Y:S01]  /*15fe0*/  LDL.LU R3, [R1+0xd30] ;  /* 0x000d300001037983 */ /* 0x000ea20000300800 */
[C---:B------:R-:W-:Y:S03]  /*15ff0*/  HMMA.16816.F32.BF16 R8, R16.reuse, R20, R8 ;  /* 0x000000141008723c */ /* 0x040fe60000041808 */
[----:B----4-:R-:W-:Y:S01]  /*16000*/  STL.64 [R1+0xc70], R14 ;  /* 0x000c700e01007387 */ /* 0x010fe20000100a00 */
[----:B---3--:R0:W-:Y:S02]  /*16010*/  STL.64 [R1+0xc68], R12 ;  /* 0x000c680c01007387 */ /* 0x0081e40000100a00 */
[----:B0-----:R-:W-:Y:S02]  /*16020*/  IMAD.MOV.U32 R12, RZ, RZ, R28 ;  /* 0x000000ffff0c7224 */ /* 0x001fe400078e001c */
[----:B------:R-:W-:Y:S01]  /*16030*/  IMAD.MOV.U32 R13, RZ, RZ, R29 ;  /* 0x000000ffff0d7224 */ /* 0x000fe200078e001d */
[----:B------:R-:W3:Y:S01]  /*16040*/  LDL.LU R28, [R1+0xd2c] ;  /* 0x000d2c00011c7983 */ /* 0x000ee20000300800 */
[----:B------:R-:W4:Y:S05]  /*16050*/  LDL.LU R29, [R1+0xd28] ;  /* 0x000d2800011d7983 */ /* 0x000f2a0000300800 */
[----:B------:R-:W-:Y:S08]  /*16060*/  HMMA.16816.F32.BF16 R4, R16, R12, R4 ;  /* 0x0000000c1004723c */ /* 0x000ff00000041804 */
[----:B------:R-:W-:Y:S01]  /*16070*/  STL.64 [R1+0xd0], R8 ;  /* 0x0000d00801007387 */ /* 0x000fe20000100a00 */
[----:B------:R0:W-:Y:S02]  /*16080*/  STL.64 [R1+0xd8], R10 ;  /* 0x0000d80a01007387 */ /* 0x0001e40000100a00 */
[----:B------:R-:W-:-:S02]  /*16090*/  IMAD.MOV.U32 R15, RZ, RZ, R20 ;  /* 0x000000ffff0f7224 */ /* 0x000fc400078e0014 */
[----:B------:R-:W-:Y:S01]  /*160a0*/  IMAD.MOV.U32 R14, RZ, RZ, R21 ;  /* 0x000000ffff0e7224 */ /* 0x000fe200078e0015 */
[----:B0-----:R-:W2:Y:S01]  /*160b0*/  LDL.LU.64 R10, [R1+0xd20] ;  /* 0x000d2000010a7983 */ /* 0x001ea20000300a00 */
[----:B------:R-:W2:Y:S02]  /*160c0*/  LDL.LU.64 R8, [R1+0xd18] ;  /* 0x000d180001087983 */ /* 0x000ea40000300a00 */
[----:B------:R-:W2:Y:S02]  /*160d0*/  LDL.LU.64 R22, [R1+0xd10] ;  /* 0x000d100001167983 */ /* 0x000ea40000300a00 */
[----:B------:R-:W2:Y:S04]  /*160e0*/  LDL.LU.64 R20, [R1+0xd08] ;  /* 0x000d080001147983 */ /* 0x000ea80000300a00 */
[----:B------:R-:W-:Y:S01]  /*160f0*/  STL.64 [R1+0xc0], R4 ;  /* 0x0000c00401007387 */ /* 0x000fe20000100a00 */
[----:B------:R0:W-:Y:S03]  /*16100*/  STL.64 [R1+0xc8], R6 ;  /* 0x0000c80601007387 */ /* 0x0001e60000100a00 */
[----:B0-----:R-:W2:Y:S01]  /*16110*/  LDL.LU.64 R6, [R1+0xd00] ;  /* 0x000d000001067983 */ /* 0x001ea20000300a00 */
[----:B------:R-:W2:Y:S02]  /*16120*/  LDL.LU.64 R4, [R1+0xcf8] ;  /* 0x000cf80001047983 */ /* 0x000ea40000300a00 */
[C---:B--2---:R-:W-:Y:S11]  /*16130*/  HMMA.16816.F32.BF16 R8, R16.reuse, R4, R8 ;  /* 0x000000041008723c */ /* 0x044ff60000041808 */
[----:B------:R-:W-:Y:S11]  /*16140*/  @!UPT UIADD3 URZ, URZ, URZ, URZ ;  /* 0x0000003f3f3ff290 */ /* 0x000ff6000fffe03f */
[----:B------:R-:W-:Y:S01]  /*16150*/  @!UPT UIADD3 URZ, URZ, URZ, URZ ;  /* 0x0000003f3f3ff290 */ /* 0x000fe2000fffe03f */
[----:B------:R-:W-:Y:S01]  /*16160*/  STL.64 [R1+0xb0], R8 ;  /* 0x0000b00801007387 */ /* 0x000fe20000100a00 */
[----:B------:R0:W-:Y:S03]  /*16170*/  STL.64 [R1+0xb8], R10 ;  /* 0x0000b80a01007387 */ /* 0x0001e60000100a00 */
[----:B0-----:R-:W2:Y:S01]  /*16180*/  LDL.LU.64 R10, [R1+0xcf0] ;  /* 0x000cf000010a7983 */ /* 0x001ea20000300a00 */
[----:B------:R-:W2:Y:S02]  /*16190*/  LDL.LU.64 R8, [R1+0xce8] ;  /* 0x000ce80001087983 */ /* 0x000ea40000300a00 */
[----:B--2---:R-:W-:Y:S01]  /*161a0*/  HMMA.16816.F32.BF16 R16, R16, R8, R20 ;  /* 0x000000081010723c */ /* 0x004fe20000041814 */
[----:B------:R-:W2:Y:S01]  /*161b0*/  LDL.LU.64 R22, [R1+0xce0] ;  /* 0x000ce00001167983 */ /* 0x000ea20000300a00 */
[----:B------:R-:W2:Y:S11]  /*161c0*/  LDL.LU.64 R20, [R1+0xcd8] ;  /* 0x000cd80001147983 */ /* 0x000eb60000300a00 */
[----:B------:R-:W-:Y:S10]  /*161d0*/  @!UPT UIADD3 URZ, URZ, URZ, URZ ;  /* 0x0000003f3f3ff290 */ /* 0x000ff4000fffe03f */
[----:B------:R-:W-:Y:S01]  /*161e0*/  STL.64 [R1+0xa0], R16 ;  /* 0x0000a01001007387 */ /* 0x000fe20000100a00 */
[----:B------:R0:W-:Y:S03]  /*161f0*/  STL.64 [R1+0xa8], R18 ;  /* 0x0000a81201007387 */ /* 0x0001e60000100a00 */
[----:B0-----:R-:W2:Y:S04]  /*16200*/  LDL R19, [R1+0x1d8] ;  /* 0x0001d80001137983 */ /* 0x001ea80000100800 */
[----:B--2---:R0:W-:Y:S01]  /*16210*/  STL [R1+0xc78], R19 ;  /* 0x000c781301007387 */ /* 0x0041e20000100800 */
[----:B------:R-:W2:Y:S02]  /*16220*/  LDL.LU R16, [R1+0x40] ;  /* 0x0000400001107983 */ /* 0x000ea40000300800 */
[----:B------:R-:W2:Y:S02]  /*16230*/  LDL.LU R17, [R1+0x44] ;  /* 0x0000440001117983 */ /* 0x000ea40000300800 */
[----:B------:R-:W2:Y:S01]  /*16240*/  LDL.LU R18, [R1+0x48] ;  /* 0x0000480001127983 */ /* 0x000ea20000300800 */
[----:B0-----:R-:W2:Y:S04]  /*16250*/  LDL.LU R19, [R1+0x4c] ;  /* 0x00004c0001137983 */ /* 0x001ea80000300800 */
[----:B--2---:R-:W-:Y:S01]  /*16260*/  STL.64 [R1+0xc88], R18 ;  /* 0x000c881201007387 */ /* 0x004fe20000100a00 */
[----:B------:R0:W-:Y:S02]  /*16270*/  STL.64 [R1+0xc80], R16 ;  /* 0x000c801001007387 */ /* 0x0001e40000100a00 */
[----:B0-----:R-:W-:-:S02]  /*16280*/  IMAD.MOV.U32 R16, RZ, RZ, R15 ;  /* 0x000000ffff107224 */ /* 0x001fc400078e000f */
[----:B------:R-:W-:-:S07]  /*16290*/  IMAD.MOV.U32 R17, RZ, RZ, R14 ;  /* 0x000000ffff117224 */ /* 0x000fce00078e000e */
[C---:B------:R-:W-:Y:S11]  /*162a0*/  HMMA.16816.F32.BF16 R24, R20.reuse, R16, R24 ;  /* 0x000000101418723c */ /* 0x040ff60000041818 */
[----:B------:R-:W-:Y:S11]  /*162b0*/  @!UPT UIADD3 URZ, URZ, URZ, URZ ;  /* 0x0000003f3f3ff290 */ /* 0x000ff6000fffe03f */
[----:B------:R-:W-:Y:S01]  /*162c0*/  @!UPT UIADD3 URZ, URZ, URZ, URZ ;  /* 0x0000003f3f3ff290 */ /* 0x000fe2000fffe03f */
        /* <DEDUP_REMOVED lines=11> */
[----:B------:R0:W-:Y:S02]  /*16380*/  STL.64 [R1+0xc90], R12 ;  /* 0x000c900c01007387 */ /* 0x0001e40000100a00 */
[----:B0-----:R-:W3:Y:S01]  /*16390*/  LDL.LU R12, [R1+0x50] ;  /* 0x00005000010c7983 */ /* 0x001ee20000300800 */
[C---:B--2---:R-:W-:Y:S11]  /*163a0*/  HMMA.16816.F32.BF16 R24, R20.reuse, R4, R24 ;  /* 0x000000041418723c */ /* 0x044ff60000041818 */
[----:B------:R-:W-:Y:S11]  /*163b0*/  @!UPT UIADD3 URZ, URZ, URZ, URZ ;  /* 0x0000003f3f3ff290 */ /* 0x000ff6000fffe03f */
[----:B------:R-:W-:Y:S01]  /*163c0*/  @!UPT UIADD3 URZ, URZ, URZ, URZ ;  /* 0x0000003f3f3ff290 */ /* 0x000fe2000fffe03f */
[----:B------:R-:W-:Y:S01]  /*163d0*/  STL.64 [R1+0x70], R24 ;  /* 0x0000701801007387 */ /* 0x000fe20000100a00 */
[----:B------:R0:W-:Y:S03]  /*163e0*/  STL.64 [R1+0x78], R26 ;  /* 0x0000781a01007387 */ /* 0x0001e60000100a00 */
[----:B0-----:R-:W2:Y:S01]  /*163f0*/  LDL.LU.64 R26, [R1+0xcb0] ;  /* 0x000cb000011a7983 */ /* 0x001ea20000300a00 */
[----:B------:R-:W2:Y:S02]  /*16400*/  LDL.LU.64 R24, [R1+0xca8] ;  /* 0x000ca80001187983 */ /* 0x000ea40000300a00 */
[----:B----4-:R-:W-:Y:S02]  /*16410*/  IMAD.MOV.U32 R13, RZ, RZ, R29 ;  /* 0x000000ffff0d7224 */ /* 0x010fe400078e001d */
[----:B---3--:R-:W-:Y:S02]  /*16420*/  IMAD.MOV.U32 R14, RZ, RZ, R28 ;  /* 0x000000ffff0e7224 */ /* 0x008fe400078e001c */
[----:B------:R-:W-:Y:S01]  /*16430*/  IMAD.MOV.U32 R15, RZ, RZ, R3 ;  /* 0x000000ffff0f7224 */ /* 0x000fe200078e0003 */
[----:B--2---:R-:W-:Y:S01]  /*16440*/  HMMA.16816.F32.BF16 R20, R20, R8, R24 ;  /* 0x000000081414723c */ /* 0x004fe20000041818 */
[----:B------:R-:W2:Y:S01]  /*16450*/  LDL.LU.64 R26, [R1+0xca0] ;  /* 0x000ca000011a7983 */ /* 0x000ea20000300a00 */
[----:B------:R-:W2:Y:S11]  /*16460*/  LDL.LU.64 R24, [R1+0xc98] ;  /* 0x000c980001187983 */ /* 0x000eb60000300a00 */
[----:B------:R-:W-:Y:S10]  /*16470*/  @!UPT UIADD3 URZ, URZ, URZ, URZ ;  /* 0x0000003f3f3ff290 */ /* 0x000ff4000fffe03f */
[----:B------:R-:W-:Y:S01]  /*16480*/  STL.64 [R1+0x60], R20 ;  /* 0x0000601401007387 */ /* 0x000fe20000100a00 */
[----:B------:R0:W-:Y:S03]  /*16490*/  STL.64 [R1+0x68], R22 ;  /* 0x0000681601007387 */ /* 0x0001e60000100a00 */
[----:B0-----:R-:W3:Y:S01]  /*164a0*/  LDL R23, [R1+0x1d4] ;  /* 0x0001d40001177983 */ /* 0x001ee20000100800 */
[C---:B--2---:R-:W-:Y:S03]  /*164b0*/  HMMA.16816.F32.BF16 R16, R24.reuse, R16, R12 ;  /* 0x000000101810723c */ /* 0x044fe6000004180c */
[----:B------:R-:W2:Y:S11]  /*164c0*/  LDL.LU.64 R12, [R1+0xc90] ;  /* 0x000c9000010c7983 */ /* 0x000eb60000300a00 */
[----:B------:R-:W-:Y:S09]  /*164d0*/  @!UPT UIADD3 URZ, URZ, URZ, URZ ;  /* 0x0000003f3f3ff290 */ /* 0x000ff2000fffe03f */
[----:B------:R-:W-:Y:S01]  /*164e0*/  STL.64 [R1+0x50], R16 ;  /* 0x0000501001007387 */ /* 0x000fe20000100a00 */
[----:B------:R0:W-:Y:S03]  /*164f0*/  STL.64 [R1+0x58], R18 ;  /* 0x0000581201007387 */ /* 0x0001e60000100a00 */
[----:B---3--:R-:W-:Y:S04]  /*16500*/  LDSM.16.MT88.4 R20, [R23+0x11800] ;  /* 0x011800001714783b */ /* 0x008fe80000004200 */
[----:B0-----:R-:W2:Y:S01]  /*16510*/  LDL.LU.64 R18, [R1+0xc88] ;  /* 0x000c880001127983 */ /* 0x001ea20000300a00 */
[----:B------:R-:W2:Y:S02]  /*16520*/  LDL.LU.64 R16, [R1+0xc80] ;  /* 0x000c800001107983 */ /* 0x000ea40000300a00 */
[C---:B--2---:R-:W-:Y:S01]  /*16530*/  HMMA.16816.F32.BF16 R12, R24.reuse, R12, R16 ;  /* 0x0000000c180c723c */ /* 0x044fe20000041810 */
[----:B------:R-:W2:Y:S11]  /*16540*/  LDL.LU R19, [R1+0xc78] ;  /* 0x000c780001137983 */ /* 0x000eb60000300800 */
[----:B------:R-:W-:Y:S11]  /*16550*/  @!UPT UIADD3 URZ, URZ, URZ, URZ ;  /* 0x0000003f3f3ff290 */ /* 0x000ff6000fffe03f */
[----:B------:R-:W-:Y:S01]  /*16560*/  STL.64 [R1+0x40], R12 ;  /* 0x0000400c01007387 */ /* 0x000fe20000100a00 */
[----:B------:R0:W-:Y:S03]  /*16570*/  STL.64 [R1+0x48], R14 ;  /* 0x0000480e01007387 */ /* 0x0001e60000100a00 */
[----:B0-----:R-:W3:Y:S01]  /*16580*/  LDL.LU.64 R14, [R1+0xc70] ;  /* 0x000c7000010e7983 */ /* 0x001ee20000300a00 */
[----:B------:R-:W3:Y:S03]  /*16590*/  LDL.LU.64 R12, [R1+0xc68] ;  /* 0x000c6800010c7983 */ /* 0x000ee60000300a00 */
[----:B--2---:R-:W0:Y:S01]  /*165a0*/  LDSM.16.MT88.4 R16, [R19+0x11800] ;  /* 0x011800001310783b */ /* 0x004e220000004200 */
[C---:B---3--:R-:W-:Y:S11]  /*165b0*/  HMMA.16816.F32.BF16 R12, R24.reuse, R4, R12 ;  /* 0x00000004180c723c */ /* 0x048ff6000004180c */
[----:B------:R-:W-:Y:S11]  /*165c0*/  @!UPT UIADD3 URZ, URZ, URZ, URZ ;  /* 0x0000003f3f3ff290 */ /* 0x000ff6000fffe03f */
[----:B------:R-:W-:Y:S01]  /*165d0*/  @!UPT UIADD3 URZ, URZ, URZ, URZ ;  /* 0x0000003f3f3ff290 */ /* 0x000fe2000fffe03f */
[----:B------:R1:W-:Y:S01]  /*165e0*/  STL [R1+0x30], R12 ;  /* 0x0000300c01007387 */ /* 0x0003e20000100800 */
[----:B------:R-:W-:Y:S02]  /*165f0*/  IMAD.MOV.U32 R28, RZ, RZ, R14 ;  /* 0x000000ffff1c7224 */ /* 0x000fe400078e000e */
[----:B------:R-:W-:Y:S02]  /*16600*/  IMAD.MOV.U32 R3, RZ, RZ, R15 ;  /* 0x000000ffff037224 */ /* 0x000fe400078e000f */
[----:B------:R-:W-:Y:S01]  /*16610*/  IMAD.MOV.U32 R29, RZ, RZ, R13 ;  /* 0x000000ffff1d7224 */ /* 0x000fe200078e000d */
[----:B------:R-:W2:Y:S04]  /*16620*/  LDL.LU.64 R14, [R1+0xc60] ;  /* 0x000c6000010e7983 */ /* 0x000ea80000300a00 */
[----:B-1----:R-:W2:Y:S01]  /*16630*/  LDL.LU.64 R12, [R1+0xc58] ;  /* 0x000c5800010c7983 */ /* 0x002ea20000300a00 */
[----:B------:R2:W-:Y:S02]  /*16640*/  STL.64 [R1+0xc40], R6 ;  /* 0x000c400601007387 */ /* 0x0005e40000100a00 */
[----:B--2---:R-:W-:Y:S01]  /*16650*/  HMMA.16816.F32.BF16 R4, R24, R8, R12 ;  /* 0x000000081804723c */ /* 0x004fe2000004180c */
[----:B------:R-:W2:Y:S04]  /*16660*/  LDL R9, [R1+0x1dc] ;  /* 0x0001dc0001097983 */ /* 0x000ea80000100800 */
[----:B------:R-:W1:Y:S01]  /*16670*/  LDSM.16.MT88.4 R24, [R0+0x11800] ;  /* 0x011800000018783b */ /* 0x000e620000004200 */
[----:B------:R-:W-:Y:S03]  /*16680*/  STL.64 [R1+0xc50], R10 ;  /* 0x000c500a01007387 */ /* 0x000fe60000100a00 */
[----:B------:R-:W3:Y:S11]  /*16690*/  LDSM.16.MT88.4 R12, [R2+0x11800] ;  /* 0x01180000020c783b */ /* 0x000ef60000004200 */
[----:B------:R-:W-:Y:S03]  /*166a0*/  @!UPT UIADD3 URZ, URZ, URZ, URZ ;  /* 0x0000003f3f3ff290 */ /* 0x000fe6000fffe03f */
[----:B------:R-:W-:Y:S01]  /*166b0*/  STL.64 [R1+0x20], R4 ;  /* 0x0000200401007387 */ /* 0x000fe20000100a00 */
[----:B------:R-:W-:Y:S03]  /*166c0*/  STL.64 [R1+0x28], R6 ;  /* 0x0000280601007387 */ /* 0x000fe60000100a00 */
[----:B--2---:R-:W-:Y:S01]  /*166d0*/  STL [R1+0xc48], R9 ;  /* 0x000c480901007387 */ /* 0x004fe20000100800 */
[----:B0-----:R-:W-:Y:S02]  /*166e0*/  STL.64 [R1+0xc18], R18 ;  /* 0x000c181201007387 */ /* 0x001fe40000100a00 */
[----:B------:R-:W-:Y:S02]  /*166f0*/  STL.64 [R1+0xc10], R16 ;  /* 0x000c101001007387 */ /* 0x000fe40000100a00 */
[----:B------:R-:W-:Y:S01]  /*16700*/  STL.64 [R1+0xbd8], R22 ;  /* 0x000bd81601007387 */ /* 0x000fe20000100a00 */
[----:B------:R-:W-:Y:S01]  /*16710*/  STL.64 [R1+0xbd0], R20 ;  /* 0x000bd01401007387 */ /* 0x000fe20000100a00 */
[----:B-1----:R-:W-:Y:S02]  /*16720*/  STL.64 [R1+0xba0], R26 ;  /* 0x000ba01a01007387 */ /* 0x002fe40000100a00 */
[----:B------:R0:W-:Y:S02]  /*16730*/  STL.64 [R1+0xb98], R24 ;  /* 0x000b981801007387 */ /* 0x0001e40000100a00 */
[----:B0-----:R-:W2:Y:S01]  /*16740*/  LDL.LU R24, [R1+0x70] ;  /* 0x0000700001187983 */ /* 0x001ea20000300800 */
[----:B------:R-:W2:Y:S02]  /*16750*/  LDL.LU R25, [R1+0x74] ;  /* 0x0000740001197983 */ /* 0x000ea40000300800 */
[----:B------:R-:W4:Y:S02]  /*16760*/  LDL.LU R26, [R1+0x78] ;  /* 0x00007800011a7983 */ /* 0x000f240000300800 */
[----:B------:R-:W4:Y:S01]  /*16770*/  LDL.LU R27, [R1+0x7c] ;  /* 0x00007c00011b7983 */ /* 0x000f220000300800 */
[----:B------:R-:W2:Y:S01]  /*16780*/  LDL.LU R20, [R1+0xa0] ;  /* 0x0000a00001147983 */ /* 0x000ea20000300800 */
[----:B------:R-:W2:Y:S02]  /*16790*/  LDL.LU R21, [R1+0xa4] ;  /* 0x0000a40001157983 */ /* 0x000ea40000300800 */
[----:B------:R-:W2:Y:S02]  /*167a0*/  LDL.LU R22, [R1+0xa8] ;  /* 0x0000a80001167983 */ /* 0x000ea40000300800 */
[----:B------:R-:W2:Y:S01]  /*167b0*/  LDL.LU R23, [R1+0xac] ;  /* 0x0000ac0001177983 */ /* 0x000ea20000300800 */
[----:B------:R-:W2:Y:S01]  /*167c0*/  LDL.LU R16, [R1+0xe0] ;  /* 0x0000e00001107983 */ /* 0x000ea20000300800 */
        /* <DEDUP_REMOVED lines=9> */
[----:B------:R-:W3:Y:S01]  /*16860*/  LDL.LU R4, [R1+0x100] ;  /* 0x0001000001047983 */ /* 0x000ee20000300800 */
[----:B------:R-:W3:Y:S02]  /*16870*/  LDL.LU R5, [R1+0x104] ;  /* 0x0001040001057983 */ /* 0x000ee40000300800 */
[----:B------:R-:W3:Y:S02]  /*16880*/  LDL.LU R6, [R1+0x108] ;  /* 0x0001080001067983 */ /* 0x000ee40000300800 */
[----:B------:R-:W3:Y:S01]  /*16890*/  LDL.LU R7, [R1+0x10c] ;  /* 0x00010c0001077983 */ /* 0x000ee20000300800 */
[----:B------:R-:W3:Y:S01]  /*168a0*/  LDL.LU R8, [R1+0x110] ;  /* 0x0001100001087983 */ /* 0x000ee20000300800 */
[----:B------:R-:W3:Y:S02]  /*168b0*/  LDL.LU R9, [R1+0x114] ;  /* 0x0001140001097983 */ /* 0x000ee40000300800 */
[----:B------:R-:W3:Y:S02]  /*168c0*/  LDL.LU R10, [R1+0x118] ;  /* 0x00011800010a7983 */ /* 0x000ee40000300800 */
[----:B------:R-:W3:Y:S01]  /*168d0*/  LDL.LU R11, [R1+0x11c] ;  /* 0x00011c00010b7983 */ /* 0x000ee20000300800 */
[----:B--2---:R0:W-:Y:S01]  /*168e0*/  STL.64 [R1+0xc38], R18 ;  /* 0x000c381201007387 */ /* 0x0041e20000100a00 */
[----:B------:R-:W-:Y:S03]  /*168f0*/  STL.64 [R1+0xc30], R16 ;  /* 0x000c301001007387 */ /* 0x000fe60000100a00 */
[----:B0-----:R-:W3:Y:S01]  /*16900*/  LDL.LU.64 R18, [R1+0x8] ;  /* 0x0000080001127983 */ /* 0x001ee20000300a00 */
        /* <DEDUP_REMOVED lines=19> */
[----:B------:R0:W-:Y:S03]  /*16a40*/  STL.64 [R1+0xba8], R24 ;  /* 0x000ba81801007387 */ /* 0x0001e60000100a00 */
[----:B0-----:R-:W4:Y:S01]  /*16a50*/  LDL.LU R24, [R1+0x80] ;  /* 0x0000800001187983 */ /* 0x001f220000300800 */
[----:B------:R-:W4:Y:S02]  /*16a60*/  LDL.LU R25, [R1+0x84] ;  /* 0x0000840001197983 */ /* 0x000f240000300800 */
[----:B------:R-:W2:Y:S02]  /*16a70*/  LDL.LU R26, [R1+0x88] ;  /* 0x00008800011a7983 */ /* 0x000ea40000300800 */
[----:B------:R-:W2:Y:S02]  /*16a80*/  LDL.LU R27, [R1+0x8c] ;  /* 0x00008c00011b7983 */ /* 0x000ea40000300800 */
[----:B--2---:R0:W-:Y:S01]  /*16a90*/  STL.64 [R1+0xbc0], R26 ;  /* 0x000bc01a01007387 */ /* 0x0041e20000100a00 */
[----:B----4-:R-:W-:Y:S03]  /*16aa0*/  STL.64 [R1+0xbb8], R24 ;  /* 0x000bb81801007387 */ /* 0x010fe60000100a00 */
[----:B0-----:R-:W2:Y:S01]  /*16ab0*/  LDL.LU.64 R26, [R1+0x18] ;  /* 0x00001800011a7983 */ /* 0x001ea20000300a00 */
[C---:B---3--:R-:W-:Y:S01]  /*16ac0*/  HMMA.16816.F32.BF16 R4, R12.reuse, R18, R4 ;  /* 0x000000120c04723c */ /* 0x048fe20000041804 */
[----:B------:R-:W-:Y:S07]  /*16ad0*/  STL [R1+0xb60], R0 ;  /* 0x000b600001007387 */ /* 0x000fee0000100800 */
[----:B--2---:R-:W-:Y:S11]  /*16ae0*/  HMMA.16816.F32.BF16 R8, R12, R26, R8 ;  /* 0x0000001a0c08723c */ /* 0x004ff60000041808 */
[----:B------:R-:W-:Y:S11]  /*16af0*/  @!UPT UIADD3 URZ, URZ, URZ, URZ ;  /* 0x0000003f3f3ff290 */ /* 0x000ff6000fffe03f */
[----:B------:R-:W-:Y:S01]  /*16b00*/  @!UPT UIADD3 URZ, URZ, URZ, URZ ;  /* 0x0000003f3f3ff290 */ /* 0x000fe2000fffe03f */
[----:B------:R0:W-:Y:S01]  /*16b10*/  STL.64 [R1+0x1b0], R8 ;  /* 0x0001b00801007387 */ /* 0x0001e20000100a00 */
[----:B------:R1:W-:Y:S02]  /*16b20*/  STL [R1+0x1b8], R10 ;  /* 0x0001b80a01007387 */ /* 0x0003e40000100800 */
[----:B0-----:R-:W-:Y:S02]  /*16b30*/  IMAD.MOV.U32 R8, RZ, RZ, R11 ;  /* 0x000000ffff087224 */ /* 0x001fe400078e000b */
[----:B-1----:R-:W2:Y:S01]  /*16b40*/  LDL.LU.64 R10, [R1+0xc50] ;  /* 0x000c5000010a7983 */ /* 0x002ea20000300a00 */
[----:B------:R-:W3:Y:S02]  /*16b50*/  LDL.LU R9, [R1+0xc48] ;  /* 0x000c480001097983 */ /* 0x000ee40000300800 */
[----:B------:R0:W-:Y:S02]  /*16b60*/  STL.64 [R1+0x1a0], R4 ;  /* 0x0001a00401007387 */ /* 0x0001e40000100a00 */
[----:B------:R1:W-:Y:S02]  /*16b70*/  STL.64 [R1+0x1a8], R6 ;  /* 0x0001a80601007387 */ /* 0x0003e40000100a00 */
[----:B0-----:R-:W-:Y:S01]  /*16b80*/  IMAD.MOV.U32 R5, RZ, RZ, R18 ;  /* 0x000000ffff057224 */ /* 0x001fe200078e0012 */
[----:B-1----:R-:W4:Y:S01]  /*16b90*/  LDL.LU.64 R6, [R1+0xc40] ;  /* 0x000c400001067983 */ /* 0x002f220000300a00 */
[----:B------:R-:W-:-:S02]  /*16ba0*/  IMAD.MOV.U32 R4, RZ, RZ, R19 ;  /* 0x000000ffff047224 */ /* 0x000fc400078e0013 */
[----:B------:R-:W4:Y:S02]  /*16bb0*/  LDL.LU.64 R18, [R1+0xc38] ;  /* 0x000c380001127983 */ /* 0x000f240000300a00 */
[----:B------:R-:W4:Y:S02]  /*16bc0*/  LDL.LU.64 R16, [R1+0xc30] ;  /* 0x000c300001107983 */ /* 0x000f240000300a00 */
[C---:B----4-:R-:W-:Y:S11]  /*16bd0*/  HMMA.16816.F32.BF16 R16, R12.reuse, R6, R16 ;  /* 0x000000060c10723c */ /* 0x050ff60000041810 */
[----:B------:R-:W-:Y:S11]  /*16be0*/  @!UPT UIADD3 URZ, URZ, URZ, URZ ;  /* 0x0000003f3f3ff290 */ /* 0x000ff6000fffe03f */
[----:B------:R-:W-:Y:S01]  /*16bf0*/  @!UPT UIADD3 URZ, URZ, URZ, URZ ;  /* 0x0000003f3f3ff290 */ /* 0x000fe2000fffe03f */
[----:B------:R-:W-:Y:S01]  /*16c00*/  STL [R1+0x190], R16 ;  /* 0x0001901001007387 */ /* 0x000fe20000100800 */
[----:B------:R0:W-:Y:S02]  /*16c10*/  STL.64 [R1+0x198], R18 ;  /* 0x0001981201007387 */ /* 0x0001e40000100a00 */
[----:B------:R-:W-:Y:S01]  /*16c20*/  IMAD.MOV.U32 R0, RZ, RZ, R17 ;  /* 0x000000ffff007224 */ /* 0x000fe200078e0011 */
[----:B0-----:R-:W2:Y:S01]  /*16c30*/  LDL.LU.64 R18, [R1+0xc28] ;  /* 0x000c280001127983 */ /* 0x001ea20000300a00 */
[----:B------:R-:W2:Y:S02]  /*16c40*/  LDL.LU.64 R16, [R1+0xc20] ;  /* 0x000c200001107983 */ /* 0x000ea40000300a00 */
[----:B--2---:R-:W-:Y:S01]  /*16c50*/  HMMA.16816.F32.BF16 R12, R12, R10, R16 ;  /* 0x0000000a0c0c723c */ /* 0x004fe20000041810 */
[----:B------:R-:W2:Y:S01]  /*16c60*/  LDL.LU.64 R18, [R1+0xc18] ;  /* 0x000c180001127983 */ /* 0x000ea20000300a00 */
[----:B------:R-:W2:Y:S11]  /*16c70*/  LDL.LU.64 R16, [R1+0xc10] ;  /* 0x000c100001107983 */ /* 0x000eb60000300a00 */
[----:B------:R-:W-:Y:S10]  /*16c80*/  @!UPT UIADD3 URZ, URZ, URZ, URZ ;  /* 0x0000003f3f3ff290 */ /* 0x000ff4000fffe03f */
[----:B------:R0:W-:Y:S01]  /*16c90*/  STL.64 [R1+0x180], R12 ;  /* 0x0001800c01007387 */ /* 0x0001e20000100a00 */
[----:B------:R1:W-:Y:S03]  /*16ca0*/  STL.64 [R1+0x188], R14 ;  /* 0x0001880e01007387 */ /* 0x0003e60000100a00 */
[----:B0-----:R-:W4:Y:S01]  /*16cb0*/  LDL.LU R12, [R1+0x20] ;  /* 0x00002000010c7983 */ /* 0x001f220000300800 */
[----:B------:R-:W4:Y:S02]  /*16cc0*/  LDL.LU R13, [R1+0x24] ;  /* 0x00002400010d7983 */ /* 0x000f240000300800 */
[----:B-1----:R-:W3:Y:S02]  /*16cd0*/  LDL.LU R14, [R1+0x28] ;  /* 0x00002800010e7983 */ /* 0x002ee40000300800 */
[----:B------:R-:W3:Y:S01]  /*16ce0*/  LDL.LU R15, [R1+0x2c] ;  /* 0x00002c00010f7983 */ /* 0x000ee20000300800 */
[----:B--2---:R-:W-:Y:S01]  /*16cf0*/  HMMA.16816.F32.BF16 R20, R16, R26, R20 ;  /* 0x0000001a1014723c */ /* 0x004fe20000041814 */
[----:B---3--:R-:W-:Y:S01]  /*16d00*/  STL.64 [R1+0xb70], R14 ;  /* 0x000b700e01007387 */ /* 0x008fe20000100a00 */
[----:B----4-:R-:W-:Y:S11]  /*16d10*/  STL.64 [R1+0xb68], R12 ;  /* 0x000b680c01007387 */ /* 0x010ff60000100a00 */
[----:B------:R-:W-:Y:S10]  /*16d20*/  @!UPT UIADD3 URZ, URZ, URZ, URZ ;  /* 0x0000003f3f3ff290 */ /* 0x000ff4000fffe03f */
[----:B------:R-:W-:Y:S02]  /*16d30*/  STL.64 [R1+0x170], R20 ;  /* 0x0001701401007387 */ /* 0x000fe40000100a00 */
[----:B------:R0:W-:Y:S02]  /*16d40*/  STL.64 [R1+0x178], R22 ;  /* 0x0001781601007387 */ /* 0x0001e40000100a00 */
[----:B0-----:R-:W2:Y:S01]  /*16d50*/  LDL.LU.64 R22, [R1+0xc08] ;  /* 0x000c080001167983 */ /* 0x001ea20000300a00 */
[----:B------:R-:W2:Y:S02]  /*16d60*/  LDL.LU.64 R20, [R1+0xc00] ;  /* 0x000c000001147983 */ /* 0x000ea40000300a00 */
[----:B------:R-:W-:Y:S02]  /*16d70*/  IMAD.MOV.U32 R14, RZ, RZ, R5 ;  /* 0x000000ffff0e7224 */ /* 0x000fe400078e0005 */
[----:B------:R-:W-:-:S07]  /*16d80*/  IMAD.MOV.U32 R15, RZ, RZ, R4 ;  /* 0x000000ffff0f7224 */ /* 0x000fce00078e0004 */
        /* <DEDUP_REMOVED lines=8> */
[----:B------:R-:W3:Y:S01]  /*16e10*/  LDL.LU R12, [R1+0x90] ;  /* 0x00009000010c7983 */ /* 0x000ee20000300800 */
[----:B------:R-:W3:Y:S04]  /*16e20*/  LDL.LU R13, [R1+0x94] ;  /* 0x00009400010d7983 */ /* 0x000ee80000300800 */
[----:B0-----:R-:W3:Y:S01]  /*16e30*/  LDL.LU R14, [R1+0x98] ;  /* 0x00009800010e7983 */ /* 0x001ee20000300800 */
[----:B------:R-:W3:Y:S01]  /*16e40*/  LDL.LU R15, [R1+0x9c] ;  /* 0x00009c00010f7983 */ /* 0x000ee20000300800 */
        /* <DEDUP_REMOVED lines=8> */
[----:B------:R-:W3:Y:S01]  /*16ed0*/  LDL.LU.64 R22, [R1+0xbd8] ;  /* 0x000bd80001167983 */ /* 0x000ee20000300a00 */
[----:B------:R-:W3:Y:S02]  /*16ee0*/  LDL.LU.64 R20, [R1+0xbd0] ;  /* 0x000bd00001147983 */ /* 0x000ee40000300a00 */
[----:B------:R-:W-:-:S02]  /*16ef0*/  IMAD.MOV.U32 R5, RZ, RZ, R26 ;  /* 0x000000ffff057224 */ /* 0x000fc400078e001a */
[----:B------:R-:W-:Y:S11]  /*16f00*/  IMAD.MOV.U32 R4, RZ, RZ, R27 ;  /* 0x000000ffff047224 */ /* 0x000ff600078e001b */
[----:B------:R-:W-:Y:S06]  /*16f10*/  @!UPT UIADD3 URZ, URZ, URZ, URZ ;  /* 0x0000003f3f3ff290 */ /* 0x000fec000fffe03f */
[----:B------:R0:W-:Y:S01]  /*16f20*/  STL.64 [R1+0x140], R16 ;  /* 0x0001401001007387 */ /* 0x0001e20000100a00 */
[----:B------:R1:W-:Y:S03]  /*16f30*/  STL.64 [R1+0x148], R18 ;  /* 0x0001481201007387 */ /* 0x0003e60000100a00 */
[----:B0-----:R-:W2:Y:S01]  /*16f40*/  LDL.LU R16, [R1+0x60] ;  /* 0x0000600001107983 */ /* 0x001ea20000300800 */
[----:B------:R-:W2:Y:S02]  /*16f50*/  LDL.LU R17, [R1+0x64] ;  /* 0x0000640001117983 */ /* 0x000ea40000300800 */
[----:B-1----:R-:W2:Y:S02]  /*16f60*/  LDL.LU R18, [R1+0x68] ;  /* 0x0000680001127983 */ /* 0x002ea40000300800 */
[----:B------:R-:W2:Y:S01]  /*16f70*/  LDL.LU R19, [R1+0x6c] ;  /* 0x00006c0001137983 */ /* 0x000ea20000300800 */
[C---:B---3--:R-:W-:Y:S11]  /*16f80*/  HMMA.16816.F32.BF16 R12, R20.reuse, R26, R12 ;  /* 0x0000001a140c723c */ /* 0x048ff6000004180c */
[----:B------:R-:W-:Y:S11]  /*16f90*/  @!UPT UIADD3 URZ, URZ, URZ, URZ ;  /* 0x0000003f3f3ff290 */ /* 0x000ff6000fffe03f */
[----:B------:R-:W-:Y:S01]  /*16fa0*/  @!UPT UIADD3 URZ, URZ, URZ, URZ ;  /* 0x0000003f3f3ff290 */ /* 0x000fe2000fffe03f */
[----:B------:R-:W-:Y:S01]  /*16fb0*/  STL.64 [R1+0x130], R12 ;  /* 0x0001300c01007387 */ /* 0x000fe20000100a00 */
[----:B------:R0:W-:Y:S03]  /*16fc0*/  STL.64 [R1+0x138], R14 ;  /* 0x0001380e01007387 */ /* 0x0001e60000100a00 */
[----:B0-----:R-:W3:Y:S01]  /*16fd0*/  LDL.LU.64 R14, [R1+0xbc8] ;  /* 0x000bc800010e7983 */ /* 0x001ee20000300a00 */
[----:B------:R-:W3:Y:S02]  /*16fe0*/  LDL.LU.64 R26, [R1+0xbc0] ;  /* 0x000bc000011a7983 */ /* 0x000ee40000300a00 */
[----:B------:R-:W3:Y:S02]  /*16ff0*/  LDL.LU.64 R24, [R1+0xbb8] ;  /* 0x000bb80001187983 */ /* 0x000ee40000300a00 */
[C---:B---3--:R-:W-:Y:S11]  /*17000*/  HMMA.16816.F32.BF16 R24, R20.reuse, R14, R24 ;  /* 0x0000000e1418723c */ /* 0x048ff60000041818 */
[----:B------:R-:W-:Y:S11]  /*17010*/  @!UPT UIADD3 URZ, URZ, URZ, URZ ;  /* 0x0000003f3f3ff290 */ /* 0x000ff6000fffe03f */
[----:B------:R-:W-:Y:S01]  /*17020*/  @!UPT UIADD3 URZ, URZ, URZ, URZ ;  /* 0x0000003f3f3ff290 */ /* 0x000fe2000fffe03f */
[----:B------:R-:W-:Y:S01]  /*17030*/  STL.64 [R1+0x120], R24 ;  /* 0x0001201801007387 */ /* 0x000fe20000100a00 */
[----:B------:R0:W-:Y:S03]  /*17040*/  STL.64 [R1+0x128], R26 ;  /* 0x0001281a01007387 */ /* 0x0001e60000100a00 */
[----:B0-----:R-:W3:Y:S01]  /*17050*/  LDL.LU.64 R26, [R1+0xbb0] ;  /* 0x000bb000011a7983 */ /* 0x001ee20000300a00 */
[----:B------:R-:W3:Y:S02]  /*17060*/  LDL.LU.64 R24, [R1+0xba8] ;  /* 0x000ba80001187983 */ /* 0x000ee40000300a00 */
[----:B------:R0:W-:Y:S02]  /*17070*/  STL.64 [R1+0xb80], R14 ;  /* 0x000b800e01007387 */ /* 0x0001e40000100a00 */
[----:B0-----:R-:W-:Y:S02]  /*17080*/  IMAD.MOV.U32 R15, RZ, RZ, R4 ;  /* 0x000000ffff0f7224 */ /* 0x001fe400078e0004 */
[----:B------:R-:W-:Y:S01]  /*17090*/  IMAD.MOV.U32 R14, RZ, RZ, R5 ;  /* 0x000000ffff0e7224 */ /* 0x000fe200078e0005 */
        /* <DEDUP_REMOVED lines=8> */
[----:B------:R-:W4:Y:S01]  /*17120*/  LDL.LU R4, [R1+0x40] ;  /* 0x0000400001047983 */ /* 0x000f220000300800 */
[----:B------:R-:W4:Y:S04]  /*17130*/  LDL.LU R5, [R1+0x44] ;  /* 0x0000440001057983 */ /* 0x000f280000300800 */
[----:B0-----:R-:W2:Y:S01]  /*17140*/  LDL.LU R6, [R1+0x48] ;  /* 0x0000480001067983 */ /* 0x001ea20000300800 */
[----:B------:R-:W2:Y:S03]  /*17150*/  LDL.LU R7, [R1+0x4c] ;  /* 0x00004c0001077983 */ /* 0x000ea60000300800 */
[----:B--2---:R-:W-:Y:S01]  /*17160*/  STL.64 [R1+0xb90], R6 ;  /* 0x000b900601007387 */ /* 0x004fe20000100a00 */
[----:B----4-:R0:W-:Y:S03]  /*17170*/  STL.64 [R1+0xb88], R4 ;  /* 0x000b880401007387 */ /* 0x0101e60000100a00 */
[----:B0-----:R-:W3:Y:S01]  /*17180*/  LDL.LU R4, [R1+0x50] ;  /* 0x0000500001047983 */ /* 0x001ee20000300800 */
[----:B------:R-:W3:Y:S02]  /*17190*/  LDL.LU R5, [R1+0x54] ;  /* 0x0000540001057983 */ /* 0x000ee40000300800 */
[----:B------:R-:W3:Y:S02]  /*171a0*/  LDL.LU R6, [R1+0x58] ;  /* 0x0000580001067983 */ /* 0x000ee40000300800 */
[----:B------:R-:W3:Y:S01]  /*171b0*/  LDL.LU R7, [R1+0x5c] ;  /* 0x00005c0001077983 */ /* 0x000ee20000300800 */
[----:B------:R-:W-:Y:S01]  /*171c0*/  HMMA.16816.F32.BF16 R16, R20, R10, R16 ;  /* 0x0000000a1410723c */ /* 0x000fe20000041810 */
[----:B------:R-:W2:Y:S06]  /*171d0*/  LDL.LU R20, [R1+0x30] ;  /* 0x0000300001147983 */ /* 0x000eac0000300800 */
[----:B------:R-:W-:-:S02]  /*171e0*/  IMAD.MOV.U32 R22, RZ, RZ, R28 ;  /* 0x000000ffff167224 */ /* 0x000fc400078e001c */
[----:B------:R-:W-:Y:S11]  /*171f0*/  IMAD.MOV.U32 R23, RZ, RZ, R3 ;  /* 0x000000ffff177224 */ /* 0x000ff600078e0003 */
[----:B------:R-:W-:Y:S03]  /*17200*/  @!UPT UIADD3 URZ, URZ, URZ, URZ ;  /* 0x0000003f3f3ff290 */ /* 0x000fe6000fffe03f */
[----:B------:R-:W-:Y:S01]  /*17210*/  STL.64 [R1+0x100], R16 ;  /* 0x0001001001007387 */ /* 0x000fe20000100a00 */
[----:B------:R0:W-:Y:S03]  /*17220*/  STL.64 [R1+0x108], R18 ;  /* 0x0001081201007387 */ /* 0x0001e60000100a00 */
[----:B0-----:R-:W4:Y:S01]  /*17230*/  LDL R19, [R1+0x1d8] ;  /* 0x0001d80001137983 */ /* 0x001f220000100800 */
[C---:B---3--:R-:W-:Y:S03]  /*17240*/  HMMA.16816.F32.BF16 R12, R24.reuse, R14, R4 ;  /* 0x0000000e180c723c */ /* 0x048fe60000041804 */
[----:B------:R-:W3:Y:S01]  /*17250*/  LDL.LU.64 R6, [R1+0xb90] ;  /* 0x000b900001067983 */ /* 0x000ee20000300a00 */
[----:B------:R-:W3:Y:S11]  /*17260*/  LDL.LU.64 R4, [R1+0xb88] ;  /* 0x000b880001047983 */ /* 0x000ef60000300a00 */
[----:B------:R-:W-:Y:S08]  /*17270*/  @!UPT UIADD3 URZ, URZ, URZ, URZ ;  /* 0x0000003f3f3ff290 */ /* 0x000ff0000fffe03f */
[----:B------:R3:W-:Y:S01]  /*17280*/  STL.64 [R1+0xf0], R12 ;  /* 0x0000f00c01007387 */ /* 0x0007e20000100a00 */
[----:B------:R-:W-:Y:S02]  /*17290*/  IMAD.MOV.U32 R28, RZ, RZ, R14 ;  /* 0x000000ffff1c7224 */ /* 0x000fe400078e000e */
[----:B------:R-:W-:Y:S02]  /*172a0*/  IMAD.MOV.U32 R3, RZ, RZ, R15 ;  /* 0x000000ffff037224 */ /* 0x000fe400078e000f */
[----:B------:R-:W3:Y:S03]  /*172b0*/  LDL.LU.64 R14, [R1+0xb80] ;  /* 0x000b8000010e7983 */ /* 0x000ee60000300a00 */
[----:B------:R-:W-:Y:S02]  /*172c0*/  STL [R1+0xaec], R3 ;  /* 0x000aec0301007387 */ /* 0x000fe40000100800 */
[----:B------:R-:W-:Y:S02]  /*172d0*/  STL [R1+0xae8], R28 ;  /* 0x000ae81c01007387 */ /* 0x000fe40000100800 */
[----:B------:R-:W-:Y:S01]  /*172e0*/  IMAD.MOV.U32 R21, RZ, RZ, R29 ;  /* 0x000000ffff157224 */ /* 0x000fe200078e001d */
[----:B----4-:R-:W-:Y:S01]  /*172f0*/  LDSM.16.MT88.4 R16, [R19+0x12000] ;  /* 0x012000001310783b */ /* 0x010fe20000004200 */
[C---:B---3--:R-:W-:Y:S03]  /*17300*/  HMMA.16816.F32.BF16 R12, R24.reuse, R14, R4 ;  /* 0x0000000e180c723c */ /* 0x048fe60000041804 */
[----:B------:R-:W2:Y:S11]  /*17310*/  LDL.LU.64 R6, [R1+0xb78] ;  /* 0x000b780001067983 */ /* 0x000eb60000300a00 */
[----:B------:R-:W-:Y:S09]  /*17320*/  @!UPT UIADD3 URZ, URZ, URZ, URZ ;  /* 0x0000003f3f3ff290 */ /* 0x000ff2000fffe03f */
[----:B------:R-:W-:Y:S01]  /*17330*/  STL.64 [R1+0xe0], R12 ;  /* 0x0000e00c01007387 */ /* 0x000fe20000100a00 */
[----:B------:R0:W-:Y:S03]  /*17340*/  STL.64 [R1+0xe8], R14 ;  /* 0x0000e80e01007387 */ /* 0x0001e60000100a00 */
[----:B0-----:R-:W3:Y:S01]  /*17350*/  LDL.LU.64 R14, [R1+0xb70] ;  /* 0x000b7000010e7983 */ /* 0x001ee20000300a00 */
[----:B------:R-:W3:Y:S01]  /*17360*/  LDL.LU.64 R12, [R1+0xb68] ;  /* 0x000b6800010c7983 */ /* 0x000ee20000300a00 */
[C---:B--2---:R-:W-:Y:S11]  /*17370*/  HMMA.16816.F32.BF16 R4, R24.reuse, R6, R20 ;  /* 0x000000061804723c */ /* 0x044ff60000041814 */
[----:B------:R-:W-:Y:S11]  /*17380*/  @!UPT UIADD3 URZ, URZ, URZ, URZ ;  /* 0x0000003f3f3ff290 */ /* 0x000ff6000fffe03f */
[----:B------:R-:W-:Y:S01]  /*17390*/  @!UPT UIADD3 URZ, URZ, URZ, URZ ;  /* 0x0000003f3f3ff290 */ /* 0x000fe2000fffe03f */
[----:B------:R-:W-:Y:S01]  /*173a0*/  STL.64 [R1+0xa0], R4 ;  /* 0x0000a00401007387 */ /* 0x000fe20000100a00 */
[----:B------:R3:W-:Y:S02]  /*173b0*/  STL [R1+0xa8], R6 ;  /* 0x0000a80601007387 */ /* 0x0007e40000100800 */
[----:B------:R-:W-:Y:S02]  /*173c0*/  IMAD.MOV.U32 R29, RZ, RZ, R7 ;  /* 0x000000ffff1d7224 */ /* 0x000fe400078e0007 */
[----:B------:R-:W2:Y:S01]  /*173d0*/  LDL R23, [R1+0x1d4] ;  /* 0x0001d40001177983 */ /* 0x000ea20000100800 */
[----:B---3--:R-:W-:Y:S01]  /*173e0*/  HMMA.16816.F32.BF16 R4, R24, R10, R12 ;  /* 0x0000000a1804723c */ /* 0x008fe2000004180c */
[----:B------:R-:W-:Y:S04]  /*173f0*/  LDSM.16.M88.4 R24, [R9+0x4080] ;  /* 0x004080000918783b */ /* 0x000fe80000000200 */
[----:B------:R-:W-:Y:S11]  /*17400*/  LDSM.16.MT88.4 R12, [R2+0x12000] ;  /* 0x01200000020c783b */ /* 0x000ff60000004200 */
[----:B------:R-:W-:Y:S07]  /*17410*/  @!UPT UIADD3 URZ, URZ, URZ, URZ ;  /* 0x0000003f3f3ff290 */ /* 0x000fee000fffe03f */
[----:B------:R-:W-:Y:S01]  /*17420*/  STL.64 [R1+0x20], R4 ;  /* 0x0000200401007387 */ /* 0x000fe20000100a00 */
[----:B------:R-:W-:Y:S02]  /*17430*/  STL.64 [R1+0x28], R6 ;  /* 0x0000280601007387 */ /* 0x000fe40000100a00 */
[----:B------:R-:W0:Y:S04]  /*17440*/  LDSM.16.M88.4 R4, [R9+0x80] ;  /* 0x000080000904783b */ /* 0x000e280000000200 */
[----:B------:R-:W-:Y:S01]  /*17450*/  STL [R1+0xa64], R2 ;  /* 0x000a640201007387 */ /* 0x000fe20000100800 */
[----:B0-----:R-:W-:Y:S01]  /*17460*/  STL.64 [R1+0x10], R4 ;  /* 0x0000100401007387 */ /* 0x001fe20000100a00 */
[----:B------:R-:W-:Y:S02]  /*17470*/  STL.64 [R1+0x18], R6 ;  /* 0x0000180601007387 */ /* 0x000fe40000100a00 */
[----:B------:R-:W0:Y:S02]  /*17480*/  LDSM.16.M88.4 R4, [R9+0x8080] ;  /* 0x008080000904783b */ /* 0x000e240000000200 */
[----:B0-----:R-:W-:Y:S02]  /*17490*/  STL.64 [R1+0xb38], R6 ;  /* 0x000b380601007387 */ /* 0x001fe40000100a00 */
[----:B------:R-:W-:Y:S02]  /*174a0*/  STL.64 [R1], R24 ;  /* 0x0000001801007387 */ /* 0x000fe40000100a00 */
[----:B------:R-:W-:Y:S02]  /*174b0*/  STL.64 [R1+0x8], R26 ;  /* 0x0000081a01007387 */ /* 0x000fe40000100a00 */
[----:B------:R0:W-:Y:S02]  /*174c0*/  STL.64 [R1+0xb30], R4 ;  /* 0x000b300401007387 */ /* 0x0001e40000100a00 */
[----:B0-----:R-:W3:Y:S01]  /*174d0*/  LDL.LU R4, [R1+0x1a0] ;  /* 0x0001a00001047983 */ /* 0x001ee20000300800 */
[----:B------:R-:W3:Y:S02]  /*174e0*/  LDL.LU R5, [R1+0x1a4] ;  /* 0x0001a40001057983 */ /* 0x000ee40000300800 */
[----:B------:R-:W4:Y:S02]  /*174f0*/  LDL.LU R6, [R1+0x1a8] ;  /* 0x0001a80001067983 */ /* 0x000f240000300800 */
[----:B------:R-:W4:Y:S01]  /*17500*/  LDL.LU R7, [R1+0x1ac] ;  /* 0x0001ac0001077983 */ /* 0x000f220000300800 */
[----:B--2---:R-:W-:Y:S04]  /*17510*/  LDSM.16.MT88.4 R20, [R23+0x12000] ;  /* 0x012000001714783b */ /* 0x004fe80000004200 */
[----:B----4-:R0:W-:Y:S02]  /*17520*/  STL.64 [R1+0xb58], R6 ;  /* 0x000b580601007387 */ /* 0x0101e40000100a00 */
[----:B0-----:R-:W-:-:S02]  /*17530*/  IMAD.MOV.U32 R7, RZ, RZ, R8 ;  /* 0x000000ffff077224 */ /* 0x001fc400078e0008 */
[----:B------:R-:W0:Y:S04]  /*17540*/  LDSM.16.M88.4 R8, [R9+0xc080] ;  /* 0x00c080000908783b */ /* 0x000e280000000200 */
[----:B---3--:R1:W-:Y:S04]  /*17550*/  STL.64 [R1+0xb50], R4 ;  /* 0x000b500401007387 */ /* 0x0083e80000100a00 */
[----:B-1----:R-:W2:Y:S01]  /*17560*/  LDL.LU R4, [R1+0x1b0] ;  /* 0x0001b00001047983 */ /* 0x002ea20000300800 */
[----:B------:R-:W2:Y:S02]  /*17570*/  LDL.LU R5, [R1+0x1b4] ;  /* 0x0001b40001057983 */ /* 0x000ea40000300800 */
[----:B------:R-:W2:Y:S01]  /*17580*/  LDL.LU R6, [R1+0x1b8] ;  /* 0x0001b80001067983 */ /* 0x000ea20000300800 */
[----:B0-----:R-:W-:Y:S01]  /*17590*/  STL [R1+0xa5c], R10 ;  /* 0x000a5c0a01007387 */ /* 0x001fe20000100800 */
[----:B------:R-:W-:Y:S02]  /*175a0*/  STL [R1+0xa58], R11 ;  /* 0x000a580b01007387 */ /* 0x000fe40000100800 */
[----:B------:R-:W-:Y:S02]  /*175b0*/  STL.64 [R1+0xb28], R18 ;  /* 0x000b281201007387 */ /* 0x000fe40000100a00 */
[----:B------:R0:W-:Y:S02]  /*175c0*/  STL.64 [R1+0xb20], R16 ;  /* 0x000b201001007387 */ /* 0x0001e40000100a00 */
[----:B0-----:R-:W3:Y:S01]  /*175d0*/  LDL.LU R16, [R1+0x190] ;  /* 0x0001900001107983 */ /* 0x001ee20000300800 */
[----:B------:R-:W-:-:S02]  /*175e0*/  IMAD.MOV.U32 R17, RZ, RZ, R0 ;  /* 0x000000ffff117224 */ /* 0x000fc400078e0000 */
[----:B------:R-:W4:Y:S02]  /*175f0*/  LDL.LU R0, [R1+0xb60] ;  /* 0x000b600001007983 */ /* 0x000f240000300800 */
[----:B------:R-:W2:Y:S01]  /*17600*/  LDL.LU R18, [R1+0x198] ;  /* 0x0001980001127983 */ /* 0x000ea20000300800 */
[----:B------:R-:W2:Y:S04]  /*17610*/  LDL.LU R19, [R1+0x19c] ;  /* 0x00019c0001137983 */ /* 0x000ea80000300800 */
[----:B----4-:R-:W0:Y:S04]  /*17620*/  LDSM.16.MT88.4 R24, [R0+0x12000] ;  /* 0x012000000018783b */ /* 0x010e280000004200 */
[----:B--2---:R-:W-:Y:S01]  /*17630*/  STL.64 [R1+0xb48], R18 ;  /* 0x000b481201007387 */ /* 0x004fe20000100a00 */
[----:B---3--:R1:W-:Y:S03]  /*17640*/  STL.64 [R1+0xb40], R16 ;  /* 0x000b401001007387 */ /* 0x0083e60000100a00 */
[----:B-1----:R-:W2:Y:S01]  /*17650*/  LDL.LU.64 R16, [R1] ;  /* 0x0000000001107983 */ /* 0x002ea20000300a00 */
[----:B------:R-:W-:Y:S02]  /*17660*/  STL.64 [R1+0xaf8], R22 ;  /* 0x000af81601007387 */ /* 0x000fe40000100a00 */
[----:B------:R1:W-:Y:S02]  /*17670*/  STL.64 [R1+0xaf0], R20 ;  /* 0x000af01401007387 */ /* 0x0003e40000100a00 */
[----:B-1----:R-:W3:Y:S04]  /*17680*/  LDL.LU.64 R20, [R1+0x10] ;  /* 0x0000100001147983 */ /* 0x002ee80000300a00 */
[----:B0-----:R-:W-:Y:S01]  /*17690*/  STL.64 [R1+0xab0], R26 ;  /* 0x000ab01a01007387 */ /* 0x001fe20000100a00 */
[----:B------:R0:W-:Y:S03]  /*176a0*/  STL.64 [R1+0xaa8], R24 ;  /* 0x000aa81801007387 */ /* 0x0001e60000100a00 */
[----:B0-----:R-:W4:Y:S01]  /*176b0*/  LDL.LU R24, [R1+0x170] ;  /* 0x0001700001187983 */ /* 0x001f220000300800 */
[----:B------:R-:W4:Y:S02]  /*176c0*/  LDL.LU R25, [R1+0x174] ;  /* 0x0001740001197983 */ /* 0x000f240000300800 */
[----:B------:R-:W4:Y:S02]  /*176d0*/  LDL.LU R26, [R1+0x178] ;  /* 0x00017800011a7983 */ /* 0x000f240000300800 */
[----:B------:R-:W4:Y:S01]  /*176e0*/  LDL.LU R27, [R1+0x17c] ;  /* 0x00017c00011b7983 */ /* 0x000f220000300800 */
[----:B------:R-:W-:Y:S01]  /*176f0*/  STL [R1+0xa60], R0 ;  /* 0x000a600001007387 */ /* 0x000fe20000100800 */
[C---:B---3--:R-:W-:Y:S11]  /*17700*/  HMMA.16816.F32.BF16 R4, R12.reuse, R20, R4 ;  /* 0x000000140c04723c */ /* 0x048ff60000041804 */
[----:B------:R-:W-:Y:S11]  /*17710*/  @!UPT UIADD3 URZ, URZ, URZ, URZ ;  /* 0x0000003f3f3ff290 */ /* 0x000ff6000fffe03f */
[----:B------:R-:W-:Y:S01]  /*17720*/  @!UPT UIADD3 URZ, URZ, URZ, URZ ;  /* 0x0000003f3f3ff290 */ /* 0x000fe2000fffe03f */
[----:B------:R-:W-:Y:S01]  /*17730*/  STL.64 [R1+0xd0], R4 ;  /* 0x0000d00401007387 */ /* 0x000fe20000100a00 */
[----:B------:R0:W-:Y:S03]  /*17740*/  STL.64 [R1+0xd8], R6 ;  /* 0x0000d80601007387 */ /* 0x0001e60000100a00 */
[----:B0-----:R-:W3:Y:S01]  /*17750*/  LDL.LU.64 R6, [R1+0xb58] ;  /* 0x000b580001067983 */ /* 0x001ee20000300a00 */
[----:B------:R-:W3:Y:S02]  /*17760*/  LDL.LU.64 R4, [R1+0xb50] ;  /* 0x000b500001047983 */ /* 0x000ee40000300a00 */
[----:B--2---:R-:W-:Y:S02]  /*17770*/  IMAD.MOV.U32 R11, RZ, RZ, R16 ;  /* 0x000000ffff0b7224 */ /* 0x004fe400078e0010 */
[----:B------:R-:W-:Y:S01]  /*17780*/  IMAD.MOV.U32 R10, RZ, RZ, R17 ;  /* 0x000000ffff0a7224 */ /* 0x000fe200078e0011 */
[----:B------:R-:W2:Y:S01]  /*17790*/  LDL.LU.64 R18, [R1+0xb48] ;  /* 0x000b480001127983 */ /* 0x000ea20000300a00 */
[C---:B---3--:R-:W-:Y:S03]  /*177a0*/  HMMA.16816.F32.BF16 R4, R12.reuse, R16, R4 ;  /* 0x000000100c04723c */ /* 0x048fe60000041804 */
[----:B------:R-:W2:Y:S11]  /*177b0*/  LDL.LU.64 R16, [R1+0xb40] ;  /* 0x000b400001107983 */ /* 0x000eb60000300a00 */
[----:B------:R-:W-:Y:S09]  /*177c0*/  @!UPT UIADD3 URZ, URZ, URZ, URZ ;  /* 0x0000003f3f3ff290 */ /* 0x000ff2000fffe03f */
[----:B------:R-:W-:Y:S01]  /*177d0*/  STL.64 [R1+0xc0], R4 ;  /* 0x0000c00401007387 */ /* 0x000fe20000100a00 */
[----:B------:R0:W-:Y:S02]  /*177e0*/  STL [R1+0xc8], R6 ;  /* 0x0000c80601007387 */ /* 0x0001e40000100800 */
[----:B------:R-:W-:Y:S02]  /*177f0*/  IMAD.MOV.U32 R2, RZ, RZ, R7 ;  /* 0x000000ffff027224 */ /* 0x000fe400078e0007 */
[----:B0-----:R-:W3:Y:S01]  /*17800*/  LDL.LU.64 R6, [R1+0xb38] ;  /* 0x000b380001067983 */ /* 0x001ee20000300a00 */
[----:B------:R-:W2:Y:S02]  /*17810*/  LDL.LU.64 R4, [R1+0xb30] ;  /* 0x000b300001047983 */ /* 0x000ea40000300a00 */
[----:B--2---:R-:W-:Y:S11]  /*17820*/  HMMA.16816.F32.BF16 R16, R12, R4, R16 ;  /* 0x000000040c10723c */ /* 0x004ff60000041810 */
[----:B------:R-:W-:Y:S11]  /*17830*/  @!UPT UIADD3 URZ, URZ, URZ, URZ ;  /* 0x0000003f3f3ff290 */ /* 0x000ff6000fffe03f */
[----:B------:R-:W-:Y:S01]  /*17840*/  @!UPT UIADD3 URZ, URZ, URZ, URZ ;  /* 0x0000003f3f3ff290 */ /* 0x000fe2000fffe03f */
[----:B------:R-:W-:Y:S01]  /*17850*/  STL.64 [R1+0xb0], R16 ;  /* 0x0000b01001007387 */ /* 0x000fe20000100a00 */
[----:B------:R0:W-:Y:S02]  /*17860*/  STL [R1+0xb8], R18 ;  /* 0x0000b81201007387 */ /* 0x0001e40000100800 */
[----:B------:R-:W-:Y:S02]  /*17870*/  IMAD.MOV.U32 R0, RZ, RZ, R19 ;  /* 0x000000ffff007224 */ /* 0x000fe400078e0013 */
[----:B0-----:R-:W4:Y:S01]  /*17880*/  LDL.LU.64 R18, [R1+0xb28] ;  /* 0x000b280001127983 */ /* 0x001f220000300a00 */
[----:B------:R-:W4:Y:S02]  /*17890*/  LDL.LU.64 R16, [R1+0xb20] ;  /* 0x000b200001107983 */ /* 0x000f240000300a00 */
[----:B---3--:R-:W-:Y:S02]  /*178a0*/  STL.64 [R1+0xb18], R6 ;  /* 0x000b180601007387 */ /* 0x008fe40000100a00 */
[----:B------:R0:W-:Y:S02]  /*178b0*/  STL.64 [R1+0xb10], R4 ;  /* 0x000b100401007387 */ /* 0x0001e40000100a00 */
[----:B0-----:R-:W2:Y:S01]  /*178c0*/  LDL.LU R4, [R1+0x180] ;  /* 0x0001800001047983 */ /* 0x001ea20000300800 */
[----:B------:R-:W2:Y:S02]  /*178d0*/  LDL.LU R5, [R1+0x184] ;  /* 0x0001840001057983 */ /* 0x000ea40000300800 */
[----:B------:R-:W2:Y:S02]  /*178e0*/  LDL.LU R6, [R1+0x188] ;  /* 0x0001880001067983 */ /* 0x000ea40000300800 */
[----:B------:R-:W2:Y:S02]  /*178f0*/  LDL.LU R7, [R1+0x18c] ;  /* 0x00018c0001077983 */ /* 0x000ea40000300800 */
[----:B------:R-:W-:-:S02]  /*17900*/  IMAD.MOV.U32 R3, RZ, RZ, R20 ;  /* 0x000000ffff037224 */ /* 0x000fc400078e0014 */
[----:B------:R-:W-:Y:S01]  /*17910*/  IMAD.MOV.U32 R28, RZ, RZ, R21 ;  /* 0x000000ffff1c7224 */ /* 0x000fe200078e0015 */
[----:B--2---:R-:W-:Y:S08]  /*17920*/  HMMA.16816.F32.BF16 R12, R12, R8, R4 ;  /* 0x000000080c0c723c */ /* 0x004ff00000041804 */
[----:B----4-:R-:W-:Y:S11]  /*17930*/  HMMA.16816.F32.BF16 R4, R16, R20, R24 ;  /* 0x000000141004723c */ /* 0x010ff60000041818 */
[----:B------:R-:W-:Y:S04]  /*17940*/  @!UPT UIADD3 URZ, URZ, URZ, URZ ;  /* 0x0000003f3f3ff290 */ /* 0x000fe8000fffe03f */
[----:B------:R0:W-:Y:S01]  /*17950*/  STL.64 [R1+0x90], R12 ;  /* 0x0000900c01007387 */ /* 0x0001e20000100a00 */
[----:B------:R1:W-:Y:S07]  /*17960*/  STL.64 [R1+0x98], R14 ;  /* 0x0000980e01007387 */ /* 0x0003ee0000100a00 */
[----:B------:R2:W-:Y:S02]  /*17970*/  STL.64 [R1+0x80], R4 ;  /* 0x0000800401007387 */ /* 0x0005e40000100a00 */
[----:B------:R3:W-:Y:S01]  /*17980*/  STL.64 [R1+0x88], R6 ;  /* 0x0000880601007387 */ /* 0x0007e20000100a00 */
[----:B0-----:R-:W4:Y:S01]  /*17990*/  LDL.LU R12, [R1+0x20] ;  /* 0x00002000010c7983 */ /* 0x001f220000300800 */
[----:B------:R-:W4:Y:S02]  /*179a0*/  LDL.LU R13, [R1+0x24] ;  /* 0x00002400010d7983 */ /* 0x000f240000300800 */
[----:B-1----:R-:W4:Y:S02]  /*179b0*/  LDL.LU R14, [R1+0x28] ;  /* 0x00002800010e7983 */ /* 0x002f240000300800 */
[----:B------:R-:W4:Y:S01]  /*179c0*/  LDL.LU R15, [R1+0x2c] ;  /* 0x00002c00010f7983 */ /* 0x000f220000300800 */
[----:B------:R-:W4:Y:S01]  /*179d0*/  LDL.LU R24, [R1+0x100] ;  /* 0x0001000001187983 */ /* 0x000f220000300800 */
[----:B------:R-:W4:Y:S02]  /*179e0*/  LDL.LU R25, [R1+0x104] ;  /* 0x0001040001197983 */ /* 0x000f240000300800 */
[----:B------:R-:W4:Y:S02]  /*179f0*/  LDL.LU R26, [R1+0x108] ;  /* 0x00010800011a7983 */ /* 0x000f240000300800 */
[----:B------:R-:W4:Y:S01]  /*17a00*/  LDL.LU R27, [R1+0x10c] ;  /* 0x00010c00011b7983 */ /* 0x000f220000300800 */
[----:B------:R-:W4:Y:S01]  /*17a10*/  LDL.LU R20, [R1+0x140] ;  /* 0x0001400001147983 */ /* 0x000f220000300800 */
[----:B------:R-:W4:Y:S02]  /*17a20*/  LDL.LU R21, [R1+0x144] ;  /* 0x0001440001157983 */ /* 0x000f240000300800 */
[----:B------:R-:W4:Y:S02]  /*17a30*/  LDL.LU R22, [R1+0x148] ;  /* 0x0001480001167983 */ /* 0x000f240000300800 */
[----:B------:R-:W4:Y:S01]  /*17a40*/  LDL.LU R23, [R1+0x14c] ;  /* 0x00014c0001177983 */ /* 0x000f220000300800 */
[----:B--2---:R-:W2:Y:S01]  /*17a50*/  LDL.LU R4, [R1+0x160] ;  /* 0x0001600001047983 */ /* 0x004ea20000300800 */
[----:B------:R-:W2:Y:S02]  /*17a60*/  LDL.LU R5, [R1+0x164] ;  /* 0x0001640001057983 */ /* 0x000ea40000300800 */
[----:B---3--:R-:W2:Y:S02]  /*17a70*/  LDL.LU R6, [R1+0x168] ;  /* 0x0001680001067983 */ /* 0x008ea40000300800 */
[----:B------:R-:W2:Y:S01]  /*17a80*/  LDL.LU R7, [R1+0x16c] ;  /* 0x00016c0001077983 */ /* 0x000ea20000300800 */
[----:B----4-:R-:W-:Y:S01]  /*17a90*/  STL.64 [R1+0xb08], R22 ;  /* 0x000b081601007387 */ /* 0x010fe20000100a00 */
[----:B------:R0:W-:Y:S03]  /*17aa0*/  STL.64 [R1+0xb00], R20 ;  /* 0x000b001401007387 */ /* 0x0001e60000100a00 */
[----:B0-----:R-:W3:Y:S01]  /*17ab0*/  LDL.LU R20, [R1+0x150] ;  /* 0x0001500001147983 */ /* 0x001ee20000300800 */
[----:B------:R-:W3:Y:S02]  /*17ac0*/  LDL.LU R21, [R1+0x154] ;  /* 0x0001540001157983 */ /* 0x000ee40000300800 */
[----:B------:R-:W3:Y:S02]  /*17ad0*/  LDL.LU R22, [R1+0x158] ;  /* 0x0001580001167983 */ /* 0x000ee40000300800 */
[----:B------:R-:W3:Y:S01]  /*17ae0*/  LDL.LU R23, [R1+0x15c] ;  /* 0x00015c0001177983 */ /* 0x000ee20000300800 */
[----:B------:R-:W-:Y:S01]  /*17af0*/  STL.64 [R1+0xac0], R26 ;  /* 0x000ac01a01007387 */ /* 0x000fe20000100a00 */
[----:B------:R0:W-:Y:S03]  /*17b00*/  STL.64 [R1+0xab8], R24 ;  /* 0x000ab81801007387 */ /* 0x0001e60000100a00 */
[----:B0-----:R-:W4:Y:S01]  /*17b10*/  LDL.LU R24, [R1+0x110] ;  /* 0x0001100001187983 */ /* 0x001f220000300800 */
[----:B------:R-:W4:Y:S02]  /*17b20*/  LDL.LU R25, [R1+0x114] ;  /* 0x0001140001197983 */ /* 0x000f240000300800 */
[----:B------:R-:W2:Y:S02]  /*17b30*/  LDL.LU R26, [R1+0x118] ;  /* 0x00011800011a7983 */ /* 0x000ea40000300800 */
[----:B------:R-:W2:Y:S02]  /*17b40*/  LDL.LU R27, [R1+0x11c] ;  /* 0x00011c00011b7983 */ /* 0x000ea40000300800 */
[----:B--2---:R-:W-:Y:S01]  /*17b50*/  STL.64 [R1+0xad0], R26 ;  /* 0x000ad01a01007387 */ /* 0x004fe20000100a00 */
[----:B----4-:R0:W-:Y:S03]  /*17b60*/  STL.64 [R1+0xac8], R24 ;  /* 0x000ac81801007387 */ /* 0x0101e60000100a00 */
[----:B0-----:R-:W2:Y:S01]  /*17b70*/  LDL.LU R24, [R1+0x120] ;  /* 0x0001200001187983 */ /* 0x001ea20000300800 */
[----:B------:R-:W2:Y:S02]  /*17b80*/  LDL.LU R25, [R1+0x124] ;  /* 0x0001240001197983 */ /* 0x000ea40000300800 */
[----:B------:R-:W4:Y:S02]  /*17b90*/  LDL.LU R26, [R1+0x128] ;  /* 0x00012800011a7983 */ /* 0x000f240000300800 */
[----:B------:R-:W4:Y:S02]  /*17ba0*/  LDL.LU R27, [R1+0x12c] ;  /* 0x00012c00011b7983 */ /* 0x000f240000300800 */
[----:B----4-:R-:W-:Y:S01]  /*17bb0*/  STL.64 [R1+0xae0], R26 ;  /* 0x000ae01a01007387 */ /* 0x010fe20000100a00 */
[----:B--2---:R0:W-:Y:S03]  /*17bc0*/  STL.64 [R1+0xad8], R24 ;  /* 0x000ad81801007387 */ /* 0x0041e60000100a00 */
[----:B0-----:R-:W2:Y:S01]  /*17bd0*/  LDL.LU R24, [R1+0x130] ;  /* 0x0001300001187983 */ /* 0x001ea20000300800 */
[----:B------:R-:W2:Y:S02]  /*17be0*/  LDL.LU R25, [R1+0x134] ;  /* 0x0001340001197983 */ /* 0x000ea40000300800 */
[----:B------:R-:W2:Y:S02]  /*17bf0*/  LDL.LU R26, [R1+0x138] ;  /* 0x00013800011a7983 */ /* 0x000ea40000300800 */
[----:B------:R-:W2:Y:S01]  /*17c00*/  LDL.LU R27, [R1+0x13c] ;  /* 0x00013c00011b7983 */ /* 0x000ea20000300800 */
[----:B------:R-:W-:Y:S01]  /*17c10*/  STL.64 [R1+0xa70], R14 ;  /* 0x000a700e01007387 */ /* 0x000fe20000100a00 */
[----:B------:R0:W-:Y:S03]  /*17c20*/  STL.64 [R1+0xa68], R12 ;  /* 0x000a680c01007387 */ /* 0x0001e60000100a00 */
[----:B0-----:R-:W4:Y:S01]  /*17c30*/  LDL.LU R12, [R1+0xa0] ;  /* 0x0000a000010c7983 */ /* 0x001f220000300800 */
[----:B------:R-:W4:Y:S02]  /*17c40*/  LDL.LU R13, [R1+0xa4] ;  /* 0x0000a400010d7983 */ /* 0x000f240000300800 */
[----:B------:R-:W2:Y:S02]  /*17c50*/  LDL.LU R14, [R1+0xa8] ;  /* 0x0000a800010e7983 */ /* 0x000ea40000300800 */
[----:B------:R-:W-:-:S05]  /*17c60*/  IMAD.MOV.U32 R15, RZ, RZ, R29 ;  /* 0x000000ffff0f7224 */ /* 0x000fca00078e001d */
[----:B--2---:R-:W-:Y:S01]  /*17c70*/  STL.64 [R1+0xa80], R14 ;  /* 0x000a800e01007387 */ /* 0x004fe20000100a00 */
[----:B----4-:R0:W-:Y:S02]  /*17c80*/  STL.64 [R1+0xa78], R12 ;  /* 0x000a780c01007387 */ /* 0x0101e40000100a00 */
[----:B0-----:R-:W-:Y:S02]  /*17c90*/  IMAD.MOV.U32 R12, RZ, RZ, R11 ;  /* 0x000000ffff0c7224 */ /* 0x001fe400078e000b */
[----:B------:R-:W-:-:S07]  /*17ca0*/  IMAD.MOV.U32 R13, RZ, RZ, R10 ;  /* 0x000000ffff0d7224 */ /* 0x000fce00078e000a */
[C---:B------:R-:W-:Y:S11]  /*17cb0*/  HMMA.16816.F32.BF16 R4, R16.reuse, R12, R4 ;  /* 0x0000000c1004723c */ /* 0x040ff60000041804 */
[----:B------:R-:W-:Y:S11]  /*17cc0*/  @!UPT UIADD3 URZ, URZ, URZ, URZ ;  /* 0x0000003f3f3ff290 */ /* 0x000ff6000fffe03f */
[----:B------:R-:W-:Y:S01]  /*17cd0*/  @!UPT UIADD3 URZ, URZ, URZ, URZ ;  /* 0x0000003f3f3ff290 */ /* 0x000fe2000fffe03f */
[----:B------:R0:W-:Y:S01]  /*17ce0*/  STL [R1+0x70], R4 ;  /* 0x0000700401007387 */ /* 0x0001e20000100800 */
[----:B------:R-:W-:Y:S02]  /*17cf0*/  IMAD.MOV.U32 R11, RZ, RZ, R6 ;  /* 0x000000ffff0b7224 */ /* 0x000fe400078e0006 */
[----:B------:R-:W-:Y:S02]  /*17d00*/  IMAD.MOV.U32 R29, RZ, RZ, R7 ;  /* 0x000000ffff1d7224 */ /* 0x000fe400078e0007 */
[----:B------:R-:W-:Y:S01]  /*17d10*/  IMAD.MOV.U32 R10, RZ, RZ, R5 ;  /* 0x000000ffff0a7224 */ /* 0x000fe200078e0005 */
[----:B------:R-:W2:Y:S04]  /*17d20*/  LDL.LU.64 R6, [R1+0xb18] ;  /* 0x000b180001067983 */ /* 0x000ea80000300a00 */
[----:B0-----:R-:W3:Y:S02]  /*17d30*/  LDL.LU.64 R4, [R1+0xb10] ;  /* 0x000b100001047983 */ /* 0x001ee40000300a00 */
[C---:B---3--:R-:W-:Y:S11]  /*17d40*/  HMMA.16816.F32.BF16 R20, R16.reuse, R4, R20 ;  /* 0x000000041014723c */ /* 0x048ff60000041814 */
[----:B------:R-:W-:Y:S11]  /*17d50*/  @!UPT UIADD3 URZ, URZ, URZ, URZ ;  /* 0x0000003f3f3ff290 */ /* 0x000ff6000fffe03f */
[----:B------:R-:W-:Y:S01]  /*17d60*/  @!UPT UIADD3 URZ, URZ, URZ, URZ ;  /* 0x0000003f3f3ff290 */ /* 0x000fe2000fffe03f */
[----:B------:R-:W-:Y:S01]  /*17d70*/  STL.64 [R1+0x60], R20 ;  /* 0x0000601401007387 */ /* 0x000fe20000100a00 */
[----:B------:R0:W-:Y:S03]  /*17d80*/  STL.64 [R1+0x68], R22 ;  /* 0x0000681601007387 */ /* 0x0001e60000100a00 */
[----:B0-----:R-:W3:Y:S01]  /*17d90*/  LDL.LU.64 R22, [R1+0xb08] ;  /* 0x000b080001167983 */ /* 0x001ee20000300a00 */
[----:B------:R-:W3:Y:S02]  /*17da0*/  LDL.LU.64 R20, [R1+0xb00] ;  /* 0x000b000001147983 */ /* 0x000ee40000300a00 */
[----:B---3--:R-:W-:Y:S01]  /*17db0*/  HMMA.16816.F32.BF16 R16, R16, R8, R20 ;  /* 0x000000081010723c */ /* 0x008fe20000041814 */
[----:B------:R-:W3:Y:S01]  /*17dc0*/  LDL.LU.64 R22, [R1+0xaf8] ;  /* 0x000af80001167983 */ /* 0x000ee20000300a00 */
[----:B------:R-:W3:Y:S11]  /*17dd0*/  LDL.LU.64 R20, [R1+0xaf0] ;  /* 0x000af00001147983 */ /* 0x000ef60000300a00 */
[----:B------:R-:W-:Y:S10]  /*17de0*/  @!UPT UIADD3 URZ, URZ, URZ, URZ ;  /* 0x0000003f3f3ff290 */ /* 0x000ff4000fffe03f */
[----:B------:R-:W-:Y:S01]  /*17df0*/  STL.64 [R1+0x50], R16 ;  /* 0x0000501001007387 */ /* 0x000fe20000100a00 */
[----:B------:R0:W-:Y:S03]  /*17e00*/  STL.64 [R1+0x58], R18 ;  /* 0x0000581201007387 */ /* 0x0001e60000100a00 */
[----:B0-----:R-:W4:Y:S04]  /*17e10*/  LDL R19, [R1+0x1d8] ;  /* 0x0001d80001137983 */ /* 0x001f280000100800 */
[----:B----4-:R0:W-:Y:S01]  /*17e20*/  STL [R1+0xa88], R19 ;  /* 0x000a881301007387 */ /* 0x0101e20000100800 */
[----:B------:R-:W4:Y:S02]  /*17e30*/  LDL.LU R16, [R1+0xe0] ;  /* 0x0000e00001107983 */ /* 0x000f240000300800 */
[----:B------:R-:W4:Y:S02]  /*17e40*/  LDL.LU R17, [R1+0xe4] ;  /* 0x0000e40001117983 */ /* 0x000f240000300800 */
[----:B------:R-:W2:Y:S01]  /*17e50*/  LDL.LU R18, [R1+0xe8] ;  /* 0x0000e80001127983 */ /* 0x000ea20000300800 */
[----:B0-----:R-:W2:Y:S04]  /*17e60*/  LDL.LU R19, [R1+0xec] ;  /* 0x0000ec0001137983 */ /* 0x001ea80000300800 */
[----:B--2---:R-:W-:Y:S01]  /*17e70*/  STL.64 [R1+0xa98], R18 ;  /* 0x000a981201007387 */ /* 0x004fe20000100a00 */
[----:B----4-:R0:W-:Y:S02]  /*17e80*/  STL.64 [R1+0xa90], R16 ;  /* 0x000a901001007387 */ /* 0x0101e40000100a00 */
[----:B0-----:R-:W-:-:S02]  /*17e90*/  IMAD.MOV.U32 R16, RZ, RZ, R3 ;  /* 0x000000ffff107224 */ /* 0x001fc400078e0003 */
[----:B------:R-:W-:Y:S01]  /*17ea0*/  IMAD.MOV.U32 R17, RZ, RZ, R28 ;  /* 0x000000ffff117224 */ /* 0x000fe200078e001c */
[----:B------:R-:W2:Y:S01]  /*17eb0*/  LDL.LU R3, [R1+0xaec] ;  /* 0x000aec0001037983 */ /* 0x000ea20000300800 */
[----:B------:R-:W4:Y:S05]  /*17ec0*/  LDL.LU R28, [R1+0xae8] ;  /* 0x000ae800011c7983 */ /* 0x000f2a0000300800 */
[C---:B---3--:R-:W-:Y:S11]  /*17ed0*/  HMMA.16816.F32.BF16 R24, R20.reuse, R16, R24 ;  /* 0x000000101418723c */ /* 0x048ff60000041818 */
[----:B------:R-:W-:Y:S11]  /*17ee0*/  @!UPT UIADD3 URZ, URZ, URZ, URZ ;  /* 0x0000003f3f3ff290 */ /* 0x000ff6000fffe03f */
[----:B------:R-:W-:Y:S01]  /*17ef0*/  @!UPT UIADD3 URZ, URZ, URZ, URZ ;  /* 0x0000003f3f3ff290 */ /* 0x000fe2000fffe03f */
[----:B------:R-:W-:Y:S01]  /*17f00*/  STL.64 [R1+0x40], R24 ;  /* 0x0000401801007387 */ /* 0x000fe20000100a00 */
[----:B------:R0:W-:Y:S03]  /*17f10*/  STL.64 [R1+0x48], R26 ;  /* 0x0000481a01007387 */ /* 0x0001e60000100a00 */
[----:B0-----:R-:W3:Y:S01]  /*17f20*/  LDL.LU.64 R26, [R1+0xae0] ;  /* 0x000ae000011a7983 */ /* 0x001ee20000300a00 */
        /* <DEDUP_REMOVED lines=9> */
[----:B0-----:R-:W2:Y:S01]  /*17fc0*/  LDL.LU R12, [R1+0xf0] ;  /* 0x0000f000010c7983 */ /* 0x001ea20000300800 */
        /* <DEDUP_REMOVED lines=8> */
[----:B----4-:R-:W-:Y:S02]  /*18050*/  IMAD.MOV.U32 R14, RZ, RZ, R28 ;  /* 0x000000ffff0e7224 */ /* 0x010fe400078e001c */
[----:B--2---:R-:W-:Y:S01]  /*18060*/  IMAD.MOV.U32 R15, RZ, RZ, R3 ;  /* 0x000000ffff0f7224 */ /* 0x004fe200078e0003 */
[----:B---3--:R-:W-:Y:S01]  /*18070*/  HMMA.16816.F32.BF16 R20, R20, R8, R24 ;  /* 0x000000081414723c */ /* 0x008fe20000041818 */
        /* <DEDUP_REMOVED lines=9> */
[----:B------:R0:W-:Y:S01]  /*18110*/  STL.64 [R1+0x100], R16 ;  /* 0x0001001001007387 */ /* 0x0001e20000100a00 */
[----:B------:R-:W-:Y:S02]  /*18120*/  IMAD.MOV.U32 R28, RZ, RZ, R18 ;  /* 0x000000ffff1c7224 */ /* 0x000fe400078e0012 */
[----:B------:R-:W-:Y:S02]  /*18130*/  IMAD.MOV.U32 R3, RZ, RZ, R19 ;  /* 0x000000ffff037224 */ /* 0x000fe400078e0013 */
[----:B------:R-:W2:Y:S04]  /*18140*/  LDL.LU.64 R18, [R1+0xa98] ;  /* 0x000a980001127983 */ /* 0x000ea80000300a00 */
[----:B---3--:R-:W-:Y:S04]  /*18150*/  LDSM.16.MT88.4 R20, [R23+0x12800] ;  /* 0x012800001714783b */ /* 0x008fe80000004200 */
[----:B0-----:R-:W2:Y:S01]  /*18160*/  LDL.LU.64 R16, [R1+0xa90] ;  /* 0x000a900001107983 */ /* 0x001ea20000300a00 */
[----:B------:R-:W-:Y:S02]  /*18170*/  STL [R1+0x9dc], R3 ;  /* 0x0009dc0301007387 */ /* 0x000fe40000100800 */
[----:B------:R-:W-:Y:S01]  /*18180*/  STL [R1+0x9d8], R28 ;  /* 0x0009d81c01007387 */ /* 0x000fe20000100800 */
        /* <DEDUP_REMOVED lines=8> */
[----:B---3--:R-:W-:Y:S11]  /*18210*/  HMMA.16816.F32.BF16 R12, R24, R4, R12 ;  /* 0x00000004180c723c */ /* 0x008ff6000004180c */
[----:B------:R-:W-:Y:S11]  /*18220*/  @!UPT UIADD3 URZ, URZ, URZ, URZ ;  /* 0x0000003f3f3ff290 */ /* 0x000ff6000fffe03f */
[----:B------:R-:W-:Y:S01]  /*18230*/  @!UPT UIADD3 URZ, URZ, URZ, URZ ;  /* 0x0000003f3f3ff290 */ /* 0x000fe2000fffe03f */
[----:B------:R1:W-:Y:S01]  /*18240*/  STL.64 [R1+0xe0], R12 ;  /* 0x0000e00c01007387 */ /* 0x0003e20000100a00 */
[----:B------:R-:W-:Y:S02]  /*18250*/  IMAD.MOV.U32 R3, RZ, RZ, R14 ;  /* 0x000000ffff037224 */ /* 0x000fe400078e000e */
[----:B------:R-:W-:Y:S02]  /*18260*/  IMAD.MOV.U32 R28, RZ, RZ, R15 ;  /* 0x000000ffff1c7224 */ /* 0x000fe400078e000f */
[----:B------:R-:W2:Y:S04]  /*18270*/  LDL.LU.64 R14, [R1+0xa70] ;  /* 0x000a7000010e7983 */ /* 0x000ea80000300a00 */
[----:B-1----:R-:W2:Y:S01]  /*18280*/  LDL.LU.64 R12, [R1+0xa68] ;  /* 0x000a6800010c7983 */ /* 0x002ea20000300a00 */
[----:B------:R1:W-:Y:S02]  /*18290*/  STL.64 [R1+0xa30], R6 ;  /* 0x000a300601007387 */ /* 0x0003e40000100a00 */
[----:B------:R-:W3:Y:S02]  /*182a0*/  LDL.LU R4, [R1+0xc0] ;  /* 0x0000c00001047983 */ /* 0x000ee40000300800 */
[----:B------:R-:W3:Y:S01]  /*182b0*/  LDL.LU R5, [R1+0xc4] ;  /* 0x0000c40001057983 */ /* 0x000ee20000300800 */
[----:B-1----:R-:W4:Y:S01]  /*182c0*/  LDL.LU R6, [R1+0xc8] ;  /* 0x0000c80001067983 */ /* 0x002f220000300800 */
[----:B------:R-:W-:-:S02]  /*182d0*/  IMAD.MOV.U32 R7, RZ, RZ, R2 ;  /* 0x000000ffff077224 */ /* 0x000fc400078e0002 */
[----:B------:R-:W3:Y:S01]  /*182e0*/  LDL.LU R2, [R1+0xa64] ;  /* 0x000a640001027983 */ /* 0x000ee20000300800 */
[----:B--2---:R-:W-:Y:S02]  /*182f0*/  HMMA.16816.F32.BF16 R24, R24, R8, R12 ;  /* 0x000000081818723c */ /* 0x004fe4000004180c */
[----:B----4-:R-:W-:Y:S01]  /*18300*/  STL.64 [R1+0xa50], R6 ;  /* 0x000a500601007387 */ /* 0x010fe20000100a00 */
[----:B---3--:R1:W-:Y:S03]  /*18310*/  STL.64 [R1+0xa48], R4 ;  /* 0x000a480401007387 */ /* 0x0083e60000100a00 */
[----:B------:R-:W-:Y:S04]  /*18320*/  LDSM.16.MT88.4 R12, [R2+0x12800] ;  /* 0x01280000020c783b */ /* 0x000fe80000004200 */
[----:B-1----:R-:W2:Y:S01]  /*18330*/  LDL.LU R4, [R1+0xd0] ;  /* 0x0000d00001047983 */ /* 0x002ea20000300800 */
[----:B------:R-:W2:Y:S02]  /*18340*/  LDL.LU R5, [R1+0xd4] ;  /* 0x0000d40001057983 */ /* 0x000ea40000300800 */
[----:B------:R-:W2:Y:S02]  /*18350*/  LDL.LU R6, [R1+0xd8] ;  /* 0x0000d80001067983 */ /* 0x000ea40000300800 */
[----:B------:R-:W2:Y:S08]  /*18360*/  LDL.LU R7, [R1+0xdc] ;  /* 0x0000dc0001077983 */ /* 0x000eb00000300800 */
[----:B------:R-:W-:Y:S01]  /*18370*/  STL.64 [R1+0x20], R24 ;  /* 0x0000201801007387 */ /* 0x000fe20000100a00 */
[----:B------:R-:W-:Y:S02]  /*18380*/  STL.64 [R1+0x28], R26 ;  /* 0x0000281a01007387 */ /* 0x000fe40000100a00 */
[----:B0-----:R-:W-:Y:S02]  /*18390*/  STL.64 [R1+0xa28], R18 ;  /* 0x000a281201007387 */ /* 0x001fe40000100a00 */
[----:B------:R0:W-:Y:S02]  /*183a0*/  STL.64 [R1+0xa20], R16 ;  /* 0x000a201001007387 */ /* 0x0001e40000100a00 */
[----:B0-----:R-:W3:Y:S01]  /*183b0*/  LDL.LU R16, [R1+0xb0] ;  /* 0x0000b00001107983 */ /* 0x001ee20000300800 */
[----:B------:R-:W3:Y:S02]  /*183c0*/  LDL.LU R17, [R1+0xb4] ;  /* 0x0000b40001117983 */ /* 0x000ee40000300800 */
[----:B------:R-:W4:Y:S02]  /*183d0*/  LDL.LU R18, [R1+0xb8] ;  /* 0x0000b80001127983 */ /* 0x000f240000300800 */
[----:B------:R-:W-:-:S02]  /*183e0*/  IMAD.MOV.U32 R19, RZ, RZ, R0 ;  /* 0x000000ffff137224 */ /* 0x000fc400078e0000 */
[----:B------:R-:W2:Y:S04]  /*183f0*/  LDL.LU R0, [R1+0xa60] ;  /* 0x000a600001007983 */ /* 0x000ea80000300800 */
[----:B--2---:R-:W0:Y:S04]  /*18400*/  LDSM.16.MT88.4 R24, [R0+0x12800] ;  /* 0x012800000018783b */ /* 0x004e280000004200 */
[----:B----4-:R1:W-:Y:S01]  /*18410*/  STL.64 [R1+0xa40], R18 ;  /* 0x000a401201007387 */ /* 0x0103e20000100a00 */
[----:B---3--:R-:W-:Y:S03]  /*18420*/  STL.64 [R1+0xa38], R16 ;  /* 0x000a381001007387 */ /* 0x008fe60000100a00 */
[----:B-1----:R-:W2:Y:S01]  /*18430*/  LDL.LU.64 R18, [R1+0x8] ;  /* 0x0000080001127983 */ /* 0x002ea20000300a00 */
[----:B------:R-:W-:Y:S02]  /*18440*/  STL.64 [R1+0x9e8], R22 ;  /* 0x0009e81601007387 */ /* 0x000fe40000100a00 */
[----:B------:R1:W-:Y:S02]  /*18450*/  STL.64 [R1+0x9e0], R20 ;  /* 0x0009e01401007387 */ /* 0x0003e40000100a00 */
[----:B-1----:R-:W3:Y:S01]  /*18460*/  LDL.LU R20, [R1+0x90] ;  /* 0x0000900001147983 */ /* 0x002ee20000300800 */
[----:B------:R-:W3:Y:S02]  /*18470*/  LDL.LU R21, [R1+0x94] ;  /* 0x0000940001157983 */ /* 0x000ee40000300800 */
[----:B------:R-:W3:Y:S02]  /*18480*/  LDL.LU R22, [R1+0x98] ;  /* 0x0000980001167983 */ /* 0x000ee40000300800 */
[----:B------:R-:W3:Y:S01]  /*18490*/  LDL.LU R23, [R1+0x9c] ;  /* 0x00009c0001177983 */ /* 0x000ee20000300800 */
[----:B0-----:R-:W-:Y:S01]  /*184a0*/  STL.64 [R1+0x9a8], R26 ;  /* 0x0009a81a01007387 */ /* 0x001fe20000100a00 */
[----:B------:R0:W-:Y:S03]  /*184b0*/  STL.64 [R1+0x9a0], R24 ;  /* 0x0009a01801007387 */ /* 0x0001e60000100a00 */
[----:B0-----:R-:W4:Y:S01]  /*184c0*/  LDL.LU R24, [R1+0x70] ;  /* 0x0000700001187983 */ /* 0x001f220000300800 */
[----:B------:R-:W-:-:S02]  /*184d0*/  IMAD.MOV.U32 R26, RZ, RZ, R11 ;  /* 0x000000ffff1a7224 */ /* 0x000fc400078e000b */
[----:B------:R-:W-:Y:S02]  /*184e0*/  IMAD.MOV.U32 R27, RZ, RZ, R29 ;  /* 0x000000ffff1b7224 */ /* 0x000fe400078e001d */
[----:B------:R-:W-:Y:S02]  /*184f0*/  IMAD.MOV.U32 R25, RZ, RZ, R10 ;  /* 0x000000ffff197224 */ /* 0x000fe400078e000a */
[----:B------:R-:W3:Y:S01]  /*18500*/  LDL.LU R10, [R1+0xa5c] ;  /* 0x000a5c00010a7983 */ /* 0x000ee20000300800 */
[----:B------:R-:W3:Y:S02]  /*18510*/  LDL.LU R11, [R1+0xa58] ;  /* 0x000a5800010b7983 */ /* 0x000ee40000300800 */
[----:B------:R0:W-:Y:S01]  /*18520*/  STL.64 [R1+0xa08], R26 ;  /* 0x000a081a01007387 */ /* 0x0001e20000100a00 */
[----:B----4-:R-:W-:Y:S01]  /*18530*/  STL.64 [R1+0xa00], R24 ;  /* 0x000a001801007387 */ /* 0x010fe20000100a00 */
[----:B0-----:R-:W4:Y:S02]  /*18540*/  LDL.LU.64 R26, [R1+0x18] ;  /* 0x00001800011a7983 */ /* 0x001f240000300a00 */
[C---:B----4-:R-:W-:Y:S11]  /*18550*/  HMMA.16816.F32.BF16 R4, R12.reuse, R26, R4 ;  /* 0x0000001a0c04723c */ /* 0x050ff60000041804 */
[----:B------:R-:W-:Y:S11]  /*18560*/  @!UPT UIADD3 URZ, URZ, URZ, URZ ;  /* 0x0000003f3f3ff290 */ /* 0x000ff6000fffe03f */
[----:B------:R-:W-:Y:S01]  /*18570*/  @!UPT UIADD3 URZ, URZ, URZ, URZ ;  /* 0x0000003f3f3ff290 */ /* 0x000fe2000fffe03f */
[----:B------:R-:W-:Y:S01]  /*18580*/  STL.64 [R1+0x160], R4 ;  /* 0x0001600401007387 */ /* 0x000fe20000100a00 */
[----:B------:R0:W-:Y:S03]  /*18590*/  STL.64 [R1+0x168], R6 ;  /* 0x0001680601007387 */ /* 0x0001e60000100a00 */
[----:B0-----:R-:W4:Y:S01]  /*185a0*/  LDL.LU.64 R6, [R1+0xa50] ;  /* 0x000a500001067983 */ /* 0x001f220000300a00 */
[----:B------:R-:W4:Y:S02]  /*185b0*/  LDL.LU.64 R4, [R1+0xa48] ;  /* 0x000a480001047983 */ /* 0x000f240000300a00 */
[----:B--2---:R-:W-:Y:S02]  /*185c0*/  IMAD.MOV.U32 R9, RZ, RZ, R18 ;  /* 0x000000ffff097224 */ /* 0x004fe400078e0012 */
[----:B------:R-:W-:Y:S01]  /*185d0*/  IMAD.MOV.U32 R8, RZ, RZ, R19 ;  /* 0x000000ffff087224 */ /* 0x000fe200078e0013 */
[C---:B----4-:R-:W-:Y:S01]  /*185e0*/  HMMA.16816.F32.BF16 R4, R12.reuse, R18, R4 ;  /* 0x000000120c04723c */ /* 0x050fe20000041804 */
[----:B------:R-:W2:Y:S01]  /*185f0*/  LDL.LU.64 R18, [R1+0xa40] ;  /* 0x000a400001127983 */ /* 0x000ea20000300a00 */
[----:B------:R-:W2:Y:S11]  /*18600*/  LDL.LU.64 R16, [R1+0xa38] ;  /* 0x000a380001107983 */ /* 0x000eb60000300a00 */
[----:B------:R-:W-:Y:S10]  /*18610*/  @!UPT UIADD3 URZ, URZ, URZ, URZ ;  /* 0x0000003f3f3ff290 */ /* 0x000ff4000fffe03f */
[----:B------:R-:W-:Y:S01]  /*18620*/  STL.64 [R1+0x150], R4 ;  /* 0x0001500401007387 */ /* 0x000fe20000100a00 */
[----:B------:R0:W-:Y:S02]  /*18630*/  STL [R1+0x158], R6 ;  /* 0x0001580601007387 */ /* 0x0001e40000100800 */
[----:B------:R-:W-:Y:S02]  /*18640*/  IMAD.MOV.U32 R29, RZ, RZ, R7 ;  /* 0x000000ffff1d7224 */ /* 0x000fe400078e0007 */
[----:B0-----:R-:W2:Y:S01]  /*18650*/  LDL.LU.64 R6, [R1+0xa30] ;  /* 0x000a300001067983 */ /* 0x001ea20000300a00 */
[----:B------:R-:W4:Y:S02]  /*18660*/  LDL R5, [R1+0x1cc] ;  /* 0x0001cc0001057983 */ /* 0x000f240000100800 */
[----:B------:R-:W-:Y:S01]  /*18670*/  STL [R1+0x950], R29 ;  /* 0x0009501d01007387 */ /* 0x000fe20000100800 */
[C---:B--2---:R-:W-:Y:S08]  /*18680*/  HMMA.16816.F32.BF16 R16, R12.reuse, R6, R16 ;  /* 0x000000060c10723c */ /* 0x044ff00000041810 */
[----:B---3--:R-:W-:Y:S11]  /*18690*/  HMMA.16816.F32.BF16 R12, R12, R10, R20 ;  /* 0x0000000a0c0c723c */ /* 0x008ff60000041814 */
[----:B------:R-:W-:Y:S04]  /*186a0*/  @!UPT UIADD3 URZ, URZ, URZ, URZ ;  /* 0x0000003f3f3ff290 */ /* 0x000fe8000fffe03f */
[----:B------:R-:W-:Y:S01]  /*186b0*/  STL.64 [R1+0x140], R16 ;  /* 0x0001401001007387 */ /* 0x000fe20000100a00 */
[----:B------:R0:W-:Y:S03]  /*186c0*/  STL.64 [R1+0x148], R18 ;  /* 0x0001481201007387 */ /* 0x0001e60000100a00 */
[----:B0-----:R-:W2:Y:S01]  /*186d0*/  LDL.LU.64 R18, [R1+0xa28] ;  /* 0x000a280001127983 */ /* 0x001ea20000300a00 */
[----:B------:R-:W2:Y:S02]  /*186e0*/  LDL.LU.64 R16, [R1+0xa20] ;  /* 0x000a200001107983 */ /* 0x000ea40000300a00 */
[----:B------:R-:W-:Y:S02]  /*186f0*/  STL.64 [R1+0xa18], R6 ;  /* 0x000a180601007387 */ /* 0x000fe40000100a00 */
[----:B----4-:R0:W-:Y:S01]  /*18700*/  STL [R1+0xa10], R5 ;  /* 0x000a100501007387 */ /* 0x0101e20000100800 */
[----:B------:R-:W2:Y:S04]  /*18710*/  LDL.LU R4, [R1+0x80] ;  /* 0x0000800001047983 */ /* 0x000ea80000300800 */
[----:B0-----:R-:W2:Y:S01]  /*18720*/  LDL.LU R5, [R1+0x84] ;  /* 0x0000840001057983 */ /* 0x001ea20000300800 */
[----:B------:R-:W2:Y:S02]  /*18730*/  LDL.LU R6, [R1+0x88] ;  /* 0x0000880001067983 */ /* 0x000ea40000300800 */
[----:B------:R-:W2:Y:S02]  /*18740*/  LDL.LU R7, [R1+0x8c] ;  /* 0x00008c0001077983 */ /* 0x000ea40000300800 */
[----:B------:R0:W-:Y:S01]  /*18750*/  STL.64 [R1+0x130], R12 ;  /* 0x0001300c01007387 */ /* 0x0001e20000100a00 */
[----:B------:R1:W-:Y:S01]  /*18760*/  STL [R1+0x138], R14 ;  /* 0x0001380e01007387 */ /* 0x0003e20000100800 */
[----:B------:R-:W-:-:S03]  /*18770*/  IMAD.MOV.U32 R29, RZ, RZ, R15 ;  /* 0x000000ffff1d7224 */ /* 0x000fc600078e000f */
[----:B0-----:R-:W3:Y:S01]  /*18780*/  LDL.LU R12, [R1+0x20] ;  /* 0x00002000010c7983 */ /* 0x001ee20000300800 */
[----:B------:R-:W3:Y:S02]  /*18790*/  LDL.LU R13, [R1+0x24] ;  /* 0x00002400010d7983 */ /* 0x000ee40000300800 */
[----:B-1----:R-:W4:Y:S02]  /*187a0*/  LDL.LU R14, [R1+0x28] ;  /* 0x00002800010e7983 */ /* 0x002f240000300800 */
[----:B------:R-:W4:Y:S01]  /*187b0*/  LDL.LU R15, [R1+0x2c] ;  /* 0x00002c00010f7983 */ /* 0x000f220000300800 */
[----:B------:R-:W3:Y:S01]  /*187c0*/  LDL.LU R20, [R1+0x50] ;  /* 0x0000500001147983 */ /* 0x000ee20000300800 */
[----:B------:R-:W3:Y:S02]  /*187d0*/  LDL.LU R21, [R1+0x54] ;  /* 0x0000540001157983 */ /* 0x000ee40000300800 */
[----:B------:R-:W3:Y:S02]  /*187e0*/  LDL.LU R22, [R1+0x58] ;  /* 0x0000580001167983 */ /* 0x000ee40000300800 */
[----:B------:R-:W3:Y:S01]  /*187f0*/  LDL.LU R23, [R1+0x5c] ;  /* 0x00005c0001177983 */ /* 0x000ee20000300800 */
[----:B--2---:R-:W-:Y:S01]  /*18800*/  HMMA.16816.F32.BF16 R4, R16, R26, R4 ;  /* 0x0000001a1004723c */ /* 0x004fe20000041804 */
[----:B---3--:R-:W-:Y:S01]  /*18810*/  STL.64 [R1+0x9f8], R22 ;  /* 0x0009f81601007387 */ /* 0x008fe20000100a00 */
[----:B------:R0:W-:Y:S03]  /*18820*/  STL.64 [R1+0x9f0], R20 ;  /* 0x0009f01401007387 */ /* 0x0001e60000100a00 */
[----:B0-----:R-:W2:Y:S01]  /*18830*/  LDL.LU R20, [R1+0x60] ;  /* 0x0000600001147983 */ /* 0x001ea20000300800 */
[----:B------:R-:W2:Y:S02]  /*18840*/  LDL.LU R21, [R1+0x64] ;  /* 0x0000640001157983 */ /* 0x000ea40000300800 */
[----:B------:R-:W2:Y:S02]  /*18850*/  LDL.LU R22, [R1+0x68] ;  /* 0x0000680001167983 */ /* 0x000ea40000300800 */
[----:B------:R-:W2:Y:S01]  /*18860*/  LDL.LU R23, [R1+0x6c] ;  /* 0x00006c0001177983 */ /* 0x000ea20000300800 */
[----:B----4-:R0:W-:Y:S01]  /*18870*/  STL.64 [R1+0x970], R14 ;  /* 0x0009700e01007387 */ /* 0x0101e20000100a00 */
[----:B------:R-:W-:Y:S02]  /*18880*/  STL.64 [R1+0x968], R12 ;  /* 0x0009680c01007387 */ /* 0x000fe40000100a00 */
[----:B------:R-:W-:Y:S09]  /*18890*/  STL [R1+0x954], R29 ;  /* 0x0009541d01007387 */ /* 0x000ff20000100800 */
[----:B------:R1:W-:Y:S01]  /*188a0*/  STL.64 [R1+0xd0], R4 ;  /* 0x0000d00401007387 */ /* 0x0003e20000100a00 */
[----:B------:R3:W-:Y:S01]  /*188b0*/  STL.64 [R1+0xd8], R6 ;  /* 0x0000d80601007387 */ /* 0x0007e20000100a00 */
[----:B0-----:R-:W-:-:S02]  /*188c0*/  IMAD.MOV.U32 R15, RZ, RZ, R8 ;  /* 0x000000ffff0f7224 */ /* 0x001fc400078e0008 */
[----:B------:R-:W-:Y:S02]  /*188d0*/  IMAD.MOV.U32 R8, RZ, RZ, R26 ;  /* 0x000000ffff087224 */ /* 0x000fe400078e001a */
[----:B-1----:R-:W-:Y:S01]  /*188e0*/  IMAD.MOV.U32 R4, RZ, RZ, R27 ;  /* 0x000000ffff047224 */ /* 0x002fe200078e001b */
[----:B---3--:R-:W2:Y:S01]  /*188f0*/  LDL.LU.64 R6, [R1+0xa18] ;  /* 0x000a180001067983 */ /* 0x008ea20000300a00 */
[----:B------:R-:W3:Y:S02]  /*18900*/  LDL.LU R5, [R1+0xa10] ;  /* 0x000a100001057983 */ /* 0x000ee40000300800 */
[----:B------:R-:W4:Y:S02]  /*18910*/  LDL.LU.64 R26, [R1+0xa08] ;  /* 0x000a0800011a7983 */ /* 0x000f240000300a00 */
[----:B------:R-:W4:Y:S02]  /*18920*/  LDL.LU.64 R24, [R1+0xa00] ;  /* 0x000a000001187983 */ /* 0x000f240000300a00 */
[----:B------:R-:W-:-:S07]  /*18930*/  IMAD.MOV.U32 R14, RZ, RZ, R9 ;  /* 0x000000ffff0e7224 */ /* 0x000fce00078e0009 */
[C---:B----4-:R-:W-:Y:S11]  /*18940*/  HMMA.16816.F32.BF16 R24, R16.reuse, R14, R24 ;  /* 0x0000000e1018723c */ /* 0x050ff60000041818 */
[----:B------:R-:W-:Y:S11]  /*18950*/  @!UPT UIADD3 URZ, URZ, URZ, URZ ;  /* 0x0000003f3f3ff290 */ /* 0x000ff6000fffe03f */
[----:B------:R-:W-:Y:S01]  /*18960*/  @!UPT UIADD3 URZ, URZ, URZ, URZ ;  /* 0x0000003f3f3ff290 */ /* 0x000fe2000fffe03f */
[----:B------:R0:W-:Y:S01]  /*18970*/  STL.64 [R1+0xc0], R24 ;  /* 0x0000c01801007387 */ /* 0x0001e20000100a00 */
[----:B------:R1:W-:Y:S02]  /*18980*/  STL [R1+0xc8], R26 ;  /* 0x0000c81a01007387 */ /* 0x0003e40000100800 */
[----:B------:R4:W-:Y:S02]  /*18990*/  STL.64 [R1+0x9d0], R14 ;  /* 0x0009d00e01007387 */ /* 0x0009e40000100a00 */
[----:B------:R-:W-:Y:S01]  /*189a0*/  IMAD.MOV.U32 R29, RZ, RZ, R27 ;  /* 0x000000ffff1d7224 */ /* 0x000fe200078e001b */
[----:B0-----:R-:W3:Y:S01]  /*189b0*/  LDL.LU R24, [R1+0x110] ;  /* 0x0001100001187983 */ /* 0x001ee20000300800 */
[----:B------:R-:W3:Y:S02]  /*189c0*/  LDL.LU R25, [R1+0x114] ;  /* 0x0001140001197983 */ /* 0x000ee40000300800 */
[----:B-1----:R-:W3:Y:S02]  /*189d0*/  LDL.LU R26, [R1+0x118] ;  /* 0x00011800011a7983 */ /* 0x002ee40000300800 */
[----:B------:R-:W3:Y:S01]  /*189e0*/  LDL.LU R27, [R1+0x11c] ;  /* 0x00011c00011b7983 */ /* 0x000ee20000300800 */
[----:B------:R-:W3:Y:S01]  /*189f0*/  LDL.LU R12, [R1+0x40] ;  /* 0x00004000010c7983 */ /* 0x000ee20000300800 */
[----:B------:R-:W3:Y:S02]  /*18a00*/  LDL.LU R13, [R1+0x44] ;  /* 0x00004400010d7983 */ /* 0x000ee40000300800 */
[----:B----4-:R-:W4:Y:S02]  /*18a10*/  LDL.LU R14, [R1+0x48] ;  /* 0x00004800010e7983 */ /* 0x010f240000300800 */
[----:B------:R-:W4:Y:S01]  /*18a20*/  LDL.LU R15, [R1+0x4c] ;  /* 0x00004c00010f7983 */ /* 0x000f220000300800 */
[C---:B--2---:R-:W-:Y:S01]  /*18a30*/  HMMA.16816.F32.BF16 R20, R16.reuse, R6, R20 ;  /* 0x000000061014723c */ /* 0x044fe20000041814 */
[----:B---3--:R-:W-:Y:S01]  /*18a40*/  STL.64 [R1+0x9b8], R26 ;  /* 0x0009b81a01007387 */ /* 0x008fe20000100a00 */
[----:B------:R0:W-:Y:S03]  /*18a50*/  STL.64 [R1+0x9b0], R24 ;  /* 0x0009b01801007387 */ /* 0x0001e60000100a00 */
[----:B0-----:R-:W2:Y:S01]  /*18a60*/  LDL.LU R24, [R1+0x120] ;  /* 0x0001200001187983 */ /* 0x001ea20000300800 */
[----:B------:R-:W2:Y:S02]  /*18a70*/  LDL.LU R25, [R1+0x124] ;  /* 0x0001240001197983 */ /* 0x000ea40000300800 */
[----:B------:R-:W3:Y:S02]  /*18a80*/  LDL.LU R26, [R1+0x128] ;  /* 0x00012800011a7983 */ /* 0x000ee40000300800 */
[----:B------:R-:W3:Y:S02]  /*18a90*/  LDL.LU R27, [R1+0x12c] ;  /* 0x00012c00011b7983 */ /* 0x000ee40000300800 */
[----:B---3--:R-:W-:Y:S01]  /*18aa0*/  STL.64 [R1+0x9c8], R26 ;  /* 0x0009c81a01007387 */ /* 0x008fe20000100a00 */
[----:B--2---:R0:W-:Y:S03]  /*18ab0*/  STL.64 [R1+0x9c0], R24 ;  /* 0x0009c01801007387 */ /* 0x0041e60000100a00 */
[----:B0-----:R-:W2:Y:S01]  /*18ac0*/  LDL.LU R24, [R1+0x30] ;  /* 0x0000300001187983 */ /* 0x001ea20000300800 */
[----:B------:R-:W2:Y:S02]  /*18ad0*/  LDL.LU R25, [R1+0x34] ;  /* 0x0000340001197983 */ /* 0x000ea40000300800 */
[----:B------:R-:W2:Y:S02]  /*18ae0*/  LDL.LU R26, [R1+0x38] ;  /* 0x00003800011a7983 */ /* 0x000ea40000300800 */
[----:B------:R-:W2:Y:S01]  /*18af0*/  LDL.LU R27, [R1+0x3c] ;  /* 0x00003c00011b7983 */ /* 0x000ea20000300800 */
[----:B------:R-:W-:Y:S01]  /*18b00*/  STL [R1+0x958], R29 ;  /* 0x0009581d01007387 */ /* 0x000fe20000100800 */
[----:B------:R-:W-:Y:S02]  /*18b10*/  STL.64 [R1+0xb0], R20 ;  /* 0x0000b01401007387 */ /* 0x000fe40000100a00 */
[----:B------:R0:W-:Y:S02]  /*18b20*/  STL.64 [R1+0xb8], R22 ;  /* 0x0000b81601007387 */ /* 0x0001e40000100a00 */
[----:B0-----:R-:W3:Y:S01]  /*18b30*/  LDL.LU.64 R22, [R1+0x9f8] ;  /* 0x0009f80001167983 */ /* 0x001ee20000300a00 */
[----:B------:R-:W3:Y:S02]  /*18b40*/  LDL.LU.64 R20, [R1+0x9f0] ;  /* 0x0009f00001147983 */ /* 0x000ee40000300a00 */
[----:B---3--:R-:W-:Y:S01]  /*18b50*/  HMMA.16816.F32.BF16 R16, R16, R10, R20 ;  /* 0x0000000a1010723c */ /* 0x008fe20000041814 */
[----:B------:R-:W4:Y:S01]  /*18b60*/  LDL.LU.64 R22, [R1+0x9e8] ;  /* 0x0009e80001167983 */ /* 0x000f220000300a00 */
[----:B------:R-:W4:Y:S11]  /*18b70*/  LDL.LU.64 R20, [R1+0x9e0] ;  /* 0x0009e00001147983 */ /* 0x000f360000300a00 */
[----:B------:R-:W-:Y:S10]  /*18b80*/  @!UPT UIADD3 URZ, URZ, URZ, URZ ;  /* 0x0000003f3f3ff290 */ /* 0x000ff4000fffe03f */
[----:B------:R0:W-:Y:S01]  /*18b90*/  STL.64 [R1+0xa0], R16 ;  /* 0x0000a01001007387 */ /* 0x0001e20000100a00 */
[----:B------:R1:W-:Y:S03]  /*18ba0*/  STL [R1+0xa8], R18 ;  /* 0x0000a81201007387 */ /* 0x0003e60000100800 */
[----:B0-----:R-:W3:Y:S01]  /*18bb0*/  LDL.LU R16, [R1+0xe0] ;  /* 0x0000e00001107983 */ /* 0x001ee20000300800 */
[----:B------:R-:W3:Y:S02]  /*18bc0*/  LDL.LU R17, [R1+0xe4] ;  /* 0x0000e40001117983 */ /* 0x000ee40000300800 */
[----:B------:R-:W-:Y:S02]  /*18bd0*/  IMAD.MOV.U32 R29, RZ, RZ, R19 ;  /* 0x000000ffff1d7224 */ /* 0x000fe400078e0013 */
[----:B-1----:R-:W-:Y:S02]  /*18be0*/  IMAD.MOV.U32 R18, RZ, RZ, R3 ;  /* 0x000000ffff127224 */ /* 0x002fe400078e0003 */
[----:B------:R-:W-:Y:S01]  /*18bf0*/  IMAD.MOV.U32 R19, RZ, RZ, R28 ;  /* 0x000000ffff137224 */ /* 0x000fe200078e001c */
[----:B------:R-:W2:Y:S01]  /*18c00*/  LDL.LU R3, [R1+0x9dc] ;  /* 0x0009dc0001037983 */ /* 0x000ea20000300800 */
[----:B------:R-:W2:Y:S03]  /*18c10*/  LDL.LU R28, [R1+0x9d8] ;  /* 0x0009d800011c7983 */ /* 0x000ea60000300800 */
[----:B------:R-:W-:Y:S04]  /*18c20*/  STL.64 [R1+0x980], R18 ;  /* 0x0009801201007387 */ /* 0x000fe80000100a00 */
[----:B---3--:R0:W-:Y:S04]  /*18c30*/  STL.64 [R1+0x978], R16 ;  /* 0x0009781001007387 */ /* 0x0081e80000100a00 */
[----:B0-----:R-:W3:Y:S01]  /*18c40*/  LDL.LU R16, [R1+0xf0] ;  /* 0x0000f00001107983 */ /* 0x001ee20000300800 */
[----:B------:R-:W3:Y:S02]  /*18c50*/  LDL.LU R17, [R1+0xf4] ;  /* 0x0000f40001117983 */ /* 0x000ee40000300800 */
[----:B------:R-:W2:Y:S02]  /*18c60*/  LDL.LU R18, [R1+0xf8] ;  /* 0x0000f80001127983 */ /* 0x000ea40000300800 */
[----:B------:R-:W2:Y:S02]  /*18c70*/  LDL.LU R19, [R1+0xfc] ;  /* 0x0000fc0001137983 */ /* 0x000ea40000300800 */
[----:B--2---:R0:W-:Y:S02]  /*18c80*/  STL.64 [R1+0x990], R18 ;  /* 0x0009901201007387 */ /* 0x0041e40000100a00 */
[----:B0-----:R-:W-:-:S02]  /*18c90*/  IMAD.MOV.U32 R18, RZ, RZ, R8 ;  /* 0x000000ffff127224 */ /* 0x001fc400078e0008 */
[----:B------:R-:W-:-:S07]  /*18ca0*/  IMAD.MOV.U32 R19, RZ, RZ, R4 ;  /* 0x000000ffff137224 */ /* 0x000fce00078e0004 */
[C---:B----4-:R-:W-:Y:S01]  /*18cb0*/  HMMA.16816.F32.BF16 R12, R20.reuse, R18, R12 ;  /* 0x00000012140c723c */ /* 0x050fe2000004180c */
[----:B---3--:R-:W-:Y:S01]  /*18cc0*/  STL.64 [R1+0x988], R16 ;  /* 0x0009881001007387 */ /* 0x008fe20000100a00 */
[----:B------:R-:W-:Y:S11]  /*18cd0*/  STL [R1+0x95c], R29 ;  /* 0x00095c1d01007387 */ /* 0x000ff60000100800 */
[----:B------:R-:W-:Y:S10]  /*18ce0*/  @!UPT UIADD3 URZ, URZ, URZ, URZ ;  /* 0x0000003f3f3ff290 */ /* 0x000ff4000fffe03f */
[----:B------:R-:W-:Y:S01]  /*18cf0*/  STL.64 [R1+0x90], R12 ;  /* 0x0000900c01007387 */ /* 0x000fe20000100a00 */
[----:B------:R0:W-:Y:S03]  /*18d00*/  STL.64 [R1+0x98], R14 ;  /* 0x0000980e01007387 */ /* 0x0001e60000100a00 */
[----:B0-----:R-:W2:Y:S02]  /*18d10*/  LDL.LU.64 R14, [R1+0x9d0] ;  /* 0x0009d000010e7983 */ /* 0x001ea40000300a00 */
[C---:B--2---:R-:W-:Y:S11]  /*18d20*/  HMMA.16816.F32.BF16 R24, R20.reuse, R14, R24 ;  /* 0x0000000e1418723c */ /* 0x044ff60000041818 */
[----:B------:R-:W-:Y:S11]  /*18d30*/  @!UPT UIADD3 URZ, URZ, URZ, URZ ;  /* 0x0000003f3f3ff290 */ /* 0x000ff6000fffe03f */
[----:B------:R-:W-:Y:S01]  /*18d40*/  @!UPT UIADD3 URZ, URZ, URZ, URZ ;  /* 0x0000003f3f3ff290 */ /* 0x000fe2000fffe03f */
[----:B------:R-:W-:Y:S01]  /*18d50*/  STL.64 [R1+0x80], R24 ;  /* 0x0000801801007387 */ /* 0x000fe20000100a00 */
[----:B------:R0:W-:Y:S02]  /*18d60*/  STL [R1+0x88], R26 ;  /* 0x0000881a01007387 */ /* 0x0001e40000100800 */
[----:B------:R-:W-:Y:S02]  /*18d70*/  IMAD.MOV.U32 R29, RZ, RZ, R27 ;  /* 0x000000ffff1d7224 */ /* 0x000fe400078e001b */
[----:B0-----:R-:W2:Y:S01]  /*18d80*/  LDL.LU.64 R26, [R1+0x9c8] ;  /* 0x0009c800011a7983 */ /* 0x001ea20000300a00 */
[----:B------:R-:W2:Y:S02]  /*18d90*/  LDL.LU.64 R24, [R1+0x9c0] ;  /* 0x0009c00001187983 */ /* 0x000ea40000300a00 */
[----:B------:R-:W-:Y:S02]  /*18da0*/  STL.64 [R1+0x998], R14 ;  /* 0x0009980e01007387 */ /* 0x000fe40000100a00 */
[----:B------:R-:W3:Y:S01]  /*18db0*/  LDL.LU R12, [R1+0x100] ;  /* 0x00010000010c7983 */ /* 0x000ee20000300800 */
[----:B------:R-:W3:Y:S01]  /*18dc0*/  LDL.LU R13, [R1+0x104] ;  /* 0x00010400010d7983 */ /* 0x000ee20000300800 */
[----:B------:R0:W-:Y:S03]  /*18dd0*/  STL [R1+0x960], R29 ;  /* 0x0009601d01007387 */ /* 0x0001e60000100800 */
[----:B0-----:R-:W4:Y:S01]  /*18de0*/  LDL R29, [R1+0x1d8] ;  /* 0x0001d800011d7983 */ /* 0x001f220000100800 */
[C---:B--2---:R-:W-:Y:S11]  /*18df0*/  HMMA.16816.F32.BF16 R24, R20.reuse, R6, R24 ;  /* 0x000000061418723c */ /* 0x044ff60000041818 */
[----:B------:R-:W-:Y:S11]  /*18e00*/  @!UPT UIADD3 URZ, URZ, URZ, URZ ;  /* 0x0000003f3f3ff290 */ /* 0x000ff6000fffe03f */
[----:B------:R-:W-:Y:S01]  /*18e10*/  @!UPT UIADD3 URZ, URZ, URZ, URZ ;  /* 0x0000003f3f3ff290 */ /* 0x000fe2000fffe03f */
[----:B------:R-:W-:Y:S01]  /*18e20*/  STL.64 [R1+0x70], R24 ;  /* 0x0000701801007387 */ /* 0x000fe20000100a00 */
[----:B------:R0:W-:Y:S03]  /*18e30*/  STL.64 [R1+0x78], R26 ;  /* 0x0000781a01007387 */ /* 0x0001e60000100a00 */
[----:B0-----:R-:W2:Y:S01]  /*18e40*/  LDL.LU.64 R26, [R1+0x9b8] ;  /* 0x0009b800011a7983 */ /* 0x001ea20000300a00 */
[----:B------:R-:W2:Y:S02]  /*18e50*/  LDL.LU.64 R24, [R1+0x9b0] ;  /* 0x0009b00001187983 */ /* 0x000ea40000300a00 */
[----:B------:R-:W-:Y:S02]  /*18e60*/  IMAD.MOV.U32 R14, RZ, RZ, R28 ;  /* 0x000000ffff0e7224 */ /* 0x000fe400078e001c */
[----:B------:R-:W-:Y:S01]  /*18e70*/  IMAD.MOV.U32 R15, RZ, RZ, R3 ;  /* 0x000000ffff0f7224 */ /* 0x000fe200078e0003 */
[----:B--2---:R-:W-:Y:S01]  /*18e80*/  HMMA.16816.F32.BF16 R20, R20, R10, R24 ;  /* 0x0000000a1414723c */ /* 0x004fe20000041818 */
[----:B------:R-:W3:Y:S01]  /*18e90*/  LDL.LU.64 R26, [R1+0x9a8] ;  /* 0x0009a800011a7983 */ /* 0x000ee20000300a00 */
[----:B------:R-:W3:Y:S11]  /*18ea0*/  LDL.LU.64 R24, [R1+0x9a0] ;  /* 0x0009a00001187983 */ /* 0x000ef60000300a00 */
[----:B------:R-:W-:Y:S10]  /*18eb0*/  @!UPT UIADD3 URZ, URZ, URZ, URZ ;  /* 0x0000003f3f3ff290 */ /* 0x000ff4000fffe03f */
[----:B------:R-:W-:Y:S01]  /*18ec0*/  STL.64 [R1+0x60], R20 ;  /* 0x0000601401007387 */ /* 0x000fe20000100a00 */
[----:B------:R0:W-:Y:S03]  /*18ed0*/  STL.64 [R1+0x68], R22 ;  /* 0x0000681601007387 */ /* 0x0001e60000100a00 */
[----:B0-----:R-:W2:Y:S01]  /*18ee0*/  LDL R23, [R1+0x1d4] ;  /* 0x0001d40001177983 */ /* 0x001ea20000100800 */
[C---:B---3--:R-:W-:Y:S03]  /*18ef0*/  HMMA.16816.F32.BF16 R16, R24.reuse, R18, R12 ;  /* 0x000000121810723c */ /* 0x048fe6000004180c */
[----:B------:R-:W3:Y:S11]  /*18f00*/  LDL.LU.64 R14, [R1+0x998] ;  /* 0x00099800010e7983 */ /* 0x000ef60000300a00 */
[----:B------:R-:W-:Y:S09]  /*18f10*/  @!UPT UIADD3 URZ, URZ, URZ, URZ ;  /* 0x0000003f3f3ff290 */ /* 0x000ff2000fffe03f */
[----:B------:R-:W-:Y:S01]  /*18f20*/  STL.64 [R1+0x50], R16 ;  /* 0x0000501001007387 */ /* 0x000fe20000100a00 */
[----:B------:R0:W-:Y:S03]  /*18f30*/  STL.64 [R1+0x58], R18 ;  /* 0x0000581201007387 */ /* 0x0001e60000100a00 */
[----:B--2---:R-:W-:Y:S04]  /*18f40*/  LDSM.16.MT88.4 R20, [R23+0x13000] ;  /* 0x013000001714783b */ /* 0x004fe80000004200 */
[----:B0-----:R-:W3:Y:S01]  /*18f50*/  LDL.LU.64 R18, [R1+0x990] ;  /* 0x0009900001127983 */ /* 0x001ee20000300a00 */
[----:B------:R-:W3:Y:S02]  /*18f60*/  LDL.LU.64 R16, [R1+0x988] ;  /* 0x0009880001107983 */ /* 0x000ee40000300a00 */
[C---:B---3--:R-:W-:Y:S01]  /*18f70*/  HMMA.16816.F32.BF16 R12, R24.reuse, R14, R16 ;  /* 0x0000000e180c723c */ /* 0x048fe20000041810 */
[----:B------:R-:W2:Y:S01]  /*18f80*/  LDL.LU.64 R18, [R1+0x980] ;  /* 0x0009800001127983 */ /* 0x000ea20000300a00 */
[----:B------:R-:W2:Y:S11]  /*18f90*/  LDL.LU.64 R16, [R1+0x978] ;  /* 0x0009780001107983 */ /* 0x000eb60000300a00 */
[----:B------:R-:W-:Y:S10]  /*18fa0*/  @!UPT UIADD3 URZ, URZ, URZ, URZ ;  /* 0x0000003f3f3ff290 */ /* 0x000ff4000fffe03f */
[----:B------:R-:W-:Y:S01]  /*18fb0*/  STL.64 [R1+0x40], R12 ;  /* 0x0000400c01007387 */ /* 0x000fe20000100a00 */
[----:B------:R0:W-:Y:S03]  /*18fc0*/  STL.64 [R1+0x48], R14 ;  /* 0x0000480e01007387 */ /* 0x0001e60000100a00 */
[----:B0-----:R-:W3:Y:S01]  /*18fd0*/  LDL.LU.64 R14, [R1+0x970] ;  /* 0x00097000010e7983 */ /* 0x001ee20000300a00 */
[----:B------:R-:W3:Y:S01]  /*18fe0*/  LDL.LU.64 R12, [R1+0x968] ;  /* 0x00096800010c7983 */ /* 0x000ee20000300a00 */
[C---:B--2---:R-:W-:Y:S08]  /*18ff0*/  HMMA.16816.F32.BF16 R16, R24.reuse, R6, R16 ;  /* 0x000000061810723c */ /* 0x044ff00000041810 */
[----:B---3--:R-:W-:Y:S01]  /*19000*/  HMMA.16816.F32.BF16 R12, R24, R10, R12 ;  /* 0x0000000a180c723c */ /* 0x008fe2000004180c */
[----:B------:R-:W0:Y:S11]  /*19010*/  LDSM.16.MT88.4 R8, [R2+0x13000] ;  /* 0x013000000208783b */ /* 0x000e360000004200 */
[----:B------:R-:W-:Y:S04]  /*19020*/  @!UPT UIADD3 URZ, URZ, URZ, URZ ;  /* 0x0000003f3f3ff290 */ /* 0x000fe8000fffe03f */
[----:B------:R-:W-:Y:S01]  /*19030*/  IMAD.MOV.U32 R28, RZ, RZ, R18 ;  /* 0x000000ffff1c7224 */ /* 0x000fe200078e0012 */
[----:B------:R-:W-:Y:S01]  /*19040*/  STL.64 [R1+0x30], R16 ;  /* 0x0000301001007387 */ /* 0x000fe20000100a00 */
[----:B------:R-:W-:Y:S02]  /*19050*/  IMAD.MOV.U32 R3, RZ, RZ, R19 ;  /* 0x000000ffff037224 */ /* 0x000fe400078e0013 */
[----:B------:R-:W1:Y:S01]  /*19060*/  LDSM.16.M88.4 R16, [R5+0x80] ;  /* 0x000080000510783b */ /* 0x000e620000000200 */
[----:B----4-:R-:W2:Y:S04]  /*19070*/  LDSM.16.MT88.4 R24, [R29+0x13000] ;  /* 0x013000001d18783b */ /* 0x010ea80000004200 */
[----:B------:R3:W-:Y:S01]  /*19080*/  STL [R1+0x878], R28 ;  /* 0x0008781c01007387 */ /* 0x0007e20000100800 */
[----:B------:R-:W-:Y:S03]  /*19090*/  STL [R1+0x874], R2 ;  /* 0x0008740201007387 */ /* 0x000fe60000100800 */
[----:B------:R-:W-:Y:S01]  /*190a0*/  STL.64 [R1+0x20], R12 ;  /* 0x0000200c01007387 */ /* 0x000fe20000100a00 */
[----:B------:R-:W-:Y:S02]  /*190b0*/  STL.64 [R1+0x28], R14 ;  /* 0x0000280e01007387 */ /* 0x000fe40000100a00 */
[----:B------:R-:W4:Y:S01]  /*190c0*/  LDSM.16.M88.4 R12, [R5+0x4080] ;  /* 0x00408000050c783b */ /* 0x000f220000000200 */
[----:B0-----:R-:W-:Y:S03]  /*190d0*/  STL.64 [R1+0x10], R8 ;  /* 0x0000100801007387 */ /* 0x001fe60000100a00 */
[----:B------:R-:W-:Y:S02]  /*190e0*/  STL.64 [R1+0x18], R10 ;  /* 0x0000180a01007387 */ /* 0x000fe40000100a00 */
[----:B------:R-:W0:Y:S02]  /*190f0*/  LDSM.16.M88.4 R8, [R5+0x8080] ;  /* 0x008080000508783b */ /* 0x000e240000000200 */
[----:B------:R-:W0:Y:S04]  /*19100*/  LDSM.16.M88.4 R4, [R5+0xc080] ;  /* 0x00c080000504783b */ /* 0x000e280000000200 */
[----:B-1----:R-:W-:Y:S01]  /*19110*/  STL [R1+0x804], R18 ;  /* 0x0008041201007387 */ /* 0x002fe20000100800 */
[----:B------:R-:W-:Y:S02]  /*19120*/  STL [R1+0x800], R19 ;  /* 0x0008001301007387 */ /* 0x000fe40000100800 */
[----:B--2---:R-:W-:-:S02]  /*19130*/  IMAD.MOV.U32 R29, RZ, RZ, R24 ;  /* 0x000000ffff1d7224 */ /* 0x004fc400078e0018 */
[----:B---3--:R-:W-:Y:S01]  /*19140*/  IMAD.MOV.U32 R28, RZ, RZ, R25 ;  /* 0x000000ffff1c7224 */ /* 0x008fe200078e0019 */
[----:B----4-:R1:W-:Y:S01]  /*19150*/  STL [R1+0x80c], R14 ;  /* 0x00080c0e01007387 */ /* 0x0103e20000100800 */
[----:B------:R-:W-:Y:S02]  /*19160*/  STL [R1+0x808], R15 ;  /* 0x0008080f01007387 */ /* 0x000fe40000100800 */
[----:B-1----:R-:W-:Y:S01]  /*19170*/  IMAD.MOV.U32 R14, RZ, RZ, R26 ;  /* 0x000000ffff0e7224 */ /* 0x002fe200078e001a */
[----:B0-----:R-:W-:Y:S01]  /*19180*/  STL [R1+0x814], R10 ;  /* 0x0008140a01007387 */ /* 0x001fe20000100800 */
[----:B------:R0:W-:Y:S02]  /*19190*/  STL [R1+0x810], R11 ;  /* 0x0008100b01007387 */ /* 0x0001e40000100800 */
[----:B0-----:R-:W-:Y:S02]  /*191a0*/  IMAD.MOV.U32 R11, RZ, RZ, R27 ;  /* 0x000000ffff0b7224 */ /* 0x001fe400078e001b */
[----:B------:R-:W0:Y:S04]  /*191b0*/  LDSM.16.MT88.4 R24, [R0+0x13000] ;  /* 0x013000000018783b */ /* 0x000e280000004200 */
[----:B------:R-:W-:Y:S01]  /*191c0*/  STL [R1+0x81c], R6 ;  /* 0x00081c0601007387 */ /* 0x000fe20000100800 */
[----:B------:R-:W-:Y:S02]  /*191d0*/  STL [R1+0x818], R7 ;  /* 0x0008180701007387 */ /* 0x000fe40000100800 */
[----:B------:R-:W-:Y:S02]  /*191e0*/  STL.64 [R1+0x8c8], R22 ;  /* 0x0008c81601007387 */ /* 0x000fe40000100a00 */
[----:B------:R1:W-:Y:S02]  /*191f0*/  STL.64 [R1+0x8c0], R20 ;  /* 0x0008c01401007387 */ /* 0x0003e40000100a00 */
[----:B-1----:R-:W2:Y:S01]  /*19200*/  LDL.LU R20, [R1+0x160] ;  /* 0x0001600001147983 */ /* 0x002ea20000300800 */
[----:B------:R-:W2:Y:S02]  /*19210*/  LDL.LU R21, [R1+0x164] ;  /* 0x0001640001157983 */ /* 0x000ea40000300800 */
[----:B------:R-:W2:Y:S02]  /*19220*/  LDL.LU R22, [R1+0x168] ;  /* 0x0001680001167983 */ /* 0x000ea40000300800 */
[----:B------:R-:W2:Y:S01]  /*19230*/  LDL.LU R23, [R1+0x16c] ;  /* 0x00016c0001177983 */ /* 0x000ea20000300800 */
[----:B0-----:R-:W-:Y:S01]  /*19240*/  STL.64 [R1+0x888], R26 ;  /* 0x0008881a01007387 */ /* 0x001fe20000100a00 */
[----:B------:R0:W-:Y:S03]  /*19250*/  STL.64 [R1+0x880], R24 ;  /* 0x0008801801007387 */ /* 0x0001e60000100a00 */
[----:B0-----:R-:W3:Y:S01]  /*19260*/  LDL.LU.64 R24, [R1+0x10] ;  /* 0x0000100001187983 */ /* 0x001ee20000300a00 */
[----:B------:R-:W2:Y:S02]  /*19270*/  LDL.LU.64 R26, [R1+0x18] ;  /* 0x00001800011a7983 */ /* 0x000ea40000300a00 */
[----:B---3--:R-:W-:Y:S01]  /*19280*/  IMAD.MOV.U32 R10, RZ, RZ, R24 ;  /* 0x000000ffff0a7224 */ /* 0x008fe200078e0018 */
[----:B--2---:R-:W-:Y:S01]  /*19290*/  HMMA.16816.F32.BF16 R20, R24, R16, R20 ;  /* 0x000000101814723c */ /* 0x004fe20000041814 */
[----:B------:R-:W-:Y:S01]  /*192a0*/  IMAD.MOV.U32 R7, RZ, RZ, R25 ;  /* 0x000000ffff077224 */ /* 0x000fe200078e0019 */
[----:B------:R-:W2:Y:S01]  /*192b0*/  LDL.LU R24, [R1+0x60] ;  /* 0x0000600001187983 */ /* 0x000ea20000300800 */
[----:B------:R-:W-:-:S02]  /*192c0*/  IMAD.MOV.U32 R6, RZ, RZ, R26 ;  /* 0x000000ffff067224 */ /* 0x000fc400078e001a */
[----:B------:R-:W2:Y:S02]  /*192d0*/  LDL.LU R25, [R1+0x64] ;  /* 0x0000640001197983 */ /* 0x000ea40000300800 */
[----:B------:R-:W-:Y:S01]  /*192e0*/  IMAD.MOV.U32 R2, RZ, RZ, R27 ;  /* 0x000000ffff027224 */ /* 0x000fe200078e001b */
[----:B------:R-:W3:Y:S01]  /*192f0*/  LDL.LU R26, [R1+0x68] ;  /* 0x00006800011a7983 */ /* 0x000ee20000300800 */
[----:B------:R-:W3:Y:S03]  /*19300*/  LDL.LU R27, [R1+0x6c] ;  /* 0x00006c00011b7983 */ /* 0x000ee60000300800 */
[----:B---3--:R-:W-:Y:S01]  /*19310*/  STL.64 [R1+0x898], R26 ;  /* 0x0008981a01007387 */ /* 0x008fe20000100a00 */
[----:B--2---:R0:W-:Y:S03]  /*19320*/  STL.64 [R1+0x890], R24 ;  /* 0x0008901801007387 */ /* 0x0041e60000100a00 */
[----:B0-----:R-:W2:Y:S01]  /*19330*/  LDL.LU R24, [R1+0x70] ;  /* 0x0000700001187983 */ /* 0x001ea20000300800 */
[----:B------:R-:W2:Y:S02]  /*19340*/  LDL.LU R25, [R1+0x74] ;  /* 0x0000740001197983 */ /* 0x000ea40000300800 */
[----:B------:R-:W3:Y:S02]  /*19350*/  LDL.LU R26, [R1+0x78] ;  /* 0x00007800011a7983 */ /* 0x000ee40000300800 */
[----:B------:R-:W3:Y:S03]  /*19360*/  LDL.LU R27, [R1+0x7c] ;  /* 0x00007c00011b7983 */ /* 0x000ee60000300800 */
[----:B------:R-:W-:-:S02]  /*19370*/  IMAD.MOV.U32 R0, RZ, RZ, R23 ;  /* 0x000000ffff007224 */ /* 0x000fc400078e0017 */
[----:B------:R-:W-:Y:S02]  /*19380*/  IMAD.MOV.U32 R19, RZ, RZ, R22 ;  /* 0x000000ffff137224 */ /* 0x000fe400078e0016 */
[----:B------:R-:W-:Y:S02]  /*19390*/  IMAD.MOV.U32 R15, RZ, RZ, R20 ;  /* 0x000000ffff0f7224 */ /* 0x000fe400078e0014 */
[----:B------:R-:W-:Y:S02]  /*193a0*/  IMAD.MOV.U32 R18, RZ, RZ, R21 ;  /* 0x000000ffff127224 */ /* 0x000fe400078e0015 */
[----:B------:R-:W-:Y:S02]  /*193b0*/  IMAD.MOV.U32 R22, RZ, RZ, R14 ;  /* 0x000000ffff167224 */ /* 0x000fe400078e000e */
[----:B------:R-:W-:Y:S02]  /*193c0*/  IMAD.MOV.U32 R23, RZ, RZ, R11 ;  /* 0x000000ffff177224 */ /* 0x000fe400078e000b */
[----:B------:R-:W-:-:S02]  /*193d0*/  IMAD.MOV.U32 R20, RZ, RZ, R29 ;  /* 0x000000ffff147224 */ /* 0x000fc400078e001d */
[----:B------:R-:W-:Y:S01]  /*193e0*/  IMAD.MOV.U32 R21, RZ, RZ, R28 ;  /* 0x000000ffff157224 */ /* 0x000fe200078e001c */
[----:B------:R-:W4:Y:S01]  /*193f0*/  LDL.LU R29, [R1+0x960] ;  /* 0x00096000011d7983 */ /* 0x000f220000300800 */
[----:B------:R-:W-:Y:S03]  /*19400*/  STL.64 [R1+0x918], R22 ;  /* 0x0009181601007387 */ /* 0x000fe60000100a00 */
[----:B------:R-:W-:Y:S04]  /*19410*/  STL.64 [R1+0x910], R20 ;  /* 0x0009101401007387 */ /* 0x000fe80000100a00 */
[----:B---3--:R-:W-:Y:S01]  /*19420*/  STL.64 [R1+0x8a8], R26 ;  /* 0x0008a81a01007387 */ /* 0x008fe20000100a00 */
[----:B--2---:R0:W-:Y:S03]  /*19430*/  STL.64 [R1+0x8a0], R24 ;  /* 0x0008a01801007387 */ /* 0x0041e60000100a00 */
[----:B0-----:R-:W2:Y:S01]  /*19440*/  LDL.LU R24, [R1+0x80] ;  /* 0x0000800001187983 */ /* 0x001ea20000300800 */
[----:B------:R-:W2:Y:S02]  /*19450*/  LDL.LU R25, [R1+0x84] ;  /* 0x0000840001197983 */ /* 0x000ea40000300800 */
[----:B------:R-:W3:Y:S02]  /*19460*/  LDL.LU R26, [R1+0x88] ;  /* 0x00008800011a7983 */ /* 0x000ee40000300800 */
[----:B----4-:R-:W-:-:S02]  /*19470*/  IMAD.MOV.U32 R27, RZ, RZ, R29 ;  /* 0x000000ffff1b7224 */ /* 0x010fc400078e001d */
[----:B------:R-:W4:Y:S04]  /*19480*/  LDL.LU R29, [R1+0x95c] ;  /* 0x00095c00011d7983 */ /* 0x000f280000300800 */
[----:B---3--:R-:W-:Y:S01]  /*19490*/  STL.64 [R1+0x8b8], R26 ;  /* 0x0008b81a01007387 */ /* 0x008fe20000100a00 */
[----:B--2---:R0:W-:Y:S03]  /*194a0*/  STL.64 [R1+0x8b0], R24 ;  /* 0x0008b01801007387 */ /* 0x0041e60000100a00 */
        /* <DEDUP_REMOVED lines=43> */
[----:B------:R-:W-:-:S02]  /*19760*/  IMAD.MOV.U32 R20, RZ, RZ, R10 ;  /* 0x000000ffff147224 */ /* 0x000fc400078e000a */
[----:B------:R-:W-:Y:S02]  /*19770*/  IMAD.MOV.U32 R21, RZ, RZ, R7 ;  /* 0x000000ffff157224 */ /* 0x000fe400078e0007 */
[----:B------:R-:W-:Y:S01]  /*19780*/  IMAD.MOV.U32 R22, RZ, RZ, R6 ;  /* 0x000000ffff167224 */ /* 0x000fe200078e0006 */
[----:B---3--:R-:W-:Y:S01]  /*19790*/  STL.64 [R1+0x948], R26 ;  /* 0x0009481a01007387 */ /* 0x008fe20000100a00 */
[----:B--2---:R0:W-:Y:S03]  /*197a0*/  STL.64 [R1+0x940], R24 ;  /* 0x0009401801007387 */ /* 0x0041e60000100a00 */
[----:B0-----:R-:W2:Y:S01]  /*197b0*/  LDL.LU R24, [R1+0x150] ;  /* 0x0001500001187983 */ /* 0x001ea20000300800 */
[----:B------:R-:W2:Y:S02]  /*197c0*/  LDL.LU R25, [R1+0x154] ;  /* 0x0001540001197983 */ /* 0x000ea40000300800 */
[----:B------:R-:W2:Y:S02]  /*197d0*/  LDL.LU R26, [R1+0x158] ;  /* 0x00015800011a7983 */ /* 0x000ea40000300800 */
[----:B------:R-:W-:-:S02]  /*197e0*/  IMAD.MOV.U32 R23, RZ, RZ, R2 ;  /* 0x000000ffff177224 */ /* 0x000fc400078e0002 */
[----:B----4-:R-:W-:Y:S01]  /*197f0*/  IMAD.MOV.U32 R27, RZ, RZ, R29 ;  /* 0x000000ffff1b7224 */ /* 0x010fe200078e001d */
[----:B------:R-:W-:Y:S01]  /*19800*/  STL [R1+0x870], R0 ;  /* 0x0008700001007387 */ /* 0x000fe20000100800 */
[----:B------:R-:W-:Y:S02]  /*19810*/  STL [R1+0x828], R19 ;  /* 0x0008281301007387 */ /* 0x000fe40000100800 */
[----:B------:R-:W-:Y:S02]  /*19820*/  STL [R1+0x824], R18 ;  /* 0x0008241201007387 */ /* 0x000fe40000100800 */
[----:B------:R0:W-:Y:S01]  /*19830*/  STL [R1+0x820], R15 ;  /* 0x0008200f01007387 */ /* 0x0001e20000100800 */
[C---:B--2---:R-:W-:Y:S11]  /*19840*/  HMMA.16816.F32.BF16 R24, R20.reuse, R12, R24 ;  /* 0x0000000c1418723c */ /* 0x044ff60000041818 */
[----:B------:R-:W-:Y:S11]  /*19850*/  @!UPT UIADD3 URZ, URZ, URZ, URZ ;  /* 0x0000003f3f3ff290 */ /* 0x000ff6000fffe03f */
[----:B------:R-:W-:Y:S02]  /*19860*/  @!UPT UIADD3 URZ, URZ, URZ, URZ ;  /* 0x0000003f3f3ff290 */ /* 0x000fe4000fffe03f */
[----:B------:R-:W-:Y:S02]  /*19870*/  IMAD.MOV.U32 R11, RZ, RZ, R26 ;  /* 0x000000ffff0b7224 */ /* 0x000fe400078e001a */
[----:B------:R-:W-:Y:S02]  /*19880*/  IMAD.MOV.U32 R14, RZ, RZ, R27 ;  /* 0x000000ffff0e7224 */ /* 0x000fe400078e001b */
[----:B------:R-:W-:Y:S02]  /*19890*/  IMAD.MOV.U32 R7, RZ, RZ, R24 ;  /* 0x000000ffff077224 */ /* 0x000fe400078e0018 */
[----:B------:R-:W-:Y:S01]  /*198a0*/  IMAD.MOV.U32 R10, RZ, RZ, R25 ;  /* 0x000000ffff0a7224 */ /* 0x000fe200078e0019 */
[----:B------:R-:W2:Y:S01]  /*198b0*/  LDL.LU.64 R26, [R1+0x948] ;  /* 0x00094800011a7983 */ /* 0x000ea20000300a00 */
[----:B------:R-:W2:Y:S02]  /*198c0*/  LDL.LU.64 R24, [R1+0x940] ;  /* 0x0009400001187983 */ /* 0x000ea40000300a00 */
[C---:B--2---:R-:W-:Y:S11]  /*198d0*/  HMMA.16816.F32.BF16 R24, R20.reuse, R8, R24 ;  /* 0x000000081418723c */ /* 0x044ff60000041818 */
[----:B------:R-:W-:Y:S11]  /*198e0*/  @!UPT UIADD3 URZ, URZ, URZ, URZ ;  /* 0x0000003f3f3ff290 */ /* 0x000ff6000fffe03f */
[----:B------:R-:W-:Y:S02]  /*198f0*/  @!UPT UIADD3 URZ, URZ, URZ, URZ ;  /* 0x0000003f3f3ff290 */ /* 0x000fe4000fffe03f */
[----:B0-----:R-:W-:Y:S02]  /*19900*/  IMAD.MOV.U32 R15, RZ, RZ, R26 ;  /* 0x000000ffff0f7224 */ /* 0x001fe400078e001a */
[----:B------:R-:W-:Y:S02]  /*19910*/  IMAD.MOV.U32 R6, RZ, RZ, R27 ;  /* 0x000000ffff067224 */ /* 0x000fe400078e001b */
[----:B------:R-:W-:Y:S02]  /*19920*/  IMAD.MOV.U32 R19, RZ, RZ, R24 ;  /* 0x000000ffff137224 */ /* 0x000fe400078e0018 */
[----:B------:R-:W-:Y:S01]  /*19930*/  IMAD.MOV.U32 R18, RZ, RZ, R25 ;  /* 0x000000ffff127224 */ /* 0x000fe200078e0019 */
[----:B------:R-:W2:Y:S01]  /*19940*/  LDL.LU.64 R26, [R1+0x938] ;  /* 0x00093800011a7983 */ /* 0x000ea20000300a00 */
[----:B------:R-:W2:Y:S02]  /*19950*/  LDL.LU.64 R24, [R1+0x930] ;  /* 0x0009300001187983 */ /* 0x000ea40000300a00 */
[----:B--2---:R-:W-:Y:S01]  /*19960*/  HMMA.16816.F32.BF16 R20, R20, R4, R24 ;  /* 0x000000041414723c */ /* 0x004fe20000041818 */
[----:B------:R-:W2:Y:S01]  /*19970*/  LDL.LU.64 R26, [R1+0x928] ;  /* 0x00092800011a7983 */ /* 0x000ea20000300a00 */
[----:B------:R-:W2:Y:S11]  /*19980*/  LDL.LU.64 R24, [R1+0x920] ;  /* 0x0009200001187983 */ /* 0x000eb60000300a00 */
[----:B------:R-:W-:Y:S11]  /*19990*/  @!UPT UIADD3 URZ, URZ, URZ, URZ ;  /* 0x0000003f3f3ff290 */ /* 0x000ff6000fffe03f */
        /* <DEDUP_REMOVED lines=31> */
[----:B------:R-:W-:Y:S01]  /*19b90*/  STL.64 [R1], R20 ;  /* 0x0000001401007387 */ /* 0x000fe20000100a00 */
        /* <DEDUP_REMOVED lines=17> */
[----:B------:R-:W-:Y:S02]  /*19cb0*/  STL.64 [R1+0x868], R14 ;  /* 0x0008680e01007387 */ /* 0x000fe40000100a00 */
[----:B------:R0:W-:Y:S02]  /*19cc0*/  STL.64 [R1+0x860], R12 ;  /* 0x0008600c01007387 */ /* 0x0001e40000100a00 */
[----:B0-----:R-:W3:Y:S01]  /*19cd0*/  LDL.LU R12, [R1+0x50] ;  /* 0x00005000010c7983 */ /* 0x001ee20000300800 */
[----:B------:R-:W3:Y:S02]  /*19ce0*/  LDL.LU R13, [R1+0x54] ;  /* 0x00005400010d7983 */ /* 0x000ee40000300800 */
[----:B------:R-:W3:Y:S02]  /*19cf0*/  LDL.LU R14, [R1+0x58] ;  /* 0x00005800010e7983 */ /* 0x000ee40000300800 */
        /* <DEDUP_REMOVED lines=10> */
[----:B0-----:R-:W4:Y:S01]  /*19da0*/  LDL.LU R8, [R1+0x40] ;  /* 0x0000400001087983 */ /* 0x001f220000300800 */
[----:B------:R-:W4:Y:S02]  /*19db0*/  LDL.LU R9, [R1+0x44] ;  /* 0x0000440001097983 */ /* 0x000f240000300800 */
[----:B------:R-:W4:Y:S02]  /*19dc0*/  LDL.LU R10, [R1+0x48] ;  /* 0x00004800010a7983 */ /* 0x000f240000300800 */
[----:B------:R-:W4:Y:S01]  /*19dd0*/  LDL.LU R11, [R1+0x4c] ;  /* 0x00004c00010b7983 */ /* 0x000f220000300800 */
[----:B--2---:R-:W-:Y:S01]  /*19de0*/  HMMA.16816.F32.BF16 R20, R20, R4, R24 ;  /* 0x000000041414723c */ /* 0x004fe20000041818 */
[----:B------:R-:W3:Y:S01]  /*19df0*/  LDL.LU.64 R26, [R1+0x888] ;  /* 0x00088800011a7983 */ /* 0x000ee20000300a00 */
[----:B------:R-:W3:Y:S11]  /*19e00*/  LDL.LU.64 R24, [R1+0x880] ;  /* 0x0008800001187983 */ /* 0x000ef60000300a00 */
[----:B------:R-:W-:Y:S10]  /*19e10*/  @!UPT UIADD3 URZ, URZ, URZ, URZ ;  /* 0x0000003f3f3ff290 */ /* 0x000ff4000fffe03f */
[----:B------:R0:W-:Y:S01]  /*19e20*/  STL.64 [R1+0x60], R20 ;  /* 0x0000601401007387 */ /* 0x0001e20000100a00 */
[----:B------:R1:W-:Y:S02]  /*19e30*/  STL.64 [R1+0x68], R22 ;  /* 0x0000681601007387 */ /* 0x0003e40000100a00 */
[----:B0-----:R-:W-:Y:S02]  /*19e40*/  IMAD.MOV.U32 R21, RZ, RZ, R28 ;  /* 0x000000ffff157224 */ /* 0x001fe400078e001c */
[----:B-1----:R-:W-:Y:S01]  /*19e50*/  IMAD.MOV.U32 R22, RZ, RZ, R2 ;  /* 0x000000ffff167224 */ /* 0x002fe200078e0002 */
[----:B------:R-:W2:Y:S01]  /*19e60*/  LDL.LU R28, [R1+0x878] ;  /* 0x00087800011c7983 */ /* 0x000ea20000300800 */
[----:B------:R-:W2:Y:S02]  /*19e70*/  LDL.LU R2, [R1+0x874] ;  /* 0x0008740001027983 */ /* 0x000ea40000300800 */
[----:B------:R-:W-:Y:S02]  /*19e80*/  IMAD.MOV.U32 R20, RZ, RZ, R0 ;  /* 0x000000ffff147224 */ /* 0x000fe400078e0000 */
[----:B------:R-:W4:Y:S01]  /*19e90*/  LDL.LU R0, [R1+0x870] ;  /* 0x0008700001007983 */ /* 0x000f220000300800 */
[----:B------:R-:W-:Y:S02]  /*19ea0*/  STL.64 [R1+0x848], R6 ;  /* 0x0008480601007387 */ /* 0x000fe40000100a00 */
[----:B------:R0:W-:Y:S02]  /*19eb0*/  STL.64 [R1+0x840], R4 ;  /* 0x0008400401007387 */ /* 0x0001e40000100a00 */
[----:B0-----:R-:W4:Y:S01]  /*19ec0*/  LDL.LU R4, [R1+0x30] ;  /* 0x0000300001047983 */ /* 0x001f220000300800 */
[----:B------:R-:W4:Y:S01]  /*19ed0*/  LDL.LU R5, [R1+0x34] ;  /* 0x0000340001057983 */ /* 0x000f220000300800 */
[----:B---3--:R-:W-:Y:S11]  /*19ee0*/  HMMA.16816.F32.BF16 R12, R24, R16, R12 ;  /* 0x00000010180c723c */ /* 0x008ff6000004180c */
[----:B------:R-:W-:Y:S11]  /*19ef0*/  @!UPT UIADD3 URZ, URZ, URZ, URZ ;  /* 0x0000003f3f3ff290 */ /* 0x000ff6000fffe03f */
[----:B------:R-:W-:Y:S01]  /*19f00*/  @!UPT UIADD3 URZ, URZ, URZ, URZ ;  /* 0x0000003f3f3ff290 */ /* 0x000fe2000fffe03f */
[----:B------:R-:W-:Y:S01]  /*19f10*/  STL.64 [R1+0x50], R12 ;  /* 0x0000500c01007387 */ /* 0x000fe20000100a00 */
[----:B------:R0:W-:Y:S03]  /*19f20*/  STL.64 [R1+0x58], R14 ;  /* 0x0000580e01007387 */ /* 0x0001e60000100a00 */
[----:B0-----:R-:W3:Y:S01]  /*19f30*/  LDL.LU.64 R14, [R1+0x868] ;  /* 0x00086800010e7983 */ /* 0x001ee20000300a00 */
[----:B------:R-:W3:Y:S02]  /*19f40*/  LDL.LU.64 R12, [R1+0x860] ;  /* 0x00086000010c7983 */ /* 0x000ee40000300a00 */
[----:B--2---:R-:W-:Y:S02]  /*19f50*/  IMAD.MOV.U32 R6, RZ, RZ, R28 ;  /* 0x000000ffff067224 */ /* 0x004fe400078e001c */
[----:B------:R-:W-:Y:S02]  /*19f60*/  IMAD.MOV.U32 R7, RZ, RZ, R3 ;  /* 0x000000ffff077224 */ /* 0x000fe400078e0003 */
[----:B------:R-:W-:-:S02]  /*19f70*/  IMAD.MOV.U32 R23, RZ, RZ, R2 ;  /* 0x000000ffff177224 */ /* 0x000fc400078e0002 */
[----:B----4-:R-:W-:Y:S01]  /*19f80*/  IMAD.MOV.U32 R17, RZ, RZ, R0 ;  /* 0x000000ffff117224 */ /* 0x010fe200078e0000 */
[----:B---3--:R-:W-:Y:S11]  /*19f90*/  HMMA.16816.F32.BF16 R8, R24, R12, R8 ;  /* 0x0000000c1808723c */ /* 0x008ff60000041808 */
[----:B------:R-:W-:Y:S11]  /*19fa0*/  @!UPT UIADD3 URZ, URZ, URZ, URZ ;  /* 0x0000003f3f3ff290 */ /* 0x000ff6000fffe03f */
[----:B------:R-:W-:Y:S02]  /*19fb0*/  @!UPT UIADD3 URZ, URZ, URZ, URZ ;  /* 0x0000003f3f3ff290 */ /* 0x000fe4000fffe03f */
[----:B------:R-:W-:Y:S02]  /*19fc0*/  IMAD.MOV.U32 R3, RZ, RZ, R10 ;  /* 0x000000ffff037224 */ /* 0x000fe400078e000a */
[----:B------:R-:W-:Y:S02]  /*19fd0*/  IMAD.MOV.U32 R28, RZ, RZ, R11 ;  /* 0x000000ffff1c7224 */ /* 0x000fe400078e000b */
[----:B------:R-:W-:Y:S02]  /*19fe0*/  IMAD.MOV.U32 R0, RZ, RZ, R8 ;  /* 0x000000ffff007224 */ /* 0x000fe400078e0008 */
[----:B------:R-:W-:Y:S01]  /*19ff0*/  IMAD.MOV.U32 R2, RZ, RZ, R9 ;  /* 0x000000ffff027224 */ /* 0x000fe200078e0009 */
[----:B------:R-:W2:Y:S01]  /*1a000*/  LDL.LU.64 R10, [R1+0x858] ;  /* 0x00085800010a7983 */ /* 0x000ea20000300a00 */
[----:B------:R-:W3:Y:S02]  /*1a010*/  LDL.LU.64 R8, [R1+0x850] ;  /* 0x0008500001087983 */ /* 0x000ee40000300a00 */
[----:B------:R-:W4:Y:S02]  /*1a020*/  LDL.LU R12, [R1+0x3d4] ;  /* 0x0003d400010c7983 */ /* 0x000f240000300800 */
[----:B------:R-:W4:Y:S01]  /*1a030*/  LDL.LU R13, [R1+0x5e4] ;  /* 0x0005e400010d7983 */ /* 0x000f220000300800 */
[----:B------:R-:W-:Y:S01]  /*1a040*/  STL.64 [R1+0x838], R14 ;  /* 0x0008380e01007387 */ /* 0x000fe20000100a00 */
[----:B------:R-:W-:-:S02]  /*1a050*/  IMAD.MOV.U32 R16, RZ, RZ, R20 ;  /* 0x000000ffff107224 */ /* 0x000fc400078e0014 */
[----:B------:R-:W-:Y:S01]  /*1a060*/  IMAD.MOV.U32 R20, RZ, RZ, R29 ;  /* 0x000000ffff147224 */ /* 0x000fe200078e001d */
[C---:B---3--:R-:W-:Y:S01]  /*1a070*/  HMMA.16816.F32.BF16 R4, R24.reuse, R8, R4 ;  /* 0x000000081804723c */ /* 0x048fe20000041804 */
[----:B----4-:R0:W-:Y:S04]  /*1a080*/  STL.64 [R1+0x830], R12 ;  /* 0x0008300c01007387 */ /* 0x0101e80000100a00 */
[----:B0-----:R-:W3:Y:S01]  /*1a090*/  LDL.LU R12, [R1+0x20] ;  /* 0x00002000010c7983 */ /* 0x001ee20000300800 */
[----:B------:R-:W3:Y:S02]  /*1a0a0*/  LDL.LU R13, [R1+0x24] ;  /* 0x00002400010d7983 */ /* 0x000ee40000300800 */
[----:B------:R-:W3:Y:S02]  /*1a0b0*/  LDL.LU R14, [R1+0x28] ;  /* 0x00002800010e7983 */ /* 0x000ee40000300800 */
[----:B------:R-:W3:Y:S01]  /*1a0c0*/  LDL.LU R15, [R1+0x2c] ;  /* 0x00002c00010f7983 */ /* 0x000ee20000300800 */
[----:B------:R-:W-:Y:S11]  /*1a0d0*/  STL [R1+0x758], R0 ;  /* 0x0007580001007387 */ /* 0x000ff60000100800 */
[----:B------:R-:W-:Y:S01]  /*1a0e0*/  @!UPT UIADD3 URZ, URZ, URZ, URZ ;  /* 0x0000003f3f3ff290 */ /* 0x000fe2000fffe03f */
[----:B------:R-:W-:Y:S01]  /*1a0f0*/  STL.64 [R1+0x30], R4 ;  /* 0x0000300401007387 */ /* 0x000fe20000100a00 */
[----:B------:R0:W-:Y:S02]  /*1a100*/  STL [R1+0x38], R6 ;  /* 0x0000380601007387 */ /* 0x0001e40000100800 */
[----:B------:R-:W-:Y:S02]  /*1a110*/  IMAD.MOV.U32 R29, RZ, RZ, R7 ;  /* 0x000000ffff1d7224 */ /* 0x000fe400078e0007 */
[----:B0-----:R-:W4:Y:S01]  /*1a120*/  LDL.LU.64 R6, [R1+0x848] ;  /* 0x0008480001067983 */ /* 0x001f220000300a00 */
[----:B------:R-:W3:Y:S02]  /*1a130*/  LDL.LU.64 R4, [R1+0x840] ;  /* 0x0008400001047983 */ /* 0x000ee40000300a00 */
[----:B------:R-:W2:Y:S02]  /*1a140*/  LDL.LU R8, [R1+0x280] ;  /* 0x0002800001087983 */ /* 0x000ea40000300800 */
[----:B------:R-:W2:Y:S01]  /*1a150*/  LDL.LU R9, [R1+0x538] ;  /* 0x0005380001097983 */ /* 0x000ea20000300800 */
[----:B---3--:R-:W-:Y:S01]  /*1a160*/  HMMA.16816.F32.BF16 R24, R24, R4, R12 ;  /* 0x000000041818723c */ /* 0x008fe2000004180c */
[----:B------:R-:W3:Y:S01]  /*1a170*/  LDL.LU.64 R14, [R1+0x838] ;  /* 0x00083800010e7983 */ /* 0x000ee20000300a00 */
[----:B------:R-:W2:Y:S02]  /*1a180*/  LDL.LU.64 R12, [R1+0x830] ;  /* 0x00083000010c7983 */ /* 0x000ea40000300a00 */
[----:B------:R-:W2:Y:S02]  /*1a190*/  LDL.LU R4, [R1+0x1ec] ;  /* 0x0001ec0001047983 */ /* 0x000ea40000300800 */
[----:B------:R-:W2:Y:S02]  /*1a1a0*/  LDL.LU R5, [R1+0x3cc] ;  /* 0x0003cc0001057983 */ /* 0x000ea40000300800 */
[----:B------:R-:W-:-:S04]  /*1a1b0*/  IMAD.MOV.U32 R0, RZ, RZ, c[0x0][0x18c] ;  /* 0x00006300ff007624 */ /* 0x000fc800078e00ff */
[----:B------:R-:W-:-:S11]  /*1a1c0*/  IMAD.SHL.U32 R0, R0, 0x80, RZ ;  /* 0x0000008000007824 */ /* 0x000fd600078e00ff */
[----:B------:R-:W-:Y:S01]  /*1a1d0*/  STL.64 [R1+0x718], R26 ;  /* 0x0007181a01007387 */ /* 0x000fe20000100a00 */
[----:B------:R-:W-:Y:S01]  /*1a1e0*/  STL.64 [R1+0x710], R24 ;  /* 0x0007101801007387 */ /* 0x000fe20000100a00 */
[----:B--2---:R-:W-:-:S04]  /*1a1f0*/  LOP3.LUT R5, R5, R4, RZ, 0x3c, !PT ;  /* 0x0000000405057212 */ /* 0x004fc800078e3cff */
[----:B------:R-:W-:-:S04]  /*1a200*/  LOP3.LUT R4, R5, R4, RZ, 0x3c, !PT ;  /* 0x0000000405047212 */ /* 0x000fc800078e3cff */
[----:B------:R-:W-:-:S05]  /*1a210*/  LOP3.LUT R5, R5, R4, RZ, 0x3c, !PT ;  /* 0x0000000405057212 */ /* 0x000fca00078e3cff */
[----:B------:R-:W-:-:S05]  /*1a220*/  IMAD.WIDE R4, R0, 0x2, R4 ;  /* 0x0000000200047825 */ /* 0x000fca00078e0204 */
[----:B------:R0:W-:Y:S01]  /*1a230*/  STL [R1+0x3cc], R4 ;  /* 0x0003cc0401007387 */ /* 0x0001e20000100800 */
[----:B------:R1:W-:Y:S03]  /*1a240*/  STL [R1+0x1ec], R5 ;  /* 0x0001ec0501007387 */ /* 0x0003e60000100800 */
[----:B0-----:R-:W2:Y:S01]  /*1a250*/  LDL.LU R4, [R1+0x1f0] ;  /* 0x0001f00001047983 */ /* 0x001ea20000300800 */
[----:B-1----:R-:W2:Y:S01]  /*1a260*/  LDL.LU R5, [R1+0x3d0] ;  /* 0x0003d00001057983 */ /* 0x002ea20000300800 */
[----:B------:R-:W-:Y:S02]  /*1a270*/  LOP3.LUT R9, R9, R8, RZ, 0x3c, !PT ;  /* 0x0000000809097212 */ /* 0x000fe400078e3cff */
[----:B------:R-:W-:Y:S02]  /*1a280*/  LOP3.LUT R13, R13, R12, RZ, 0x3c, !PT ;  /* 0x0000000c0d0d7212 */ /* 0x000fe400078e3cff */
[----:B------:R-:W-:-:S02]  /*1a290*/  LOP3.LUT R8, R9, R8, RZ, 0x3c, !PT ;  /* 0x0000000809087212 */ /* 0x000fc400078e3cff */
[----:B------:R-:W-:Y:S02]  /*1a2a0*/  LOP3.LUT R12, R13, R12, RZ, 0x3c, !PT ;  /* 0x0000000c0d0c7212 */ /* 0x000fe400078e3cff */
[----:B------:R-:W-:Y:S02]  /*1a2b0*/  LOP3.LUT R9, R9, R8, RZ, 0x3c, !PT ;  /* 0x0000000809097212 */ /* 0x000fe400078e3cff */
[----:B------:R-:W-:-:S03]  /*1a2c0*/  LOP3.LUT R13, R13, R12, RZ, 0x3c, !PT ;  /* 0x0000000c0d0d7212 */ /* 0x000fc600078e3cff */
[----:B------:R-:W-:-:S04]  /*1a2d0*/  IMAD.WIDE R8, R0, 0x2, R8 ;  /* 0x0000000200087825 */ /* 0x000fc800078e0208 */
[----:B------:R-:W-:Y:S01]  /*1a2e0*/  IMAD.WIDE R12, R0, 0x2, R12 ;  /* 0x00000002000c7825 */ /* 0x000fe200078e020c */
[----:B------:R0:W-:Y:S03]  /*1a2f0*/  STL [R1+0x538], R8 ;  /* 0x0005380801007387 */ /* 0x0001e60000100800 */
[----:B------:R1:W-:Y:S01]  /*1a300*/  STL [R1+0x280], R9 ;  /* 0x0002800901007387 */ /* 0x0003e20000100800 */
[----:B0-----:R-:W3:Y:S01]  /*1a310*/  LDL.LU R8, [R1+0x284] ;  /* 0x0002840001087983 */ /* 0x001ee20000300800 */
[----:B-1----:R-:W3:Y:S02]  /*1a320*/  LDL.LU R9, [R1+0x53c] ;  /* 0x00053c0001097983 */ /* 0x002ee40000300800 */
[----:B------:R0:W-:Y:S02]  /*1a330*/  STL [R1+0x5e4], R12 ;  /* 0x0005e40c01007387 */ /* 0x0001e40000100800 */
[----:B------:R1:W-:Y:S01]  /*1a340*/  STL [R1+0x3d4], R13 ;  /* 0x0003d40d01007387 */ /* 0x0003e20000100800 */
[----:B0-----:R-:W4:Y:S01]  /*1a350*/  LDL.LU R12, [R1+0x3d8] ;  /* 0x0003d800010c7983 */ /* 0x001f220000300800 */
[----:B-1----:R-:W4:Y:S02]  /*1a360*/  LDL.LU R13, [R1+0x5e8] ;  /* 0x0005e800010d7983 */ /* 0x002f240000300800 */
[----:B------:R-:W4:Y:S02]  /*1a370*/  LDL.LU R24, [R1+0x294] ;  /* 0x0002940001187983 */ /* 0x000f240000300800 */
[----:B------:R-:W4:Y:S01]  /*1a380*/  LDL.LU R25, [R1+0x3e4] ;  /* 0x0003e40001197983 */ /* 0x000f220000300800 */
[----:B------:R-:W4:Y:S01]  /*1a390*/  LDL.LU R26, [R1+0x3e8] ;  /* 0x0003e800011a7983 */ /* 0x000f220000300800 */
[----:B------:R-:W4:Y:S01]  /*1a3a0*/  LDL.LU R27, [R1+0x544] ;  /* 0x00054400011b7983 */ /* 0x000f220000300800 */
        /* <DEDUP_REMOVED lines=8> */
[----:B---3--:R-:W-:-:S04]  /*1a430*/  LOP3.LUT R9, R9, R8, RZ, 0x3c, !PT ;  /* 0x0000000809097212 */ /* 0x008fc800078e3cff */
[----:B------:R-:W-:-:S04]  /*1a440*/  LOP3.LUT R8, R9, R8, RZ, 0x3c, !PT ;  /* 0x0000000809087212 */ /* 0x000fc800078e3cff */
[----:B------:R-:W-:Y:S02]  /*1a450*/  LOP3.LUT R9, R9, R8, RZ, 0x3c, !PT ;  /* 0x0000000809097212 */ /* 0x000fe400078e3cff */
[----:B----4-:R-:W-:-:S04]  /*1a460*/  LOP3.LUT R13, R13, R12, RZ, 0x3c, !PT ;  /* 0x0000000c0d0d7212 */ /* 0x010fc800078e3cff */
[----:B------:R-:W-:Y:S01]  /*1a470*/  LOP3.LUT R12, R13, R12, RZ, 0x3c, !PT ;  /* 0x0000000c0d0c7212 */ /* 0x000fe200078e3cff */
[----:B------:R-:W-:-:S03]  /*1a480*/  IMAD.WIDE R8, R0, 0x2, R8 ;  /* 0x0000000200087825 */ /* 0x000fc600078e0208 */
[----:B------:R-:W-:Y:S02]  /*1a490*/  LOP3.LUT R13, R13, R12, RZ, 0x3c, !PT ;  /* 0x0000000c0d0d7212 */ /* 0x000fe400078e3cff */
[----:B------:R0:W-:Y:S01]  /*1a4a0*/  STL [R1+0x53c], R8 ;  /* 0x00053c0801007387 */ /* 0x0001e20000100800 */
[----:B------:R1:W-:Y:S02]  /*1a4b0*/  STL [R1+0x284], R9 ;  /* 0x0002840901007387 */ /* 0x0003e40000100800 */
[----:B------:R-:W-:Y:S01]  /*1a4c0*/  IMAD.WIDE R12, R0, 0x2, R12 ;  /* 0x00000002000c7825 */ /* 0x000fe200078e020c */
[----:B0-----:R-:W3:Y:S03]  /*1a4d0*/  LDL.LU R8, [R1+0x28c] ;  /* 0x00028c0001087983 */ /* 0x001ee60000300800 */
[----:B-1----:R-:W3:Y:S02]  /*1a4e0*/  LDL.LU R9, [R1+0x3dc] ;  /* 0x0003dc0001097983 */ /* 0x002ee40000300800 */
[----:B------:R0:W-:Y:S02]  /*1a4f0*/  STL [R1+0x5e8], R12 ;  /* 0x0005e80c01007387 */ /* 0x0001e40000100800 */
[----:B------:R1:W-:Y:S01]  /*1a500*/  STL [R1+0x3d8], R13 ;  /* 0x0003d80d01007387 */ /* 0x0003e20000100800 */
[----:B0-----:R-:W4:Y:S01]  /*1a510*/  LDL.LU R12, [R1+0x3e0] ;  /* 0x0003e000010c7983 */ /* 0x001f220000300800 */
[----:B-1----:R-:W4:Y:S01]  /*1a520*/  LDL.LU R13, [R1+0x540] ;  /* 0x00054000010d7983 */ /* 0x002f220000300800 */
        /* <DEDUP_REMOVED lines=15> */
[----:B------:R-:W-:Y:S03]  /*1a620*/  STL [R1+0x3dc], R8 ;  /* 0x0003dc0801007387 */ /* 0x000fe60000100800 */
[----:B------:R-:W-:Y:S01]  /*1a630*/  IMAD.WIDE R12, R0, 0x2, R12 ;  /* 0x00000002000c7825 */ /* 0x000fe200078e020c */
[----:B------:R-:W-:Y:S04]  /*1a640*/  STL [R1+0x28c], R9 ;  /* 0x00028c0901007387 */ /* 0x000fe80000100800 */
[----:B------:R-:W-:Y:S01]  /*1a650*/  STL [R1+0x540], R12 ;  /* 0x0005400c01007387 */ /* 0x000fe20000100800 */
[----:B------:R-:W-:Y:S01]  /*1a660*/  STL [R1+0x3e0], R13 ;  /* 0x0003e00d01007387 */ /* 0x000fe20000100800 */
[----:B--2---:R-:W-:-:S04]  /*1a670*/  LOP3.LUT R5, R5, R4, RZ, 0x3c, !PT ;  /* 0x0000000405057212 */ /* 0x004fc800078e3cff */
[----:B------:R-:W-:-:S04]  /*1a680*/  LOP3.LUT R4, R5, R4, RZ, 0x3c, !PT ;  /* 0x0000000405047212 */ /* 0x000fc800078e3cff */
[----:B------:R-:W-:-:S05]  /*1a690*/  LOP3.LUT R5, R5, R4, RZ, 0x3c, !PT ;  /* 0x0000000405057212 */ /* 0x000fca00078e3cff */
[----:B------:R-:W-:-:S05]  /*1a6a0*/  IMAD.WIDE R4, R0, 0x2, R4 ;  /* 0x0000000200047825 */ /* 0x000fca00078e0204 */
[----:B------:R0:W-:Y:S01]  /*1a6b0*/  STL [R1+0x290], R4 ;  /* 0x0002900401007387 */ /* 0x0001e20000100800 */
[----:B------:R1:W-:Y:S03]  /*1a6c0*/  STL [R1+0x1f8], R5 ;  /* 0x0001f80501007387 */ /* 0x0003e60000100800 */
[----:B0-----:R-:W2:Y:S01]  /*1a6d0*/  LDL.LU R4, [R1+0x1fc] ;  /* 0x0001fc0001047983 */ /* 0x001ea20000300800 */
[----:B-1----:R-:W2:Y:S02]  /*1a6e0*/  LDL.LU R5, [R1+0x298] ;  /* 0x0002980001057983 */ /* 0x002ea40000300800 */
[----:B------:R-:W-:Y:S02]  /*1a6f0*/  IMAD.MOV.U32 R8, RZ, RZ, R25 ;  /* 0x000000ffff087224 */ /* 0x000fe400078e0019 */
[----:B------:R-:W-:Y:S02]  /*1a700*/  IMAD.MOV.U32 R9, RZ, RZ, R24 ;  /* 0x000000ffff097224 */ /* 0x000fe400078e0018 */
[----:B------:R-:W-:-:S02]  /*1a710*/  IMAD.MOV.U32 R12, RZ, RZ, R27 ;  /* 0x000000ffff0c7224 */ /* 0x000fc400078e001b */
[----:B------:R-:W-:Y:S02]  /*1a720*/  IMAD.MOV.U32 R13, RZ, RZ, R26 ;  /* 0x000000ffff0d7224 */ /* 0x000fe400078e001a */
        /* <DEDUP_REMOVED lines=23> */
[----:B------:R-:W-:Y:S02]  /*1a8a0*/  LOP3.LUT R8, R9, R8, RZ, 0x3c, !PT ;  /* 0x0000000809087212 */ /* 0x000fe400078e3cff */
[----:B----4-:R-:W-:Y:S02]  /*1a8b0*/  LOP3.LUT R13, R13, R12, RZ, 0x3c, !PT ;  /* 0x0000000c0d0d7212 */ /* 0x010fe400078e3cff */
[----:B------:R-:W-:Y:S02]  /*1a8c0*/  LOP3.LUT R9, R9, R8, RZ, 0x3c, !PT ;  /* 0x0000000809097212 */ /* 0x000fe400078e3cff */
[----:B------:R-:W-:-:S03]  /*1a8d0*/  LOP3.LUT R12, R13, R12, RZ, 0x3c, !PT ;  /* 0x0000000c0d0c7212 */ /* 0x000fc600078e3cff */
[----:B------:R-:W-:Y:S01]  /*1a8e0*/  IMAD.WIDE R8, R0, 0x2, R8 ;  /* 0x0000000200087825 */ /* 0x000fe200078e0208 */
[----:B------:R-:W-:-:S04]  /*1a8f0*/  LOP3.LUT R13, R13, R12, RZ, 0x3c, !PT ;  /* 0x0000000c0d0d7212 */ /* 0x000fc800078e3cff */
[----:B------:R0:W-:Y:S01]  /*1a900*/  STL [R1+0x3ec], R8 ;  /* 0x0003ec0801007387 */ /* 0x0001e20000100800 */
[----:B------:R-:W-:-:S04]  /*1a910*/  IMAD.WIDE R12, R0, 0x2, R12 ;  /* 0x00000002000c7825 */ /* 0x000fc800078e020c */
[----:B------:R1:W-:Y:S01]  /*1a920*/  STL [R1+0x29c], R9 ;  /* 0x00029c0901007387 */ /* 0x0003e20000100800 */
[----:B0-----:R-:W3:Y:S01]  /*1a930*/  LDL.LU R8, [R1+0x2a4] ;  /* 0x0002a40001087983 */ /* 0x001ee20000300800 */
        /* <DEDUP_REMOVED lines=320> */
[----:B------:R1:W-:Y:S02]  /*1bd40*/  STL [R1+0x30c], R9 ;  /* 0x00030c0901007387 */ /* 0x0003e40000100800 */
[----:B------:R-:W-:Y:S02]  /*1bd50*/  IMAD.MOV.U32 R25, RZ, RZ, R16 ;  /* 0x000000ffff197224 */ /* 0x000fe400078e0010 */
[----:B------:R-:W-:Y:S02]  /*1bd60*/  IMAD.MOV.U32 R26, RZ, RZ, R20 ;  /* 0x000000ffff1a7224 */ /* 0x000fe400078e0014 */
[----:B------:R-:W-:Y:S01]  /*1bd70*/  IMAD.MOV.U32 R27, RZ, RZ, R21 ;  /* 0x000000ffff1b7224 */ /* 0x000fe200078e0015 */
[----:B0-----:R-:W3:Y:S01]  /*1bd80*/  LDL.LU R8, [R1+0x314] ;  /* 0x0003140001087983 */ /* 0x001ee20000300800 */
[----:B-1----:R-:W3:Y:S02]  /*1bd90*/  LDL.LU R9, [R1+0x464] ;  /* 0x0004640001097983 */ /* 0x002ee40000300800 */
[----:B------:R0:W-:Y:S02]  /*1bda0*/  STL [R1+0x580], R12 ;  /* 0x0005800c01007387 */ /* 0x0001e40000100800 */
[----:B------:R1:W-:Y:S02]  /*1bdb0*/  STL [R1+0x460], R13 ;  /* 0x0004600d01007387 */ /* 0x0003e40000100800 */
[----:B------:R-:W-:Y:S01]  /*1bdc0*/  IMAD.MOV.U32 R24, RZ, RZ, R22 ;  /* 0x000000ffff187224 */ /* 0x000fe200078e0016 */
        /* <DEDUP_REMOVED lines=45> */
[----:B------:R-:W-:Y:S01]  /*1c0a0*/  STL [R1+0x46c], R8 ;  /* 0x00046c0801007387 */ /* 0x000fe20000100800 */
[----:B------:R0:W-:Y:S02]  /*1c0b0*/  STL [R1+0x31c], R9 ;  /* 0x00031c0901007387 */ /* 0x0001e40000100800 */
[----:B------:R-:W-:-:S05]  /*1c0c0*/  IMAD.WIDE R12, R0, 0x2, R12 ;  /* 0x00000002000c7825 */ /* 0x000fca00078e020c */
[----:B------:R-:W-:Y:S01]  /*1c0d0*/  STL [R1+0x588], R12 ;  /* 0x0005880c01007387 */ /* 0x000fe20000100800 */
[----:B------:R1:W-:Y:S01]  /*1c0e0*/  STL [R1+0x470], R13 ;  /* 0x0004700d01007387 */ /* 0x0003e20000100800 */
[----:B--2---:R-:W-:-:S04]  /*1c0f0*/  LOP3.LUT R5, R5, R4, RZ, 0x3c, !PT ;  /* 0x0000000405057212 */ /* 0x004fc800078e3cff */
[----:B------:R-:W-:-:S04]  /*1c100*/  LOP3.LUT R4, R5, R4, RZ, 0x3c, !PT ;  /* 0x0000000405047212 */ /* 0x000fc800078e3cff */
[----:B------:R-:W-:-:S05]  /*1c110*/  LOP3.LUT R5, R5, R4, RZ, 0x3c, !PT ;  /* 0x0000000405057212 */ /* 0x000fca00078e3cff */
[----:B0-----:R-:W-:-:S04]  /*1c120*/  IMAD.WIDE R8, R0, 0x2, R4 ;  /* 0x0000000200087825 */ /* 0x001fc800078e0204 */
[----:B------:R-:W-:Y:S02]  /*1c130*/  IMAD.MOV.U32 R4, RZ, RZ, R20 ;  /* 0x000000ffff047224 */ /* 0x000fe400078e0014 */
[----:B------:R-:W-:-:S04]  /*1c140*/  IMAD.MOV.U32 R5, RZ, RZ, R16 ;  /* 0x000000ffff057224 */ /* 0x000fc800078e0010 */
[----:B-1----:R-:W-:-:S04]  /*1c150*/  IMAD.WIDE R12, R0, 0x2, R4 ;  /* 0x00000002000c7825 */ /* 0x002fc800078e0204 */
[----:B------:R-:W-:Y:S02]  /*1c160*/  IMAD.MOV.U32 R4, RZ, RZ, R22 ;  /* 0x000000ffff047224 */ /* 0x000fe400078e0016 */
[----:B------:R-:W-:Y:S01]  /*1c170*/  IMAD.MOV.U32 R5, RZ, RZ, R21 ;  /* 0x000000ffff057224 */ /* 0x000fe200078e0015 */
[----:B------:R0:W-:Y:S01]  /*1c180*/  STL [R1+0x320], R8 ;  /* 0x0003200801007387 */ /* 0x0001e20000100800 */
[----:B------:R1:W-:Y:S03]  /*1c190*/  STL [R1+0x240], R9 ;  /* 0x0002400901007387 */ /* 0x0003e60000100800 */
[----:B------:R-:W2:Y:S01]  /*1c1a0*/  LDSM.16.MT88.4 R20, [R23+0x13800] ;  /* 0x013800001714783b */ /* 0x000ea20000004200 */
[----:B------:R-:W-:-:S03]  /*1c1b0*/  IMAD.WIDE R4, R0, 0x2, R4 ;  /* 0x0000000200047825 */ /* 0x000fc600078e0204 */
[----:B0-----:R-:W3:Y:S01]  /*1c1c0*/  LDL.LU R8, [R1+0x32c] ;  /* 0x00032c0001087983 */ /* 0x001ee20000300800 */
[----:B-1----:R-:W3:Y:S02]  /*1c1d0*/  LDL.LU R9, [R1+0x47c] ;  /* 0x00047c0001097983 */ /* 0x002ee40000300800 */
[----:B------:R0:W-:Y:S02]  /*1c1e0*/  STL [R1+0x474], R12 ;  /* 0x0004740c01007387 */ /* 0x0001e40000100800 */
[----:B------:R1:W-:Y:S01]  /*1c1f0*/  STL [R1+0x324], R13 ;  /* 0x0003240d01007387 */ /* 0x0003e20000100800 */
[----:B0-----:R-:W4:Y:S01]  /*1c200*/  LDL.LU R12, [R1+0x480] ;  /* 0x00048000010c7983 */ /* 0x001f220000300800 */
[----:B-1----:R-:W4:Y:S02]  /*1c210*/  LDL.LU R13, [R1+0x590] ;  /* 0x00059000010d7983 */ /* 0x002f240000300800 */
[----:B------:R0:W-:Y:S02]  /*1c220*/  STL [R1+0x58c], R4 ;  /* 0x00058c0401007387 */ /* 0x0001e40000100800 */
[----:B------:R1:W-:Y:S01]  /*1c230*/  STL [R1+0x478], R5 ;  /* 0x0004780501007387 */ /* 0x0003e20000100800 */
[----:B0-----:R-:W2:Y:S01]  /*1c240*/  LDL.LU R4, [R1+0x244] ;  /* 0x0002440001047983 */ /* 0x001ea20000300800 */
[----:B-1----:R-:W2:Y:S02]  /*1c250*/  LDL.LU R5, [R1+0x328] ;  /* 0x0003280001057983 */ /* 0x002ea40000300800 */
[----:B------:R-:W4:Y:S01]  /*1c260*/  LDL.LU R16, [R1+0x598] ;  /* 0x0005980001107983 */ /* 0x000f220000300800 */
[----:B---3--:R-:W-:-:S04]  /*1c270*/  LOP3.LUT R9, R9, R8, RZ, 0x3c, !PT ;  /* 0x0000000809097212 */ /* 0x008fc800078e3cff */
[----:B------:R-:W-:-:S04]  /*1c280*/  LOP3.LUT R8, R9, R8, RZ, 0x3c, !PT ;  /* 0x0000000809087212 */ /* 0x000fc800078e3cff */
[----:B------:R-:W-:Y:S02]  /*1c290*/  LOP3.LUT R9, R9, R8, RZ, 0x3c, !PT ;  /* 0x0000000809097212 */ /* 0x000fe400078e3cff */
[----:B--2---:R-:W-:-:S04]  /*1c2a0*/  LOP3.LUT R5, R5, R4, RZ, 0x3c, !PT ;  /* 0x0000000405057212 */ /* 0x004fc800078e3cff */
[----:B------:R-:W-:-:S04]  /*1c2b0*/  LOP3.LUT R4, R5, R4, RZ, 0x3c, !PT ;  /* 0x0000000405047212 */ /* 0x000fc800078e3cff */
[----:B------:R-:W-:-:S05]  /*1c2c0*/  LOP3.LUT R5, R5, R4, RZ, 0x3c, !PT ;  /* 0x0000000405057212 */ /* 0x000fca00078e3cff */
[----:B------:R-:W-:-:S04]  /*1c2d0*/  IMAD.WIDE R4, R0, 0x2, R4 ;  /* 0x0000000200047825 */ /* 0x000fc800078e0204 */
[----:B------:R-:W-:Y:S01]  /*1c2e0*/  IMAD.WIDE R8, R0, 0x2, R8 ;  /* 0x0000000200087825 */ /* 0x000fe200078e0208 */
[----:B------:R0:W-:Y:S03]  /*1c2f0*/  STL [R1+0x328], R4 ;  /* 0x0003280401007387 */ /* 0x0001e60000100800 */
[----:B------:R1:W-:Y:S01]  /*1c300*/  STL [R1+0x244], R5 ;  /* 0x0002440501007387 */ /* 0x0003e20000100800 */
[----:B0-----:R-:W2:Y:S01]  /*1c310*/  LDL.LU R4, [R1+0x248] ;  /* 0x0002480001047983 */ /* 0x001ea20000300800 */
[----:B-1----:R-:W2:Y:S02]  /*1c320*/  LDL.LU R5, [R1+0x330] ;  /* 0x0003300001057983 */ /* 0x002ea40000300800 */
[----:B------:R0:W-:Y:S02]  /*1c330*/  STL [R1+0x47c], R8 ;  /* 0x00047c0801007387 */ /* 0x0001e40000100800 */
[----:B------:R1:W-:Y:S01]  /*1c340*/  STL [R1+0x32c], R9 ;  /* 0x00032c0901007387 */ /* 0x0003e20000100800 */
[----:B0-----:R-:W3:Y:S01]  /*1c350*/  LDL.LU R8, [R1+0x334] ;  /* 0x0003340001087983 */ /* 0x001ee20000300800 */
[----:B-1----:R-:W3:Y:S01]  /*1c360*/  LDL.LU R9, [R1+0x484] ;  /* 0x0004840001097983 */ /* 0x002ee20000300800 */
[----:B----4-:R-:W-:-:S04]  /*1c370*/  LOP3.LUT R13, R13, R12, RZ, 0x3c, !PT ;  /* 0x0000000c0d0d7212 */ /* 0x010fc800078e3cff */
[----:B------:R-:W-:-:S04]  /*1c380*/  LOP3.LUT R12, R13, R12, RZ, 0x3c, !PT ;  /* 0x0000000c0d0c7212 */ /* 0x000fc800078e3cff */
[----:B------:R-:W-:-:S05]  /*1c390*/  LOP3.LUT R13, R13, R12, RZ, 0x3c, !PT ;  /* 0x0000000c0d0d7212 */ /* 0x000fca00078e3cff */
[----:B------:R-:W-:-:S05]  /*1c3a0*/  IMAD.WIDE R12, R0, 0x2, R12 ;  /* 0x00000002000c7825 */ /* 0x000fca00078e020c */
[----:B------:R0:W-:Y:S01]  /*1c3b0*/  STL [R1+0x590], R12 ;  /* 0x0005900c01007387 */ /* 0x0001e20000100800 */
[----:B------:R1:W-:Y:S03]  /*1c3c0*/  STL [R1+0x480], R13 ;  /* 0x0004800d01007387 */ /* 0x0003e60000100800 */
[----:B0-----:R-:W4:Y:S01]  /*1c3d0*/  LDL.LU R12, [R1+0x488] ;  /* 0x00048800010c7983 */ /* 0x001f220000300800 */
[----:B-1----:R-:W4:Y:S01]  /*1c3e0*/  LDL.LU R13, [R1+0x594] ;  /* 0x00059400010d7983 */ /* 0x002f220000300800 */
[----:B--2---:R-:W-:-:S04]  /*1c3f0*/  LOP3.LUT R5, R5, R4, RZ, 0x3c, !PT ;  /* 0x0000000405057212 */ /* 0x004fc800078e3cff */
[----:B------:R-:W-:-:S04]  /*1c400*/  LOP3.LUT R4, R5, R4, RZ, 0x3c, !PT ;  /* 0x0000000405047212 */ /* 0x000fc800078e3cff */
[----:B------:R-:W-:Y:S02]  /*1c410*/  LOP3.LUT R5, R5, R4, RZ, 0x3c, !PT ;  /* 0x0000000405057212 */ /* 0x000fe400078e3cff */
[----:B---3--:R-:W-:-:S04]  /*1c420*/  LOP3.LUT R9, R9, R8, RZ, 0x3c, !PT ;  /* 0x0000000809097212 */ /* 0x008fc800078e3cff */
[----:B------:R-:W-:Y:S01]  /*1c430*/  LOP3.LUT R8, R9, R8, RZ, 0x3c, !PT ;  /* 0x0000000809087212 */ /* 0x000fe200078e3cff */
[----:B------:R-:W-:-:S03]  /*1c440*/  IMAD.WIDE R4, R0, 0x2, R4 ;  /* 0x0000000200047825 */ /* 0x000fc600078e0204 */
[----:B------:R-:W-:Y:S02]  /*1c450*/  LOP3.LUT R9, R9, R8, RZ, 0x3c, !PT ;  /* 0x0000000809097212 */ /* 0x000fe400078e3cff */
[----:B------:R0:W-:Y:S01]  /*1c460*/  STL [R1+0x330], R4 ;  /* 0x0003300401007387 */ /* 0x0001e20000100800 */
[----:B------:R1:W-:Y:S02]  /*1c470*/  STL [R1+0x248], R5 ;  /* 0x0002480501007387 */ /* 0x0003e40000100800 */
[----:B------:R-:W-:Y:S01]  /*1c480*/  IMAD.WIDE R8, R0, 0x2, R8 ;  /* 0x0000000200087825 */ /* 0x000fe200078e0208 */
[----:B0-----:R-:W2:Y:S03]  /*1c490*/  LDL.LU R4, [R1+0x24c] ;  /* 0x00024c0001047983 */ /* 0x001ea60000300800 */
        /* <DEDUP_REMOVED lines=9> */
[----:B------:R-:W-:Y:S01]  /*1c530*/  STL [R1+0x594], R12 ;  /* 0x0005940c01007387 */ /* 0x000fe20000100800 */
[----:B------:R0:W-:Y:S03]  /*1c540*/  STL [R1+0x488], R13 ;  /* 0x0004880d01007387 */ /* 0x0001e60000100800 */
[----:B0-----:R-:W4:Y:S01]  /*1c550*/  LDL.LU R13, [R1+0x490] ;  /* 0x00049000010d7983 */ /* 0x001f220000300800 */
[----:B------:R-:W-:Y:S01]  /*1c560*/  IMAD.MOV.U32 R12, RZ, RZ, R16 ;  /* 0x000000ffff0c7224 */ /* 0x000fe200078e0010 */
        /* <DEDUP_REMOVED lines=8> */
[----:B------:R-:W2:Y:S02]  /*1c5f0*/  LDL.LU R16, [R1+0x4a0] ;  /* 0x0004a00001107983 */ /* 0x000ea40000300800 */
[----:B------:R-:W-:Y:S01]  /*1c600*/  IMAD.WIDE R8, R0, 0x2, R8 ;  /* 0x0000000200087825 */ /* 0x000fe200078e0208 */
[----:B------:R1:W-:Y:S04]  /*1c610*/  STL [R1+0x24c], R5 ;  /* 0x00024c0501007387 */ /* 0x0003e80000100800 */
[----:B0-----:R-:W3:Y:S01]  /*1c620*/  LDL.LU R4, [R1+0x340] ;  /* 0x0003400001047983 */ /* 0x001ee20000300800 */
[----:B-1----:R-:W3:Y:S02]  /*1c630*/  LDL.LU R5, [R1+0x494] ;  /* 0x0004940001057983 */ /* 0x002ee40000300800 */
[----:B------:R-:W-:Y:S01]  /*1c640*/  STL [R1+0x48c], R8 ;  /* 0x00048c0801007387 */ /* 0x000fe20000100800 */
[----:B------:R-:W-:Y:S04]  /*1c650*/  STL.64 [R1+0x7d8], R26 ;  /* 0x0007d81a01007387 */ /* 0x000fe80000100a00 */
[----:B------:R0:W-:Y:S02]  /*1c660*/  STL.64 [R1+0x7d0], R24 ;  /* 0x0007d01801007387 */ /* 0x0001e40000100a00 */
[----:B0-----:R-:W-:-:S02]  /*1c670*/  IMAD.MOV.U32 R24, RZ, RZ, R19 ;  /* 0x000000ffff187224 */ /* 0x001fc400078e0013 */
[----:B------:R-:W-:Y:S01]  /*1c680*/  IMAD.MOV.U32 R25, RZ, RZ, R18 ;  /* 0x000000ffff197224 */ /* 0x000fe200078e0012 */
[----:B------:R-:W2:Y:S01]  /*1c690*/  LDL.LU R19, [R1+0x828] ;  /* 0x0008280001137983 */ /* 0x000ea20000300800 */
[----:B------:R-:W3:Y:S02]  /*1c6a0*/  LDL.LU R18, [R1+0x824] ;  /* 0x0008240001127983 */ /* 0x000ee40000300800 */
[----:B------:R-:W-:Y:S02]  /*1c6b0*/  IMAD.MOV.U32 R26, RZ, RZ, R15 ;  /* 0x000000ffff1a7224 */ /* 0x000fe400078e000f */
[----:B------:R-:W4:Y:S01]  /*1c6c0*/  LDL.LU R15, [R1+0x820] ;  /* 0x00082000010f7983 */ /* 0x000f220000300800 */
[----:B------:R-:W-:Y:S02]  /*1c6d0*/  IMAD.MOV.U32 R27, RZ, RZ, R6 ;  /* 0x000000ffff1b7224 */ /* 0x000fe400078e0006 */
[----:B------:R-:W4:Y:S03]  /*1c6e0*/  LDL.LU R6, [R1+0x81c] ;  /* 0x00081c0001067983 */ /* 0x000f260000300800 */
[----:B------:R0:W-:Y:S01]  /*1c6f0*/  STL.64 [R1+0x7e8], R26 ;  /* 0x0007e81a01007387 */ /* 0x0001e20000100a00 */
[----:B------:R1:W-:Y:S02]  /*1c700*/  STL.64 [R1+0x7e0], R24 ;  /* 0x0007e01801007387 */ /* 0x0003e40000100a00 */
[----:B0-----:R-:W-:-:S02]  /*1c710*/  IMAD.MOV.U32 R26, RZ, RZ, R11 ;  /* 0x000000ffff1a7224 */ /* 0x001fc400078e000b */
[----:B-1----:R-:W-:Y:S02]  /*1c720*/  IMAD.MOV.U32 R24, RZ, RZ, R7 ;  /* 0x000000ffff187224 */ /* 0x002fe400078e0007 */
[----:B------:R-:W-:Y:S01]  /*1c730*/  IMAD.MOV.U32 R27, RZ, RZ, R14 ;  /* 0x000000ffff1b7224 */ /* 0x000fe200078e000e */
[----:B------:R-:W4:Y:S01]  /*1c740*/  LDL.LU R7, [R1+0x818] ;  /* 0x0008180001077983 */ /* 0x000f220000300800 */
[----:B------:R-:W-:Y:S02]  /*1c750*/  IMAD.MOV.U32 R25, RZ, RZ, R10 ;  /* 0x000000ffff197224 */ /* 0x000fe400078e000a */
[----:B------:R-:W4:Y:S02]  /*1c760*/  LDL.LU R10, [R1+0x814] ;  /* 0x00081400010a7983 */ /* 0x000f240000300800 */
[----:B------:R-:W4:Y:S01]  /*1c770*/  LDL.LU R11, [R1+0x810] ;  /* 0x00081000010b7983 */ /* 0x000f220000300800 */
[----:B------:R-:W4:Y:S01]  /*1c780*/  LDL.LU R14, [R1+0x80c] ;  /* 0x00080c00010e7983 */ /* 0x000f220000300800 */
[----:B------:R2:W-:Y:S02]  /*1c790*/  STL.64 [R1+0x7f8], R26 ;  /* 0x0007f81a01007387 */ /* 0x0005e40000100a00 */
[----:B------:R3:W-:Y:S02]  /*1c7a0*/  STL.64 [R1+0x7f0], R24 ;  /* 0x0007f01801007387 */ /* 0x0007e40000100a00 */
[----:B--2---:R-:W-:-:S02]  /*1c7b0*/  IMAD.MOV.U32 R26, RZ, RZ, R19 ;  /* 0x000000ffff1a7224 */ /* 0x004fc400078e0013 */
[----:B---3--:R-:W-:Y:S02]  /*1c7c0*/  IMAD.MOV.U32 R25, RZ, RZ, R18 ;  /* 0x000000ffff197224 */ /* 0x008fe400078e0012 */
[----:B----4-:R-:W-:Y:S02]  /*1c7d0*/  IMAD.MOV.U32 R24, RZ, RZ, R15 ;  /* 0x000000ffff187224 */ /* 0x010fe400078e000f */
[----:B------:R-:W2:Y:S01]  /*1c7e0*/  LDL.LU R15, [R1+0x808] ;  /* 0x00080800010f7983 */ /* 0x000ea20000300800 */
[----:B------:R-:W3:Y:S02]  /*1c7f0*/  LDL.LU R18, [R1+0x804] ;  /* 0x0008040001127983 */ /* 0x000ee40000300800 */
[----:B------:R-:W3:Y:S02]  /*1c800*/  LDL.LU R19, [R1+0x800] ;  /* 0x0008000001137983 */ /* 0x000ee40000300800 */
[----:B------:R-:W-:Y:S02]  /*1c810*/  IMAD.MOV.U32 R27, RZ, RZ, R17 ;  /* 0x000000ffff1b7224 */ /* 0x000fe400078e0011 */
[----:B------:R-:W-:Y:S01]  /*1c820*/  IMAD.WIDE R12, R0, 0x2, R12 ;  /* 0x00000002000c7825 */ /* 0x000fe200078e020c */
[----:B------:R-:W4:Y:S03]  /*1c830*/  LDL R17, [R1+0x1d8] ;  /* 0x0001d80001117983 */ /* 0x000f260000100800 */
[----:B------:R0:W-:Y:S02]  /*1c840*/  STL [R1+0x33c], R9 ;  /* 0x00033c0901007387 */ /* 0x0001e40000100800 */
[----:B------:R-:W2:Y:S01]  /*1c850*/  LDL.LU R8, [R1+0x498] ;  /* 0x0004980001087983 */ /* 0x000ea20000300800 */
[----:B0-----:R-:W2:Y:S01]  /*1c860*/  LDL.LU R9, [R1+0x59c] ;  /* 0x00059c0001097983 */ /* 0x001ea20000300800 */
[----:B------:R-:W-:Y:S02]  /*1c870*/  STL [R1+0x598], R12 ;  /* 0x0005980c01007387 */ /* 0x000fe40000100800 */
[----:B------:R-:W-:Y:S01]  /*1c880*/  STL [R1+0x490], R13 ;  /* 0x0004900d01007387 */ /* 0x000fe20000100800 */
[----:B---3--:R-:W-:Y:S11]  /*1c890*/  HMMA.16816.F32.BF16 R24, R20, R18, R24 ;  /* 0x000000121418723c */ /* 0x008ff60000041818 */
[----:B------:R-:W-:Y:S11]  /*1c8a0*/  @!UPT UIADD3 URZ, URZ, URZ, URZ ;  /* 0x0000003f3f3ff290 */ /* 0x000ff6000fffe03f */
[----:B------:R-:W-:Y:S01]  /*1c8b0*/  @!UPT UIADD3 URZ, URZ, URZ, URZ ;  /* 0x0000003f3f3ff290 */ /* 0x000fe2000fffe03f */
[----:B------:R-:W-:Y:S01]  /*1c8c0*/  STL.64 [R1+0x110], R24 ;  /* 0x0001101801007387 */ /* 0x000fe20000100a00 */
[----:B------:R0:W-:Y:S03]  /*1c8d0*/  STL.64 [R1+0x118], R26 ;  /* 0x0001181a01007387 */ /* 0x0001e60000100a00 */
[----:B0-----:R-:W2:Y:S01]  /*1c8e0*/  LDL.LU.64 R26, [R1+0x7f8] ;  /* 0x0007f800011a7983 */ /* 0x001ea20000300a00 */
[----:B------:R-:W2:Y:S01]  /*1c8f0*/  LDL.LU.64 R24, [R1+0x7f0] ;  /* 0x0007f00001187983 */ /* 0x000ea20000300a00 */
[-C--:B------:R-:W-:Y:S01]  /*1c900*/  LOP3.LUT R5, R5, R4.reuse, RZ, 0x3c, !PT ;  /* 0x0000000405057212 */ /* 0x080fe200078e3cff */
[----:B------:R-:W3:Y:S01]  /*1c910*/  LDL.LU R12, [R1+0x4ac] ;  /* 0x0004ac00010c7983 */ /* 0x000ee20000300800 */
[----:B------:R-:W3:Y:S02]  /*1c920*/  LDL.LU R13, [R1+0x5a4] ;  /* 0x0005a400010d7983 */ /* 0x000ee40000300800 */
[----:B------:R-:W-:-:S04]  /*1c930*/  LOP3.LUT R4, R5, R4, RZ, 0x3c, !PT ;  /* 0x0000000405047212 */ /* 0x000fc800078e3cff */
[----:B------:R-:W-:-:S05]  /*1c940*/  LOP3.LUT R5, R5, R4, RZ, 0x3c, !PT ;  /* 0x0000000405057212 */ /* 0x000fca00078e3cff */
[----:B------:R-:W-:-:S05]  /*1c950*/  IMAD.WIDE R4, R0, 0x2, R4 ;  /* 0x0000000200047825 */ /* 0x000fca00078e0204 */
[----:B------:R0:W-:Y:S01]  /*1c960*/  STL [R1+0x494], R4 ;  /* 0x0004940401007387 */ /* 0x0001e20000100800 */
[----:B------:R1:W-:Y:S03]  /*1c970*/  STL [R1+0x340], R5 ;  /* 0x0003400501007387 */ /* 0x0003e60000100800 */
[----:B0-----:R-:W3:Y:S01]  /*1c980*/  LDL.LU R4, [R1+0x344] ;  /* 0x0003440001047983 */ /* 0x001ee20000300800 */
[----:B-1----:R-:W3:Y:S01]  /*1c990*/  LDL.LU R5, [R1+0x49c] ;  /* 0x00049c0001057983 */ /* 0x002ee20000300800 */
[----:B--2---:R-:W-:Y:S11]  /*1c9a0*/  HMMA.16816.F32.BF16 R24, R20, R14, R24 ;  /* 0x0000000e1418723c */ /* 0x004ff60000041818 */
[----:B------:R-:W-:Y:S11]  /*1c9b0*/  @!UPT UIADD3 URZ, URZ, URZ, URZ ;  /* 0x0000003f3f3ff290 */ /* 0x000ff6000fffe03f */
[----:B------:R-:W-:Y:S01]  /*1c9c0*/  @!UPT UIADD3 URZ, URZ, URZ, URZ ;  /* 0x0000003f3f3ff290 */ /* 0x000fe2000fffe03f */
[----:B------:R-:W-:Y:S01]  /*1c9d0*/  STL.64 [R1+0x190], R24 ;  /* 0x0001901801007387 */ /* 0x000fe20000100a00 */
[----:B------:R0:W-:Y:S03]  /*1c9e0*/  STL.64 [R1+0x198], R26 ;  /* 0x0001981a01007387 */ /* 0x0001e60000100a00 */
[----:B0-----:R-:W2:Y:S01]  /*1c9f0*/  LDL.LU.64 R26, [R1+0x7e8] ;  /* 0x0007e800011a7983 */ /* 0x001ea20000300a00 */
[----:B------:R-:W2:Y:S01]  /*1ca00*/  LDL.LU.64 R24, [R1+0x7e0] ;  /* 0x0007e00001187983 */ /* 0x000ea20000300a00 */
[----:B------:R-:W-:-:S04]  /*1ca10*/  LOP3.LUT R9, R9, R8, RZ, 0x3c, !PT ;  /* 0x0000000809097212 */ /* 0x000fc800078e3cff */
[----:B------:R-:W-:Y:S02]  /*1ca20*/  LOP3.LUT R8, R9, R8, RZ, 0x3c, !PT ;  /* 0x0000000809087212 */ /* 0x000fe400078e3cff */
[----:B---3--:R-:W-:Y:S02]  /*1ca30*/  LOP3.LUT R5, R5, R4, RZ, 0x3c, !PT ;  /* 0x0000000405057212 */ /* 0x008fe400078e3cff */
[----:B------:R-:W-:Y:S02]  /*1ca40*/  LOP3.LUT R9, R9, R8, RZ, 0x3c, !PT ;  /* 0x0000000809097212 */ /* 0x000fe400078e3cff */
[----:B------:R-:W-:-:S03]  /*1ca50*/  LOP3.LUT R4, R5, R4, RZ, 0x3c, !PT ;  /* 0x0000000405047212 */ /* 0x000fc600078e3cff */
[----:B------:R-:W-:Y:S01]  /*1ca60*/  IMAD.WIDE R8, R0, 0x2, R8 ;  /* 0x0000000200087825 */ /* 0x000fe200078e0208 */
[----:B------:R-:W-:-:S04]  /*1ca70*/  LOP3.LUT R5, R5, R4, RZ, 0x3c, !PT ;  /* 0x0000000405057212 */ /* 0x000fc800078e3cff */
[----:B------:R-:W-:Y:S01]  /*1ca80*/  STL [R1+0x59c], R8 ;  /* 0x00059c0801007387 */ /* 0x000fe20000100800 */
[----:B------:R0:W-:Y:S02]  /*1ca90*/  STL [R1+0x498], R9 ;  /* 0x0004980901007387 */ /* 0x0001e40000100800 */
[C---:B------:R-:W-:Y:S01]  /*1caa0*/  IMAD.WIDE R4, R0.reuse, 0x2, R4 ;  /* 0x0000000200047825 */ /* 0x040fe200078e0204 */
[----:B0-----:R-:W3:Y:S03]  /*1cab0*/  LDL.LU R9, [R1+0x348] ;  /* 0x0003480001097983 */ /* 0x001ee60000300800 */
[----:B------:R-:W-:Y:S01]  /*1cac0*/  IMAD.MOV.U32 R8, RZ, RZ, R16 ;  /* 0x000000ffff087224 */ /* 0x000fe200078e0010 */
[----:B--2---:R-:W-:Y:S11]  /*1cad0*/  HMMA.16816.F32.BF16 R24, R20, R10, R24 ;  /* 0x0000000a1418723c */ /* 0x004ff60000041818 */
[----:B------:R-:W-:Y:S11]  /*1cae0*/  @!UPT UIADD3 URZ, URZ, URZ, URZ ;  /* 0x0000003f3f3ff290 */ /* 0x000ff6000fffe03f */
[----:B------:R-:W-:Y:S01]  /*1caf0*/  @!UPT UIADD3 URZ, URZ, URZ, URZ ;  /* 0x0000003f3f3ff290 */ /* 0x000fe2000fffe03f */
[----:B------:R-:W-:Y:S01]  /*1cb00*/  STL.64 [R1+0xf0], R24 ;  /* 0x0000f01801007387 */ /* 0x000fe20000100a00 */
[----:B------:R0:W-:Y:S03]  /*1cb10*/  STL.64 [R1+0xf8], R26 ;  /* 0x0000f81a01007387 */ /* 0x0001e60000100a00 */
[----:B0-----:R-:W2:Y:S01]  /*1cb20*/  LDL.LU.64 R26, [R1+0x7d8] ;  /* 0x0007d800011a7983 */ /* 0x001ea20000300a00 */
[----:B------:R-:W2:Y:S02]  /*1cb30*/  LDL.LU.64 R24, [R1+0x7d0] ;  /* 0x0007d00001187983 */ /* 0x000ea40000300a00 */
[----:B------:R0:W-:Y:S02]  /*1cb40*/  STL [R1+0x49c], R4 ;  /* 0x00049c0401007387 */ /* 0x0001e40000100800 */
[----:B------:R-:W4:Y:S01]  /*1cb50*/  LDL.LU R16, [R1+0x5a8] ;  /* 0x0005a80001107983 */ /* 0x000f220000300800 */
[----:B------:R1:W-:Y:S04]  /*1cb60*/  STL [R1+0x344], R5 ;  /* 0x0003440501007387 */ /* 0x0003e80000100800 */
[----:B0-----:R-:W4:Y:S01]  /*1cb70*/  LDL.LU R4, [R1+0x4a4] ;  /* 0x0004a40001047983 */ /* 0x001f220000300800 */
[----:B-1----:R-:W4:Y:S02]  /*1cb80*/  LDL.LU R5, [R1+0x5a0] ;  /* 0x0005a00001057983 */ /* 0x002f240000300800 */
[----:B---3--:R-:W-:-:S05]  /*1cb90*/  IMAD.WIDE R8, R0, 0x2, R8 ;  /* 0x0000000200087825 */ /* 0x008fca00078e0208 */
[----:B------:R0:W-:Y:S01]  /*1cba0*/  STL [R1+0x4a0], R8 ;  /* 0x0004a00801007387 */ /* 0x0001e20000100800 */
[----:B------:R1:W-:Y:S03]  /*1cbb0*/  STL [R1+0x348], R9 ;  /* 0x0003480901007387 */ /* 0x0003e60000100800 */
[----:B0-----:R-:W3:Y:S01]  /*1cbc0*/  LDL.LU R8, [R1+0x350] ;  /* 0x0003500001087983 */ /* 0x001ee20000300800 */
[----:B-1----:R-:W3:Y:S01]  /*1cbd0*/  LDL.LU R9, [R1+0x4a8] ;  /* 0x0004a80001097983 */ /* 0x002ee20000300800 */
[----:B--2---:R-:W-:Y:S02]  /*1cbe0*/  HMMA.16816.F32.BF16 R24, R20, R6, R24 ;  /* 0x000000061418723c */ /* 0x004fe40000041818 */
[----:B----4-:R-:W0:Y:S01]  /*1cbf0*/  LDSM.16.MT88.4 R20, [R17+0x13800] ;  /* 0x013800001114783b */ /* 0x010e220000004200 */
[----:B------:R-:W-:-:S04]  /*1cc00*/  LOP3.LUT R5, R5, R4, RZ, 0x3c, !PT ;  /* 0x0000000405057212 */ /* 0x000fc800078e3cff */
[----:B------:R-:W-:-:S04]  /*1cc10*/  LOP3.LUT R4, R5, R4, RZ, 0x3c, !PT ;  /* 0x0000000405047212 */ /* 0x000fc800078e3cff */
[----:B------:R-:W-:Y:S11]  /*1cc20*/  LOP3.LUT R5, R5, R4, RZ, 0x3c, !PT ;  /* 0x0000000405057212 */ /* 0x000ff600078e3cff */
[----:B------:R-:W-:Y:S01]  /*1cc30*/  @!UPT UIADD3 URZ, URZ, URZ, URZ ;  /* 0x0000003f3f3ff290 */ /* 0x000fe2000fffe03f */
[----:B------:R1:W-:Y:S01]  /*1cc40*/  STL.64 [R1+0xe0], R24 ;  /* 0x0000e01801007387 */ /* 0x0003e20000100a00 */
[----:B------:R-:W-:-:S03]  /*1cc50*/  IMAD.WIDE R4, R0, 0x2, R4 ;  /* 0x0000000200047825 */ /* 0x000fc600078e0204 */
[----:B------:R2:W-:Y:S04]  /*1cc60*/  STL.64 [R1+0xe8], R26 ;  /* 0x0000e81a01007387 */ /* 0x0005e80000100a00 */
[----:B------:R4:W-:Y:S01]  /*1cc70*/  STL [R1+0x5a0], R4 ;  /* 0x0005a00401007387 */ /* 0x0009e20000100800 */
[----:B-1----:R-:W3:Y:S03]  /*1cc80*/  LDL.LU R24, [R1+0x35c] ;  /* 0x00035c0001187983 */ /* 0x002ee60000300800 */
[----:B------:R-:W3:Y:S04]  /*1cc90*/  LDL.LU R25, [R1+0x360] ;  /* 0x0003600001197983 */ /* 0x000ee80000300800 */
[----:B--2---:R-:W2:Y:S01]  /*1cca0*/  LDL.LU R26, [R1+0x4b8] ;  /* 0x0004b800011a7983 */ /* 0x004ea20000300800 */
[----:B------:R-:W2:Y:S02]  /*1ccb0*/  LDL.LU R27, [R1+0x4bc] ;  /* 0x0004bc00011b7983 */ /* 0x000ea40000300800 */
[----:B------:R-:W2:Y:S02]  /*1ccc0*/  LDL.LU R17, [R1+0x5ac] ;  /* 0x0005ac0001117983 */ /* 0x000ea40000300800 */
[----:B------:R1:W-:Y:S01]  /*1ccd0*/  STL [R1+0x4a4], R5 ;  /* 0x0004a40501007387 */ /* 0x0003e20000100800 */
[----:B----4-:R-:W4:Y:S04]  /*1cce0*/  LDL.LU R4, [R1+0x250] ;  /* 0x0002500001047983 */ /* 0x010f280000300800 */
[----:B-1----:R-:W4:Y:S02]  /*1ccf0*/  LDL.LU R5, [R1+0x34c] ;  /* 0x00034c0001057983 */ /* 0x002f240000300800 */
[----:B----4-:R-:W-:-:S04]  /*1cd00*/  LOP3.LUT R5, R5, R4, RZ, 0x3c, !PT ;  /* 0x0000000405057212 */ /* 0x010fc800078e3cff */
[----:B------:R-:W-:-:S04]  /*1cd10*/  LOP3.LUT R4, R5, R4, RZ, 0x3c, !PT ;  /* 0x0000000405047212 */ /* 0x000fc800078e3cff */
[----:B------:R-:W-:-:S05]  /*1cd20*/  LOP3.LUT R5, R5, R4, RZ, 0x3c, !PT ;  /* 0x0000000405057212 */ /* 0x000fca00078e3cff */
[----:B------:R-:W-:-:S05]  /*1cd30*/  IMAD.WIDE R4, R0, 0x2, R4 ;  /* 0x0000000200047825 */ /* 0x000fca00078e0204 */
[----:B------:R1:W-:Y:S01]  /*1cd40*/  STL [R1+0x34c], R4 ;  /* 0x00034c0401007387 */ /* 0x0003e20000100800 */
[----:B------:R4:W-:Y:S03]  /*1cd50*/  STL [R1+0x250], R5 ;  /* 0x0002500501007387 */ /* 0x0009e60000100800 */
[----:B-1----:R-:W2:Y:S01]  /*1cd60*/  LDL.LU R4, [R1+0x254] ;  /* 0x0002540001047983 */ /* 0x002ea20000300800 */
[----:B----4-:R-:W2:Y:S01]  /*1cd70*/  LDL.LU R5, [R1+0x354] ;  /* 0x0003540001057983 */ /* 0x010ea20000300800 */
[----:B---3--:R-:W-:-:S04]  /*1cd80*/  LOP3.LUT R9, R9, R8, RZ, 0x3c, !PT ;  /* 0x0000000809097212 */ /* 0x008fc800078e3cff */
[----:B------:R-:W-:-:S04]  /*1cd90*/  LOP3.LUT R8, R9, R8, RZ, 0x3c, !PT ;  /* 0x0000000809087212 */ /* 0x000fc800078e3cff */
[----:B------:R-:W-:Y:S02]  /*1cda0*/  LOP3.LUT R9, R9, R8, RZ, 0x3c, !PT ;  /* 0x0000000809097212 */ /* 0x000fe400078e3cff */
[----:B------:R-:W-:-:S03]  /*1cdb0*/  LOP3.LUT R13, R13, R12, RZ, 0x3c, !PT ;  /* 0x0000000c0d0d7212 */ /* 0x000fc600078e3cff */
[----:B------:R-:W-:Y:S01]  /*1cdc0*/  IMAD.WIDE R8, R0, 0x2, R8 ;  /* 0x0000000200087825 */ /* 0x000fe200078e0208 */
[----:B------:R-:W-:-:S04]  /*1cdd0*/  LOP3.LUT R12, R13, R12, RZ, 0x3c, !PT ;  /* 0x0000000c0d0c7212 */ /* 0x000fc800078e3cff */
[----:B------:R1:W-:Y:S01]  /*1cde0*/  STL [R1+0x4a8], R8 ;  /* 0x0004a80801007387 */ /* 0x0003e20000100800 */
[----:B------:R3:W-:Y:S01]  /*1cdf0*/  STL [R1+0x350], R9 ;  /* 0x0003500901007387 */ /* 0x0007e20000100800 */
[----:B------:R-:W-:Y:S02]  /*1ce00*/  LOP3.LUT R13, R13, R12, RZ, 0x3c, !PT ;  /* 0x0000000c0d0d7212 */ /* 0x000fe400078e3cff */
[----:B-1----:R-:W4:Y:S01]  /*1ce10*/  LDL.LU R8, [R1+0x358] ;  /* 0x0003580001087983 */ /* 0x002f220000300800 */
[----:B---3--:R-:W4:Y:S02]  /*1ce20*/  LDL.LU R9, [R1+0x4b0] ;  /* 0x0004b00001097983 */ /* 0x008f240000300800 */
[----:B------:R-:W-:-:S05]  /*1ce30*/  IMAD.WIDE R12, R0, 0x2, R12 ;  /* 0x00000002000c7825 */ /* 0x000fca00078e020c */
[----:B------:R-:W-:Y:S01]  /*1ce40*/  STL [R1+0x5a4], R12 ;  /* 0x0005a40c01007387 */ /* 0x000fe20000100800 */
[----:B------:R1:W-:Y:S03]  /*1ce50*/  STL [R1+0x4ac], R13 ;  /* 0x0004ac0d01007387 */ /* 0x0003e60000100800 */
[----:B-1----:R-:W3:Y:S01]  /*1ce60*/  LDL.LU R13, [R1+0x4b4] ;  /* 0x0004b400010d7983 */ /* 0x002ee20000300800 */
[----:B--2---:R-:W-:-:S04]  /*1ce70*/  LOP3.LUT R5, R5, R4, RZ, 0x3c, !PT ;  /* 0x0000000405057212 */ /* 0x004fc800078e3cff */
[----:B------:R-:W-:-:S04]  /*1ce80*/  LOP3.LUT R4, R5, R4, RZ, 0x3c, !PT ;  /* 0x0000000405047212 */ /* 0x000fc800078e3cff */
[----:B------:R-:W-:-:S05]  /*1ce90*/  LOP3.LUT R5, R5, R4, RZ, 0x3c, !PT ;  /* 0x0000000405057212 */ /* 0x000fca00078e3cff */
[----:B------:R-:W-:-:S05]  /*1cea0*/  IMAD.WIDE R4, R0, 0x2, R4 ;  /* 0x0000000200047825 */ /* 0x000fca00078e0204 */
[----:B------:R-:W-:Y:S01]  /*1ceb0*/  STL [R1+0x354], R4 ;  /* 0x0003540401007387 */ /* 0x000fe20000100800 */
[----:B------:R1:W-:Y:S03]  /*1cec0*/  STL [R1+0x254], R5 ;  /* 0x0002540501007387 */ /* 0x0003e60000100800 */
[----:B-1----:R-:W2:Y:S01]  /*1ced0*/  LDL.LU R5, [R1+0x258] ;  /* 0x0002580001057983 */ /* 0x002ea20000300800 */
[----:B----4-:R-:W-:-:S04]  /*1cee0*/  LOP3.LUT R9, R9, R8, RZ, 0x3c, !PT ;  /* 0x0000000809097212 */ /* 0x010fc800078e3cff */
[----:B------:R-:W-:Y:S01]  /*1cef0*/  LOP3.LUT R8, R9, R8, RZ, 0x3c, !PT ;  /* 0x0000000809087212 */ /* 0x000fe200078e3cff */
[----:B------:R-:W-:-:S03]  /*1cf00*/  IMAD.MOV.U32 R12, RZ, RZ, R16 ;  /* 0x000000ffff0c7224 */ /* 0x000fc600078e0010 */
[----:B------:R-:W-:Y:S01]  /*1cf10*/  LOP3.LUT R9, R9, R8, RZ, 0x3c, !PT ;  /* 0x0000000809097212 */ /* 0x000fe200078e3cff */
[----:B------:R-:W-:-:S04]  /*1cf20*/  IMAD.MOV.U32 R4, RZ, RZ, R24 ;  /* 0x000000ffff047224 */ /* 0x000fc800078e0018 */
[----:B------:R-:W-:-:S04]  /*1cf30*/  IMAD.WIDE R8, R0, 0x2, R8 ;  /* 0x0000000200087825 */ /* 0x000fc800078e0208 */
[----:B---3--:R-:W-:Y:S01]  /*1cf40*/  IMAD.WIDE R12, R0, 0x2, R12 ;  /* 0x00000002000c7825 */ /* 0x008fe200078e020c */
[----:B------:R-:W-:Y:S03]  /*1cf50*/  STL [R1+0x4b0], R8 ;  /* 0x0004b00801007387 */ /* 0x000fe60000100800 */
[----:B------:R1:W-:Y:S01]  /*1cf60*/  STL [R1+0x358], R9 ;  /* 0x0003580901007387 */ /* 0x0003e20000100800 */
[----:B------:R-:W-:Y:S01]  /*1cf70*/  STL [R1+0x5a8], R12 ;  /* 0x0005a80c01007387 */ /* 0x000fe20000100800 */
[----:B------:R3:W-:Y:S02]  /*1cf80*/  STL [R1+0x4b4], R13 ;  /* 0x0004b40d01007387 */ /* 0x0007e40000100800 */
[----:B------:R-:W4:Y:S02]  /*1cf90*/  LDL.LU R16, [R1+0x5b4] ;  /* 0x0005b40001107983 */ /* 0x000f240000300800 */
[----:B-1----:R-:W-:-:S02]  /*1cfa0*/  IMAD.MOV.U32 R9, RZ, RZ, R25 ;  /* 0x000000ffff097224 */ /* 0x002fc400078e0019 */
[----:B------:R-:W-:Y:S02]  /*1cfb0*/  IMAD.MOV.U32 R8, RZ, RZ, R26 ;  /* 0x000000ffff087224 */ /* 0x000fe400078e001a */
[----:B---3--:R-:W-:Y:S02]  /*1cfc0*/  IMAD.MOV.U32 R13, RZ, RZ, R27 ;  /* 0x000000ffff0d7224 */ /* 0x008fe400078e001b */
[----:B--2---:R-:W-:-:S05]  /*1cfd0*/  IMAD.WIDE R4, R0, 0x2, R4 ;  /* 0x0000000200047825 */ /* 0x004fca00078e0204 */
[----:B------:R1:W-:Y:S01]  /*1cfe0*/  STL [R1+0x35c], R4 ;  /* 0x00035c0401007387 */ /* 0x0003e20000100800 */
[----:B------:R2:W-:Y:S03]  /*1cff0*/  STL [R1+0x258], R5 ;  /* 0x0002580501007387 */ /* 0x0005e60000100800 */
[----:B-1----:R-:W3:Y:S01]  /*1d000*/  LDL.LU R4, [R1+0x364] ;  /* 0x0003640001047983 */ /* 0x002ee20000300800 */
[----:B--2---:R-:W3:Y:S02]  /*1d010*/  LDL.LU R5, [R1+0x4c0] ;  /* 0x0004c00001057983 */ /* 0x004ee40000300800 */
[----:B------:R-:W2:Y:S02]  /*1d020*/  LDL.LU R24, [R1] ;  /* 0x0000000001187983 */ /* 0x000ea40000300800 */
[----:B------:R-:W2:Y:S01]  /*1d030*/  LDL.LU R25, [R1+0x4] ;  /* 0x0000040001197983 */ /* 0x000ea20000300800 */
[----:B------:R-:W2:Y:S01]  /*1d040*/  LDL.LU R26, [R1+0x8] ;  /* 0x00000800011a7983 */ /* 0x000ea20000300800 */
[----:B------:R-:W2:Y:S03]  /*1d050*/  LDL.LU R27, [R1+0xc] ;  /* 0x00000c00011b7983 */ /* 0x000ea60000300800 */
[----:B--2---:R-:W-:Y:S01]  /*1d060*/  STL.64 [R1+0x7a8], R26 ;  /* 0x0007a81a01007387 */ /* 0x004fe20000100a00 */
[----:B------:R1:W-:Y:S03]  /*1d070*/  STL.64 [R1+0x7a0], R24 ;  /* 0x0007a01801007387 */ /* 0x0003e60000100a00 */
[----:B-1----:R-:W2:Y:S01]  /*1d080*/  LDL.LU R24, [R1+0xb0] ;  /* 0x0000b00001187983 */ /* 0x002ea20000300800 */
[----:B------:R-:W2:Y:S02]  /*1d090*/  LDL.LU R25, [R1+0xb4] ;  /* 0x0000b40001197983 */ /* 0x000ea40000300800 */
[----:B------:R-:W2:Y:S02]  /*1d0a0*/  LDL.LU R26, [R1+0xb8] ;  /* 0x0000b800011a7983 */ /* 0x000ea40000300800 */
[----:B------:R-:W2:Y:S02]  /*1d0b0*/  LDL.LU R27, [R1+0xbc] ;  /* 0x0000bc00011b7983 */ /* 0x000ea40000300800 */
        /* <DEDUP_REMOVED lines=8> */
[----:B-1----:R-:W0:Y:S01]  /*1d140*/  LDL.LU R24, [R1+0xd0] ;  /* 0x0000d00001187983 */ /* 0x002e220000300800 */
[----:B------:R-:W0:Y:S02]  /*1d150*/  LDL.LU R25, [R1+0xd4] ;  /* 0x0000d40001197983 */ /* 0x000e240000300800 */
[----:B------:R-:W0:Y:S02]  /*1d160*/  LDL.LU R26, [R1+0xd8] ;  /* 0x0000d800011a7983 */ /* 0x000e240000300800 */
[----:B------:R-:W0:Y:S02]  /*1d170*/  LDL.LU R27, [R1+0xdc] ;  /* 0x0000dc00011b7983 */ /* 0x000e240000300800 */
[----:B------:R-:W-:-:S04]  /*1d180*/  IMAD.WIDE R8, R0, 0x2, R8 ;  /* 0x0000000200087825 */ /* 0x000fc800078e0208 */
[----:B------:R-:W-:Y:S02]  /*1d190*/  IMAD.MOV.U32 R12, RZ, RZ, R17 ;  /* 0x000000ffff0c7224 */ /* 0x000fe400078e0011 */
[----:B------:R-:W2:Y:S01]  /*1d1a0*/  LDL R17, [R1+0x1d4] ;  /* 0x0001d40001117983 */ /* 0x000ea20000100800 */
[----:B------:R1:W-:Y:S02]  /*1d1b0*/  STL [R1+0x4b8], R8 ;  /* 0x0004b80801007387 */ /* 0x0003e40000100800 */
[----:B------:R-:W-:-:S04]  /*1d1c0*/  IMAD.WIDE R12, R0, 0x2, R12 ;  /* 0x00000002000c7825 */ /* 0x000fc800078e020c */
[----:B------:R1:W-:Y:S02]  /*1d1d0*/  STL [R1+0x360], R9 ;  /* 0x0003600901007387 */ /* 0x0003e40000100800 */
[----:B-1----:R-:W2:Y:S01]  /*1d1e0*/  LDL.LU R8, [R1+0x4c4] ;  /* 0x0004c40001087983 */ /* 0x002ea20000300800 */
[----:B------:R-:W2:Y:S02]  /*1d1f0*/  LDL.LU R9, [R1+0x5b0] ;  /* 0x0005b00001097983 */ /* 0x000ea40000300800 */
[----:B------:R-:W-:Y:S02]  /*1d200*/  STL [R1+0x5ac], R12 ;  /* 0x0005ac0c01007387 */ /* 0x000fe40000100800 */
[----:B------:R-:W-:Y:S01]  /*1d210*/  STL [R1+0x4bc], R13 ;  /* 0x0004bc0d01007387 */ /* 0x000fe20000100800 */
[----:B0-----:R-:W-:Y:S11]  /*1d220*/  HMMA.16816.F32.BF16 R24, R20, R18, R24 ;  /* 0x000000121418723c */ /* 0x001ff60000041818 */
[----:B------:R-:W-:Y:S11]  /*1d230*/  @!UPT UIADD3 URZ, URZ, URZ, URZ ;  /* 0x0000003f3f3ff290 */ /* 0x000ff6000fffe03f */
[----:B------:R-:W-:Y:S01]  /*1d240*/  @!UPT UIADD3 URZ, URZ, URZ, URZ ;  /* 0x0000003f3f3ff290 */ /* 0x000fe2000fffe03f */
[----:B------:R-:W-:Y:S01]  /*1d250*/  STL.64 [R1+0xd0], R24 ;  /* 0x0000d01801007387 */ /* 0x000fe20000100a00 */
[----:B------:R0:W-:Y:S03]  /*1d260*/  STL.64 [R1+0xd8], R26 ;  /* 0x0000d81a01007387 */ /* 0x0001e60000100a00 */
[----:B0-----:R-:W2:Y:S01]  /*1d270*/  LDL.LU.64 R26, [R1+0x7c8] ;  /* 0x0007c800011a7983 */ /* 0x001ea20000300a00 */
[----:B------:R-:W2:Y:S01]  /*1d280*/  LDL.LU.64 R24, [R1+0x7c0] ;  /* 0x0007c00001187983 */ /* 0x000ea20000300a00 */
[-C--:B---3--:R-:W-:Y:S01]  /*1d290*/  LOP3.LUT R5, R5, R4.reuse, RZ, 0x3c, !PT ;  /* 0x0000000405057212 */ /* 0x088fe200078e3cff */
        /* <DEDUP_REMOVED lines=17> */
[----:B------:R-:W-:-:S04]  /*1d3b0*/  LOP3.LUT R8, R9, R8, RZ, 0x3c, !PT ;  /* 0x0000000809087212 */ /* 0x000fc800078e3cff */
[----:B------:R-:W-:-:S05]  /*1d3c0*/  LOP3.LUT R9, R9, R8, RZ, 0x3c, !PT ;  /* 0x0000000809097212 */ /* 0x000fca00078e3cff */
[----:B------:R-:W-:-:S05]  /*1d3d0*/  IMAD.WIDE R8, R0, 0x2, R8 ;  /* 0x0000000200087825 */ /* 0x000fca00078e0208 */
[----:B------:R0:W-:Y:S01]  /*1d3e0*/  STL [R1+0x5b0], R8 ;  /* 0x0005b00801007387 */ /* 0x0001e20000100800 */
[----:B------:R1:W-:Y:S03]  /*1d3f0*/  STL [R1+0x4c4], R9 ;  /* 0x0004c40901007387 */ /* 0x0003e60000100800 */
[----:B0-----:R-:W4:Y:S01]  /*1d400*/  LDL.LU R8, [R1+0x36c] ;  /* 0x00036c0001087983 */ /* 0x001f220000300800 */
[----:B-1----:R-:W4:Y:S01]  /*1d410*/  LDL.LU R9, [R1+0x4cc] ;  /* 0x0004cc0001097983 */ /* 0x002f220000300800 */
[----:B---3--:R-:W-:-:S04]  /*1d420*/  LOP3.LUT R5, R5, R4, RZ, 0x3c, !PT ;  /* 0x0000000405057212 */ /* 0x008fc800078e3cff */
[----:B------:R-:W-:-:S04]  /*1d430*/  LOP3.LUT R4, R5, R4, RZ, 0x3c, !PT ;  /* 0x0000000405047212 */ /* 0x000fc800078e3cff */
[----:B------:R-:W-:-:S05]  /*1d440*/  LOP3.LUT R5, R5, R4, RZ, 0x3c, !PT ;  /* 0x0000000405057212 */ /* 0x000fca00078e3cff */
[----:B------:R-:W-:Y:S01]  /*1d450*/  IMAD.WIDE R4, R0, 0x2, R4 ;  /* 0x0000000200047825 */ /* 0x000fe200078e0204 */
[----:B--2---:R-:W-:Y:S11]  /*1d460*/  HMMA.16816.F32.BF16 R24, R20, R10, R24 ;  /* 0x0000000a1418723c */ /* 0x004ff60000041818 */
[----:B------:R-:W-:Y:S11]  /*1d470*/  @!UPT UIADD3 URZ, URZ, URZ, URZ ;  /* 0x0000003f3f3ff290 */ /* 0x000ff6000fffe03f */
[----:B------:R-:W-:Y:S01]  /*1d480*/  @!UPT UIADD3 URZ, URZ, URZ, URZ ;  /* 0x0000003f3f3ff290 */ /* 0x000fe2000fffe03f */
[----:B------:R-:W-:Y:S01]  /*1d490*/  STL.64 [R1+0xb0], R24 ;  /* 0x0000b01801007387 */ /* 0x000fe20000100a00 */
[----:B------:R0:W-:Y:S03]  /*1d4a0*/  STL.64 [R1+0xb8], R26 ;  /* 0x0000b81a01007387 */ /* 0x0001e60000100a00 */
[----:B0-----:R-:W2:Y:S01]  /*1d4b0*/  LDL.LU.64 R26, [R1+0x7a8] ;  /* 0x0007a800011a7983 */ /* 0x001ea20000300a00 */
[----:B------:R-:W2:Y:S02]  /*1d4c0*/  LDL.LU.64 R24, [R1+0x7a0] ;  /* 0x0007a00001187983 */ /* 0x000ea40000300a00 */
[----:B------:R-:W-:Y:S02]  /*1d4d0*/  STL [R1+0x4c8], R4 ;  /* 0x0004c80401007387 */ /* 0x000fe40000100800 */
[----:B------:R0:W-:Y:S02]  /*1d4e0*/  STL [R1+0x368], R5 ;  /* 0x0003680501007387 */ /* 0x0001e40000100800 */
[----:B0-----:R-:W3:Y:S01]  /*1d4f0*/  LDL.LU R5, [R1+0x4d0] ;  /* 0x0004d00001057983 */ /* 0x001ee20000300800 */
[----:B----4-:R-:W-:-:S04]  /*1d500*/  LOP3.LUT R9, R9, R8, RZ, 0x3c, !PT ;  /* 0x0000000809097212 */ /* 0x010fc800078e3cff */
[----:B------:R-:W-:-:S04]  /*1d510*/  LOP3.LUT R8, R9, R8, RZ, 0x3c, !PT ;  /* 0x0000000809087212 */ /* 0x000fc800078e3cff */
[----:B------:R-:W-:-:S05]  /*1d520*/  LOP3.LUT R9, R9, R8, RZ, 0x3c, !PT ;  /* 0x0000000809097212 */ /* 0x000fca00078e3cff */
[----:B------:R-:W-:-:S04]  /*1d530*/  IMAD.WIDE R8, R0, 0x2, R8 ;  /* 0x0000000200087825 */ /* 0x000fc800078e0208 */
[----:B------:R-:W-:Y:S01]  /*1d540*/  IMAD.MOV.U32 R4, RZ, RZ, R16 ;  /* 0x000000ffff047224 */ /* 0x000fe200078e0010 */
[----:B------:R0:W-:Y:S01]  /*1d550*/  STL [R1+0x4cc], R8 ;  /* 0x0004cc0801007387 */ /* 0x0001e20000100800 */
[----:B------:R1:W-:Y:S03]  /*1d560*/  STL [R1+0x36c], R9 ;  /* 0x00036c0901007387 */ /* 0x0003e60000100800 */
[----:B0-----:R-:W4:Y:S01]  /*1d570*/  LDL.LU R8, [R1+0x374] ;  /* 0x0003740001087983 */ /* 0x001f220000300800 */
[----:B-1----:R-:W4:Y:S01]  /*1d580*/  LDL.LU R9, [R1+0x4d4] ;  /* 0x0004d40001097983 */ /* 0x002f220000300800 */
[----:B--2---:R-:W-:Y:S02]  /*1d590*/  HMMA.16816.F32.BF16 R24, R20, R6, R24 ;  /* 0x000000061418723c */ /* 0x004fe40000041818 */
[----:B------:R-:W0:Y:S01]  /*1d5a0*/  LDSM.16.MT88.4 R20, [R17+0x13800] ;  /* 0x013800001114783b */ /* 0x000e220000004200 */
[----:B---3--:R-:W-:Y:S11]  /*1d5b0*/  IMAD.WIDE R4, R0, 0x2, R4 ;  /* 0x0000000200047825 */ /* 0x008ff600078e0204 */
[----:B------:R-:W-:Y:S09]  /*1d5c0*/  @!UPT UIADD3 URZ, URZ, URZ, URZ ;  /* 0x0000003f3f3ff290 */ /* 0x000ff2000fffe03f */
[----:B------:R1:W-:Y:S01]  /*1d5d0*/  STL.64 [R1+0xa0], R24 ;  /* 0x0000a01801007387 */ /* 0x0003e20000100a00 */
[----:B------:R2:W-:Y:S03]  /*1d5e0*/  STL.64 [R1+0xa8], R26 ;  /* 0x0000a81a01007387 */ /* 0x0005e60000100a00 */
[----:B-1----:R-:W3:Y:S01]  /*1d5f0*/  LDL.LU R24, [R1+0x264] ;  /* 0x0002640001187983 */ /* 0x002ee20000300800 */
[----:B------:R-:W3:Y:S02]  /*1d600*/  LDL.LU R25, [R1+0x380] ;  /* 0x0003800001197983 */ /* 0x000ee40000300800 */
[----:B--2---:R-:W2:Y:S02]  /*1d610*/  LDL.LU R26, [R1+0x384] ;  /* 0x00038400011a7983 */ /* 0x004ea40000300800 */
[----:B------:R-:W2:Y:S01]  /*1d620*/  LDL.LU R27, [R1+0x4e4] ;  /* 0x0004e400011b7983 */ /* 0x000ea20000300800 */
[----:B------:R-:W2:Y:S01]  /*1d630*/  LDL.LU R16, [R1+0x4e8] ;  /* 0x0004e80001107983 */ /* 0x000ea20000300800 */
[----:B------:R-:W2:Y:S02]  /*1d640*/  LDL.LU R17, [R1+0x5c0] ;  /* 0x0005c00001117983 */ /* 0x000ea40000300800 */
[----:B------:R1:W-:Y:S02]  /*1d650*/  STL [R1+0x5b4], R4 ;  /* 0x0005b40401007387 */ /* 0x0003e40000100800 */
[----:B------:R0:W-:Y:S01]  /*1d660*/  STL [R1+0x4d0], R5 ;  /* 0x0004d00501007387 */ /* 0x0001e20000100800 */
[----:B-1----:R-:W2:Y:S01]  /*1d670*/  LDL.LU R4, [R1+0x25c] ;  /* 0x00025c0001047983 */ /* 0x002ea20000300800 */
[----:B0-----:R-:W2:Y:S01]  /*1d680*/  LDL.LU R5, [R1+0x370] ;  /* 0x0003700001057983 */ /* 0x001ea20000300800 */
[----:B----4-:R-:W-:-:S02]  /*1d690*/  LOP3.LUT R9, R9, R8, RZ, 0x3c, !PT ;  /* 0x0000000809097212 */ /* 0x010fc400078e3cff */
[----:B------:R-:W-:Y:S02]  /*1d6a0*/  LOP3.LUT R13, R13, R12, RZ, 0x3c, !PT ;  /* 0x0000000c0d0d7212 */ /* 0x000fe400078e3cff */
[----:B------:R-:W-:Y:S02]  /*1d6b0*/  LOP3.LUT R8, R9, R8, RZ, 0x3c, !PT ;  /* 0x0000000809087212 */ /* 0x000fe400078e3cff */
[----:B------:R-:W-:Y:S02]  /*1d6c0*/  LOP3.LUT R12, R13, R12, RZ, 0x3c, !PT ;  /* 0x0000000c0d0c7212 */ /* 0x000fe400078e3cff */
[----:B------:R-:W-:Y:S02]  /*1d6d0*/  LOP3.LUT R9, R9, R8, RZ, 0x3c, !PT ;  /* 0x0000000809097212 */ /* 0x000fe400078e3cff */
[----:B------:R-:W-:-:S03]  /*1d6e0*/  LOP3.LUT R13, R13, R12, RZ, 0x3c, !PT ;  /* 0x0000000c0d0d7212 */ /* 0x000fc600078e3cff */
[----:B------:R-:W-:-:S04]  /*1d6f0*/  IMAD.WIDE R8, R0, 0x2, R8 ;  /* 0x0000000200087825 */ /* 0x000fc800078e0208 */
[----:B------:R-:W-:Y:S01]  /*1d700*/  IMAD.WIDE R12, R0, 0x2, R12 ;  /* 0x00000002000c7825 */ /* 0x000fe200078e020c */
        /* <DEDUP_REMOVED lines=8> */
[----:B------:R0:W-:Y:S02]  /*1d790*/  STL [R1+0x4d4], R8 ;  /* 0x0004d40801007387 */ /* 0x0001e40000100800 */
[----:B------:R1:W-:Y:S01]  /*1d7a0*/  STL [R1+0x374], R9 ;  /* 0x0003740901007387 */ /* 0x0003e20000100800 */
[----:B0-----:R-:W4:Y:S01]  /*1d7b0*/  LDL.LU R8, [R1+0x37c] ;  /* 0x00037c0001087983 */ /* 0x001f220000300800 */
[----:B-1----:R-:W4:Y:S02]  /*1d7c0*/  LDL.LU R9, [R1+0x4dc] ;  /* 0x0004dc0001097983 */ /* 0x002f240000300800 */
[----:B------:R0:W-:Y:S02]  /*1d7d0*/  STL [R1+0x5b8], R12 ;  /* 0x0005b80c01007387 */ /* 0x0001e40000100800 */
[----:B------:R1:W-:Y:S01]  /*1d7e0*/  STL [R1+0x4d8], R13 ;  /* 0x0004d80d01007387 */ /* 0x0003e20000100800 */
[----:B0-----:R-:W3:Y:S01]  /*1d7f0*/  LDL.LU R12, [R1+0x4e0] ;  /* 0x0004e000010c7983 */ /* 0x001ee20000300800 */
[----:B-1----:R-:W3:Y:S01]  /*1d800*/  LDL.LU R13, [R1+0x5bc] ;  /* 0x0005bc00010d7983 */ /* 0x002ee20000300800 */
[----:B--2---:R-:W-:-:S04]  /*1d810*/  LOP3.LUT R5, R5, R4, RZ, 0x3c, !PT ;  /* 0x0000000405057212 */ /* 0x004fc800078e3cff */
[----:B------:R-:W-:-:S04]  /*1d820*/  LOP3.LUT R4, R5, R4, RZ, 0x3c, !PT ;  /* 0x0000000405047212 */ /* 0x000fc800078e3cff */
[----:B------:R-:W-:Y:S02]  /*1d830*/  LOP3.LUT R5, R5, R4, RZ, 0x3c, !PT ;  /* 0x0000000405057212 */ /* 0x000fe400078e3cff */
[----:B----4-:R-:W-:-:S04]  /*1d840*/  LOP3.LUT R9, R9, R8, RZ, 0x3c, !PT ;  /* 0x0000000809097212 */ /* 0x010fc800078e3cff */
[----:B------:R-:W-:Y:S01]  /*1d850*/  LOP3.LUT R8, R9, R8, RZ, 0x3c, !PT ;  /* 0x0000000809087212 */ /* 0x000fe200078e3cff */
[----:B------:R-:W-:-:S03]  /*1d860*/  IMAD.WIDE R4, R0, 0x2, R4 ;  /* 0x0000000200047825 */ /* 0x000fc600078e0204 */
[----:B------:R-:W-:Y:S02]  /*1d870*/  LOP3.LUT R9, R9, R8, RZ, 0x3c, !PT ;  /* 0x0000000809097212 */ /* 0x000fe400078e3cff */
[----:B---3--:R-:W-:-:S04]  /*1d880*/  LOP3.LUT R13, R13, R12, RZ, 0x3c, !PT ;  /* 0x0000000c0d0d7212 */ /* 0x008fc800078e3cff */
[----:B------:R-:W-:Y:S01]  /*1d890*/  LOP3.LUT R12, R13, R12, RZ, 0x3c, !PT ;  /* 0x0000000c0d0c7212 */ /* 0x000fe200078e3cff */
[----:B------:R-:W-:-:S03]  /*1d8a0*/  IMAD.WIDE R8, R0, 0x2, R8 ;  /* 0x0000000200087825 */ /* 0x000fc600078e0208 */
[----:B------:R-:W-:Y:S01]  /*1d8b0*/  LOP3.LUT R13, R13, R12, RZ, 0x3c, !PT ;  /* 0x0000000c0d0d7212 */ /* 0x000fe200078e3cff */
[----:B------:R0:W-:Y:S01]  /*1d8c0*/  STL [R1+0x378], R4 ;  /* 0x0003780401007387 */ /* 0x0001e20000100800 */
[----:B------:R1:W-:Y:S03]  /*1d8d0*/  STL [R1+0x260], R5 ;  /* 0x0002600501007387 */ /* 0x0003e60000100800 */
[----:B------:R-:W-:Y:S01]  /*1d8e0*/  IMAD.WIDE R12, R0, 0x2, R12 ;  /* 0x00000002000c7825 */ /* 0x000fe200078e020c */
[----:B------:R2:W-:Y:S03]  /*1d8f0*/  STL [R1+0x4dc], R8 ;  /* 0x0004dc0801007387 */ /* 0x0005e60000100800 */
[----:B------:R3:W-:Y:S01]  /*1d900*/  STL [R1+0x37c], R9 ;  /* 0x00037c0901007387 */ /* 0x0007e20000100800 */
[----:B------:R4:W-:Y:S01]  /*1d910*/  STL [R1+0x5bc], R12 ;  /* 0x0005bc0c01007387 */ /* 0x0009e20000100800 */
[----:B0-----:R-:W-:-:S02]  /*1d920*/  IMAD.MOV.U32 R4, RZ, RZ, R25 ;  /* 0x000000ffff047224 */ /* 0x001fc400078e0019 */
[----:B-1----:R-:W-:Y:S01]  /*1d930*/  IMAD.MOV.U32 R5, RZ, RZ, R24 ;  /* 0x000000ffff057224 */ /* 0x002fe200078e0018 */
[----:B------:R0:W-:Y:S01]  /*1d940*/  STL [R1+0x4e0], R13 ;  /* 0x0004e00d01007387 */ /* 0x0001e20000100800 */
[----:B--2---:R-:W-:Y:S02]  /*1d950*/  IMAD.MOV.U32 R8, RZ, RZ, R27 ;  /* 0x000000ffff087224 */ /* 0x004fe400078e001b */
[----:B---3--:R-:W-:Y:S02]  /*1d960*/  IMAD.MOV.U32 R9, RZ, RZ, R26 ;  /* 0x000000ffff097224 */ /* 0x008fe400078e001a */
[----:B------:R-:W-:-:S04]  /*1d970*/  IMAD.WIDE R4, R0, 0x2, R4 ;  /* 0x0000000200047825 */ /* 0x000fc800078e0204 */
[----:B----4-:R-:W-:Y:S02]  /*1d980*/  IMAD.MOV.U32 R12, RZ, RZ, R17 ;  /* 0x000000ffff0c7224 */ /* 0x010fe400078e0011 */
[----:B------:R-:W-:-:S04]  /*1d990*/  IMAD.WIDE R8, R0, 0x2, R8 ;  /* 0x0000000200087825 */ /* 0x000fc800078e0208 */
[----:B0-----:R-:W-:Y:S01]  /*1d9a0*/  IMAD.MOV.U32 R13, RZ, RZ, R16 ;  /* 0x000000ffff0d7224 */ /* 0x001fe200078e0010 */
[----:B------:R-:W-:Y:S01]  /*1d9b0*/  STL [R1+0x380], R4 ;  /* 0x0003800401007387 */ /* 0x000fe20000100800 */
[----:B------:R0:W-:Y:S02]  /*1d9c0*/  STL [R1+0x264], R5 ;  /* 0x0002640501007387 */ /* 0x0001e40000100800 */
[----:B------:R-:W-:Y:S01]  /*1d9d0*/  IMAD.WIDE R12, R0, 0x2, R12 ;  /* 0x00000002000c7825 */ /* 0x000fe200078e020c */
[----:B------:R1:W-:Y:S03]  /*1d9e0*/  STL [R1+0x4e4], R8 ;  /* 0x0004e40801007387 */ /* 0x0003e60000100800 */
[----:B------:R2:W-:Y:S01]  /*1d9f0*/  STL [R1+0x384], R9 ;  /* 0x0003840901007387 */ /* 0x0005e20000100800 */
[----:B------:R-:W-:Y:S04]  /*1da00*/  STL [R1+0x5c0], R12 ;  /* 0x0005c00c01007387 */ /* 0x000fe80000100800 */
[----:B0-----:R-:W3:Y:S01]  /*1da10*/  LDL.LU R5, [R1+0x388] ;  /* 0x0003880001057983 */ /* 0x001ee20000300800 */
[----:B------:R-:W4:Y:S03]  /*1da20*/  LDL.LU R16, [R1+0x4ec] ;  /* 0x0004ec0001107983 */ /* 0x000f260000300800 */
[----:B-1----:R-:W3:Y:S01]  /*1da30*/  LDL.LU R8, [R1+0x4f0] ;  /* 0x0004f00001087983 */ /* 0x002ee20000300800 */
[----:B--2---:R-:W3:Y:S02]  /*1da40*/  LDL.LU R9, [R1+0x5c4] ;  /* 0x0005c40001097983 */ /* 0x004ee40000300800 */
[----:B------:R-:W-:Y:S01]  /*1da50*/  STL.64 [R1+0x798], R10 ;  /* 0x0007980a01007387 */ /* 0x000fe20000100a00 */
[----:B---3--:R0:W-:Y:S04]  /*1da60*/  STL.64 [R1+0x790], R8 ;  /* 0x0007900801007387 */ /* 0x0081e80000100a00 */
[----:B0-----:R-:W2:Y:S01]  /*1da70*/  LDL.LU R8, [R1+0x90] ;  /* 0x0000900001087983 */ /* 0x001ea20000300800 */
[----:B------:R-:W2:Y:S02]  /*1da80*/  LDL.LU R9, [R1+0x94] ;  /* 0x0000940001097983 */ /* 0x000ea40000300800 */
[----:B------:R-:W2:Y:S02]  /*1da90*/  LDL.LU R10, [R1+0x98] ;  /* 0x00009800010a7983 */ /* 0x000ea40000300800 */
[----:B------:R-:W2:Y:S01]  /*1daa0*/  LDL.LU R11, [R1+0x9c] ;  /* 0x00009c00010b7983 */ /* 0x000ea20000300800 */
[----:B------:R0:W-:Y:S01]  /*1dab0*/  STL [R1+0x4e8], R13 ;  /* 0x0004e80d01007387 */ /* 0x0001e20000100800 */
[----:B------:R-:W3:Y:S02]  /*1dac0*/  LDL.LU R17, [R1+0x5c8] ;  /* 0x0005c80001117983 */ /* 0x000ee40000300800 */
[----:B------:R-:W2:Y:S01]  /*1dad0*/  LDL.LU R12, [R1+0x268] ;  /* 0x00026800010c7983 */ /* 0x000ea20000300800 */
[----:B0-----:R-:W2:Y:S01]  /*1dae0*/  LDL.LU R13, [R1+0x390] ;  /* 0x00039000010d7983 */ /* 0x001ea20000300800 */
[----:B------:R-:W2:Y:S02]  /*1daf0*/  LDL.LU R24, [R1+0x394] ;  /* 0x0003940001187983 */ /* 0x000ea40000300800 */
[----:B------:R-:W2:Y:S02]  /*1db00*/  LDL.LU R25, [R1+0x500] ;  /* 0x0005000001197983 */ /* 0x000ea40000300800 */
[----:B------:R-:W2:Y:S01]  /*1db10*/  LDL.LU R26, [R1+0x504] ;  /* 0x00050400011a7983 */ /* 0x000ea20000300800 */
[----:B------:R-:W2:Y:S04]  /*1db20*/  LDL.LU R27, [R1+0x5d0] ;  /* 0x0005d000011b7983 */ /* 0x000ea80000300800 */
        /* <DEDUP_REMOVED lines=12> */
[----:B------:R-:W-:Y:S01]  /*1dbf0*/  HMMA.16816.F32.BF16 R8, R20, R18, R8 ;  /* 0x000000121408723c */ /* 0x000fe20000041808 */
[----:B--2---:R-:W-:Y:S01]  /*1dc00*/  STL.64 [R1+0x788], R26 ;  /* 0x0007881a01007387 */ /* 0x004fe20000100a00 */
[----:B------:R0:W-:Y:S03]  /*1dc10*/  STL.64 [R1+0x780], R24 ;  /* 0x0007801801007387 */ /* 0x0001e60000100a00 */
[----:B0-----:R-:W2:Y:S01]  /*1dc20*/  LDL.LU R24, [R1+0x80] ;  /* 0x0000800001187983 */ /* 0x001ea20000300800 */
[----:B------:R-:W2:Y:S02]  /*1dc30*/  LDL.LU R25, [R1+0x84] ;  /* 0x0000840001197983 */ /* 0x000ea40000300800 */
[----:B------:R-:W2:Y:S02]  /*1dc40*/  LDL.LU R26, [R1+0x88] ;  /* 0x00008800011a7983 */ /* 0x000ea40000300800 */
[----:B------:R-:W2:Y:S02]  /*1dc50*/  LDL.LU R27, [R1+0x8c] ;  /* 0x00008c00011b7983 */ /* 0x000ea40000300800 */
[----:B----4-:R-:W-:-:S11]  /*1dc60*/  IMAD.MOV.U32 R4, RZ, RZ, R16 ;  /* 0x000000ffff047224 */ /* 0x010fd600078e0010 */
[----:B------:R-:W-:Y:S01]  /*1dc70*/  STL.64 [R1+0x90], R8 ;  /* 0x0000900801007387 */ /* 0x000fe20000100a00 */
[----:B------:R0:W-:Y:S02]  /*1dc80*/  STL.64 [R1+0x98], R10 ;  /* 0x0000980a01007387 */ /* 0x0001e40000100a00 */
[----:B------:R-:W-:-:S04]  /*1dc90*/  IMAD.WIDE R4, R0, 0x2, R4 ;  /* 0x0000000200047825 */ /* 0x000fc800078e0204 */
[----:B------:R-:W-:Y:S01]  /*1dca0*/  IMAD.MOV.U32 R16, RZ, RZ, R9 ;  /* 0x000000ffff107224 */ /* 0x000fe200078e0009 */
[----:B0-----:R-:W4:Y:S01]  /*1dcb0*/  LDL.LU.64 R10, [R1+0x798] ;  /* 0x00079800010a7983 */ /* 0x001f220000300a00 */
[----:B------:R-:W3:Y:S02]  /*1dcc0*/  LDL.LU.64 R8, [R1+0x790] ;  /* 0x0007900001087983 */ /* 0x000ee40000300a00 */
[----:B------:R0:W-:Y:S02]  /*1dcd0*/  STL [R1+0x4ec], R4 ;  /* 0x0004ec0401007387 */ /* 0x0001e40000100800 */
[----:B------:R1:W-:Y:S01]  /*1dce0*/  STL [R1+0x388], R5 ;  /* 0x0003880501007387 */ /* 0x0003e20000100800 */
[----:B0-----:R-:W3:Y:S01]  /*1dcf0*/  LDL.LU R4, [R1+0x38c] ;  /* 0x00038c0001047983 */ /* 0x001ee20000300800 */
[----:B-1----:R-:W3:Y:S01]  /*1dd00*/  LDL.LU R5, [R1+0x4f4] ;  /* 0x0004f40001057983 */ /* 0x002ee20000300800 */
[----:B--2---:R-:W-:Y:S11]  /*1dd10*/  HMMA.16816.F32.BF16 R24, R20, R14, R24 ;  /* 0x0000000e1418723c */ /* 0x004ff60000041818 */
[----:B------:R-:W-:Y:S11]  /*1dd20*/  @!UPT UIADD3 URZ, URZ, URZ, URZ ;  /* 0x0000003f3f3ff290 */ /* 0x000ff6000fffe03f */
[----:B------:R-:W-:Y:S01]  /*1dd30*/  @!UPT UIADD3 URZ, URZ, URZ, URZ ;  /* 0x0000003f3f3ff290 */ /* 0x000fe2000fffe03f */
[----:B------:R-:W-:Y:S01]  /*1dd40*/  STL.64 [R1+0x180], R24 ;  /* 0x0001801801007387 */ /* 0x000fe20000100a00 */
[----:B------:R0:W-:Y:S03]  /*1dd50*/  STL.64 [R1+0x188], R26 ;  /* 0x0001881a01007387 */ /* 0x0001e60000100a00 */
[----:B0-----:R-:W4:Y:S01]  /*1dd60*/  LDL.LU.64 R26, [R1+0x788] ;  /* 0x00078800011a7983 */ /* 0x001f220000300a00 */
[----:B------:R-:W4:Y:S01]  /*1dd70*/  LDL.LU.64 R24, [R1+0x780] ;  /* 0x0007800001187983 */ /* 0x000f220000300a00 */
[----:B---3--:R-:W-:-:S04]  /*1dd80*/  LOP3.LUT R9, R9, R8, RZ, 0x3c, !PT ;  /* 0x0000000809097212 */ /* 0x008fc800078e3cff */
[----:B------:R-:W-:-:S04]  /*1dd90*/  LOP3.LUT R8, R9, R8, RZ, 0x3c, !PT ;  /* 0x0000000809087212 */ /* 0x000fc800078e3cff */
[----:B------:R-:W-:-:S05]  /*1dda0*/  LOP3.LUT R9, R9, R8, RZ, 0x3c, !PT ;  /* 0x0000000809097212 */ /* 0x000fca00078e3cff */
[----:B------:R-:W-:-:S05]  /*1ddb0*/  IMAD.WIDE R8, R0, 0x2, R8 ;  /* 0x0000000200087825 */ /* 0x000fca00078e0208 */
[----:B------:R-:W-:Y:S01]  /*1ddc0*/  STL [R1+0x5c4], R8 ;  /* 0x0005c40801007387 */ /* 0x000fe20000100800 */
[----:B------:R0:W-:Y:S03]  /*1ddd0*/  STL [R1+0x4f0], R9 ;  /* 0x0004f00901007387 */ /* 0x0001e60000100800 */
[----:B0-----:R-:W2:Y:S01]  /*1dde0*/  LDL.LU R9, [R1+0x4f8] ;  /* 0x0004f80001097983 */ /* 0x001ea20000300800 */
[----:B------:R-:W-:Y:S01]  /*1ddf0*/  IMAD.MOV.U32 R8, RZ, RZ, R17 ;  /* 0x000000ffff087224 */ /* 0x000fe200078e0011 */
[----:B----4-:R-:W-:Y:S11]  /*1de00*/  HMMA.16816.F32.BF16 R24, R20, R10, R24 ;  /* 0x0000000a1418723c */ /* 0x010ff60000041818 */
[----:B------:R-:W-:Y:S11]  /*1de10*/  @!UPT UIADD3 URZ, URZ, URZ, URZ ;  /* 0x0000003f3f3ff290 */ /* 0x000ff6000fffe03f */
[----:B------:R-:W-:Y:S01]  /*1de20*/  @!UPT UIADD3 URZ, URZ, URZ, URZ ;  /* 0x0000003f3f3ff290 */ /* 0x000fe2000fffe03f */
[----:B------:R-:W-:Y:S01]  /*1de30*/  STL.64 [R1+0x170], R24 ;  /* 0x0001701801007387 */ /* 0x000fe20000100a00 */
[----:B------:R0:W-:Y:S02]  /*1de40*/  STL.64 [R1+0x178], R26 ;  /* 0x0001781a01007387 */ /* 0x0001e40000100a00 */
[----:B------:R-:W-:Y:S01]  /*1de50*/  IMAD.MOV.U32 R17, RZ, RZ, R25 ;  /* 0x000000ffff117224 */ /* 0x000fe200078e0019 */
[----:B0-----:R-:W3:Y:S01]  /*1de60*/  LDL.LU.64 R26, [R1+0x778] ;  /* 0x00077800011a7983 */ /* 0x001ee20000300a00 */
[----:B------:R-:W3:Y:S01]  /*1de70*/  LDL.LU.64 R24, [R1+0x770] ;  /* 0x0007700001187983 */ /* 0x000ee20000300a00 */
[----:B------:R-:W-:-:S04]  /*1de80*/  LOP3.LUT R5, R5, R4, RZ, 0x3c, !PT ;  /* 0x0000000405057212 */ /* 0x000fc800078e3cff */
[----:B------:R-:W-:-:S04]  /*1de90*/  LOP3.LUT R4, R5, R4, RZ, 0x3c, !PT ;  /* 0x0000000405047212 */ /* 0x000fc800078e3cff */
[----:B------:R-:W-:-:S05]  /*1dea0*/  LOP3.LUT R5, R5, R4, RZ, 0x3c, !PT ;  /* 0x0000000405057212 */ /* 0x000fca00078e3cff */
[----:B------:R-:W-:-:S05]  /*1deb0*/  IMAD.WIDE R4, R0, 0x2, R4 ;  /* 0x0000000200047825 */ /* 0x000fca00078e0204 */
[----:B------:R0:W-:Y:S01]  /*1dec0*/  STL [R1+0x4f4], R4 ;  /* 0x0004f40401007387 */ /* 0x0001e20000100800 */
[----:B------:R1:W-:Y:S03]  /*1ded0*/  STL [R1+0x38c], R5 ;  /* 0x00038c0501007387 */ /* 0x0003e60000100800 */
[----:B0-----:R-:W4:Y:S01]  /*1dee0*/  LDL.LU R4, [R1+0x4fc] ;  /* 0x0004fc0001047983 */ /* 0x001f220000300800 */
[----:B-1----:R-:W4:Y:S02]  /*1def0*/  LDL.LU R5, [R1+0x5cc] ;  /* 0x0005cc0001057983 */ /* 0x002f240000300800 */
[----:B--2---:R-:W-:-:S05]  /*1df00*/  IMAD.WIDE R8, R0, 0x2, R8 ;  /* 0x0000000200087825 */ /* 0x004fca00078e0208 */
[----:B------:R-:W-:Y:S01]  /*1df10*/  STL [R1+0x5c8], R8 ;  /* 0x0005c80801007387 */ /* 0x000fe20000100800 */
[----:B------:R0:W-:Y:S03]  /*1df20*/  STL [R1+0x4f8], R9 ;  /* 0x0004f80901007387 */ /* 0x0001e60000100800 */
[----:B0-----:R-:W2:Y:S01]  /*1df30*/  LDL R9, [R1+0x1d0] ;  /* 0x0001d00001097983 */ /* 0x001ea20000100800 */
[----:B---3--:R-:W-:Y:S03]  /*1df40*/  HMMA.16816.F32.BF16 R20, R20, R6, R24 ;  /* 0x000000061414723c */ /* 0x008fe60000041818 */
[----:B------:R-:W3:Y:S01]  /*1df50*/  LDL.LU.64 R26, [R1+0x768] ;  /* 0x00076800011a7983 */ /* 0x000ee20000300a00 */
[----:B------:R-:W3:Y:S01]  /*1df60*/  LDL.LU.64 R24, [R1+0x760] ;  /* 0x0007600001187983 */ /* 0x000ee20000300a00 */
[----:B----4-:R-:W-:-:S04]  /*1df70*/  LOP3.LUT R5, R5, R4, RZ, 0x3c, !PT ;  /* 0x0000000405057212 */ /* 0x010fc800078e3cff */
[----:B------:R-:W-:-:S04]  /*1df80*/  LOP3.LUT R4, R5, R4, RZ, 0x3c, !PT ;  /* 0x0000000405047212 */ /* 0x000fc800078e3cff */
[----:B------:R-:W-:-:S10]  /*1df90*/  LOP3.LUT R5, R5, R4, RZ, 0x3c, !PT ;  /* 0x0000000405057212 */ /* 0x000fd400078e3cff */
[----:B------:R-:W-:Y:S01]  /*1dfa0*/  STL.64 [R1+0x160], R20 ;  /* 0x0001601401007387 */ /* 0x000fe20000100a00 */
[----:B------:R-:W-:-:S03]  /*1dfb0*/  IMAD.WIDE R4, R0, 0x2, R4 ;  /* 0x0000000200047825 */ /* 0x000fc600078e0204 */
[----:B------:R-:W-:Y:S04]  /*1dfc0*/  STL.64 [R1+0x168], R22 ;  /* 0x0001681601007387 */ /* 0x000fe80000100a00 */
[----:B------:R0:W-:Y:S01]  /*1dfd0*/  STL [R1+0x5cc], R4 ;  /* 0x0005cc0401007387 */ /* 0x0001e20000100800 */
[----:B------:R1:W-:Y:S03]  /*1dfe0*/  STL [R1+0x4fc], R5 ;  /* 0x0004fc0501007387 */ /* 0x0003e60000100800 */
[----:B--2---:R-:W2:Y:S01]  /*1dff0*/  LDSM.16.MT88.4 R20, [R9+0x13800] ;  /* 0x013800000914783b */ /* 0x004ea20000004200 */
[----:B0-----:R-:W-:Y:S02]  /*1e000*/  IMAD.MOV.U32 R4, RZ, RZ, R13 ;  /* 0x000000ffff047224 */ /* 0x001fe400078e000d */
[----:B-1----:R-:W-:-:S04]  /*1e010*/  IMAD.MOV.U32 R5, RZ, RZ, R12 ;  /* 0x000000ffff057224 */ /* 0x002fc800078e000c */
[----:B------:R-:W-:-:S05]  /*1e020*/  IMAD.WIDE R4, R0, 0x2, R4 ;  /* 0x0000000200047825 */ /* 0x000fca00078e0204 */
[----:B------:R0:W-:Y:S01]  /*1e030*/  STL [R1+0x390], R4 ;  /* 0x0003900401007387 */ /* 0x0001e20000100800 */
[----:B------:R1:W-:Y:S03]  /*1e040*/  STL [R1+0x268], R5 ;  /* 0x0002680501007387 */ /* 0x0003e60000100800 */
[----:B0-----:R-:W4:Y:S01]  /*1e050*/  LDL.LU R4, [R1+0x26c] ;  /* 0x00026c0001047983 */ /* 0x001f220000300800 */
[----:B-1----:R-:W4:Y:S02]  /*1e060*/  LDL.LU R5, [R1+0x398] ;  /* 0x0003980001057983 */ /* 0x002f240000300800 */
[----:B---3--:R-:W-:Y:S02]  /*1e070*/  IMAD.MOV.U32 R8, RZ, RZ, R25 ;  /* 0x000000ffff087224 */ /* 0x008fe400078e0019 */
        /* <DEDUP_REMOVED lines=10> */
[----:B------:R-:W2:Y:S01]  /*1e120*/  LDL.LU R24, [R1+0x50] ;  /* 0x0000500001187983 */ /* 0x000ea20000300800 */
[----:B------:R-:W2:Y:S01]  /*1e130*/  LDL.LU R25, [R1+0x54] ;  /* 0x0000540001197983 */ /* 0x000ea20000300800 */
[----:B------:R-:W2:Y:S02]  /*1e140*/  LDL.LU R26, [R1+0x58] ;  /* 0x00005800011a7983 */ /* 0x000ea40000300800 */
[----:B------:R-:W2:Y:S02]  /*1e150*/  LDL.LU R27, [R1+0x5c] ;  /* 0x00005c00011b7983 */ /* 0x000ea40000300800 */
[----:B------:R1:W-:Y:S01]  /*1e160*/  STL [R1+0x504], R13 ;  /* 0x0005040d01007387 */ /* 0x0003e20000100800 */
[----:B0-----:R-:W2:Y:S01]  /*1e170*/  LDL.LU R12, [R1+0x50c] ;  /* 0x00050c00010c7983 */ /* 0x001ea20000300800 */
[----:B-1----:R-:W2:Y:S01]  /*1e180*/  LDL.LU R13, [R1+0x5d4] ;  /* 0x0005d400010d7983 */ /* 0x002ea20000300800 */
        /* <DEDUP_REMOVED lines=10> */
[----:B------:R-:W-:Y:S02]  /*1e230*/  LOP3.LUT R9, R9, R8, RZ, 0x3c, !PT ;  /* 0x0000000809097212 */ /* 0x000fe400078e3cff */
[----:B--2---:R-:W-:-:S04]  /*1e240*/  LOP3.LUT R13, R13, R12, RZ, 0x3c, !PT ;  /* 0x0000000c0d0d7212 */ /* 0x004fc800078e3cff */
        /* <DEDUP_REMOVED lines=12> */
[----:B------:R-:W-:Y:S01]  /*1e310*/  HMMA.16816.F32.BF16 R24, R20, R18, R24 ;  /* 0x000000121418723c */ /* 0x000fe20000041818 */
[----:B----4-:R-:W-:-:S04]  /*1e320*/  LOP3.LUT R5, R5, R4, RZ, 0x3c, !PT ;  /* 0x0000000405057212 */ /* 0x010fc800078e3cff */
[----:B------:R-:W-:-:S04]  /*1e330*/  LOP3.LUT R4, R5, R4, RZ, 0x3c, !PT ;  /* 0x0000000405047212 */ /* 0x000fc800078e3cff */
[----:B------:R-:W-:-:S05]  /*1e340*/  LOP3.LUT R5, R5, R4, RZ, 0x3c, !PT ;  /* 0x0000000405057212 */ /* 0x000fca00078e3cff */
[----:B------:R-:W-:Y:S01]  /*1e350*/  IMAD.WIDE R4, R0, 0x2, R4 ;  /* 0x0000000200047825 */ /* 0x000fe200078e0204 */
[----:B--2---:R-:W-:-:S04]  /*1e360*/  LOP3.LUT R9, R9, R8, RZ, 0x3c, !PT ;  /* 0x0000000809097212 */ /* 0x004fc800078e3cff */
[----:B------:R-:W-:Y:S02]  /*1e370*/  LOP3.LUT R8, R9, R8, RZ, 0x3c, !PT ;  /* 0x0000000809087212 */ /* 0x000fe400078e3cff */
[----:B---3--:R-:W-:-:S04]  /*1e380*/  LOP3.LUT R13, R13, R12, RZ, 0x3c, !PT ;  /* 0x0000000c0d0d7212 */ /* 0x008fc800078e3cff */
[----:B------:R-:W-:Y:S02]  /*1e390*/  LOP3.LUT R12, R13, R12, RZ, 0x3c, !PT ;  /* 0x0000000c0d0c7212 */ /* 0x000fe400078e3cff */
[----:B------:R-:W-:Y:S02]  /*1e3a0*/  LOP3.LUT R9, R9, R8, RZ, 0x3c, !PT ;  /* 0x0000000809097212 */ /* 0x000fe400078e3cff */
[----:B------:R-:W-:-:S03]  /*1e3b0*/  LOP3.LUT R13, R13, R12, RZ, 0x3c, !PT ;  /* 0x0000000c0d0d7212 */ /* 0x000fc600078e3cff */
[----:B------:R-:W-:-:S04]  /*1e3c0*/  IMAD.WIDE R8, R0, 0x2, R8 ;  /* 0x0000000200087825 */ /* 0x000fc800078e0208 */
[----:B------:R-:W-:Y:S02]  /*1e3d0*/  IMAD.WIDE R12, R0, 0x2, R12 ;  /* 0x00000002000c7825 */ /* 0x000fe400078e020c */
[----:B------:R-:W2:Y:S02]  /*1e3e0*/  LDL.LU R0, [R1+0x758] ;  /* 0x0007580001007983 */ /* 0x000ea40000300800 */
[----:B------:R-:W-:Y:S02]  /*1e3f0*/  STL [R1+0x3a0], R4 ;  /* 0x0003a00401007387 */ /* 0x000fe40000100800 */
[----:B------:R0:W-:Y:S02]  /*1e400*/  STL [R1+0x270], R5 ;  /* 0x0002700501007387 */ /* 0x0001e40000100800 */
[----:B0-----:R-:W3:Y:S01]  /*1e410*/  LDL.LU R5, [R1+0x3a8] ;  /* 0x0003a80001057983 */ /* 0x001ee20000300800 */
        /* <DEDUP_REMOVED lines=8> */
[----:B------:R0:W-:Y:S02]  /*1e4a0*/  STL.64 [R1+0x150], R24 ;  /* 0x0001501801007387 */ /* 0x0001e40000100a00 */
[----:B------:R1:W-:Y:S01]  /*1e4b0*/  STL.64 [R1+0x158], R26 ;  /* 0x0001581a01007387 */ /* 0x0003e20000100a00 */
[----:B0-----:R-:W2:Y:S01]  /*1e4c0*/  LDL.LU R24, [R1+0x30] ;  /* 0x0000300001187983 */ /* 0x001ea20000300800 */
[----:B------:R-:W2:Y:S02]  /*1e4d0*/  LDL.LU R25, [R1+0x34] ;  /* 0x0000340001197983 */ /* 0x000ea40000300800 */
[----:B-1----:R-:W2:Y:S02]  /*1e4e0*/  LDL.LU R26, [R1+0x38] ;  /* 0x00003800011a7983 */ /* 0x002ea40000300800 */
[----:B------:R-:W-:-:S02]  /*1e4f0*/  IMAD.MOV.U32 R27, RZ, RZ, R29 ;  /* 0x000000ffff1b7224 */ /* 0x000fc400078e001d */
[----:B------:R-:W2:Y:S01]  /*1e500*/  LDL.LU R29, [R1+0x754] ;  /* 0x00075400011d7983 */ /* 0x000ea20000300800 */
[----:B------:R-:W-:-:S04]  /*1e510*/  IMAD.MOV.U32 R19, RZ, RZ, c[0x0][0x18c] ;  /* 0x00006300ff137624 */ /* 0x000fc800078e00ff */
[----:B------:R-:W-:Y:S02]  /*1e520*/  IMAD.SHL.U32 R19, R19, 0x80, RZ ;  /* 0x0000008013137824 */ /* 0x000fe400078e00ff */
[----:B---3--:R-:W-:Y:S01]  /*1e530*/  IMAD.MOV.U32 R4, RZ, RZ, R5 ;  /* 0x000000ffff047224 */ /* 0x008fe200078e0005 */
[----:B----4-:R-:W-:-:S04]  /*1e540*/  LOP3.LUT R9, R9, R8, RZ, 0x3c, !PT ;  /* 0x0000000809097212 */ /* 0x010fc800078e3cff */
[----:B------:R-:W-:-:S04]  /*1e550*/  LOP3.LUT R8, R9, R8, RZ, 0x3c, !PT ;  /* 0x0000000809087212 */ /* 0x000fc800078e3cff */
[----:B------:R-:W-:Y:S02]  /*1e560*/  LOP3.LUT R9, R9, R8, RZ, 0x3c, !PT ;  /* 0x0000000809097212 */ /* 0x000fe400078e3cff */
[----:B--2---:R-:W-:Y:S01]  /*1e570*/  LOP3.LUT R13, R13, R12, RZ, 0x3c, !PT ;  /* 0x0000000c0d0d7212 */ /* 0x004fe200078e3cff */
[----:B------:R0:W-:Y:S01]  /*1e580*/  STL.64 [R1+0x738], R26 ;  /* 0x0007381a01007387 */ /* 0x0001e20000100a00 */
[----:B------:R1:W-:Y:S02]  /*1e590*/  STL.64 [R1+0x730], R24 ;  /* 0x0007301801007387 */ /* 0x0003e40000100a00 */
[----:B0-----:R-:W-:Y:S02]  /*1e5a0*/  IMAD.MOV.U32 R26, RZ, RZ, R3 ;  /* 0x000000ffff1a7224 */ /* 0x001fe400078e0003 */
[----:B-1----:R-:W-:Y:S02]  /*1e5b0*/  IMAD.MOV.U32 R24, RZ, RZ, R0 ;  /* 0x000000ffff187224 */ /* 0x002fe400078e0000 */
[----:B------:R-:W-:-:S02]  /*1e5c0*/  IMAD.MOV.U32 R25, RZ, RZ, R2 ;  /* 0x000000ffff197224 */ /* 0x000fc400078e0002 */
[----:B------:R-:W-:Y:S02]  /*1e5d0*/  IMAD.MOV.U32 R27, RZ, RZ, R28 ;  /* 0x000000ffff1b7224 */ /* 0x000fe400078e001c */
[----:B------:R-:W-:Y:S01]  /*1e5e0*/  IMAD.MOV.U32 R5, RZ, RZ, R29 ;  /* 0x000000ffff057224 */ /* 0x000fe200078e001d */
[----:B------:R-:W-:Y:S01]  /*1e5f0*/  LOP3.LUT R12, R13, R12, RZ, 0x3c, !PT ;  /* 0x0000000c0d0c7212 */ /* 0x000fe200078e3cff */
[----:B------:R0:W5:Y:S01]  /*1e600*/  LDL.LU R0, [R1+0x750] ;  /* 0x0007500001007983 */ /* 0x0001620000300800 */
[----:B------:R0:W5:Y:S02]  /*1e610*/  LDL.LU R2, [R1+0x74c] ;  /* 0x00074c0001027983 */ /* 0x0001640000300800 */
[----:B------:R-:W-:Y:S01]  /*1e620*/  HMMA.16816.F32.BF16 R24, R20, R14, R24 ;  /* 0x0000000e1418723c */ /* 0x000fe20000041818 */
[----:B------:R-:W-:Y:S01]  /*1e630*/  IMAD.WIDE R4, R19, 0x2, R4 ;  /* 0x0000000213047825 */ /* 0x000fe200078e0204 */
[----:B------:R-:W-:Y:S01]  /*1e640*/  LOP3.LUT R13, R13, R12, RZ, 0x3c, !PT ;  /* 0x0000000c0d0d7212 */ /* 0x000fe200078e3cff */
[----:B------:R-:W2:Y:S02]  /*1e650*/  LDL.LU R3, [R1+0x748] ;  /* 0x0007480001037983 */ /* 0x000ea40000300800 */
[----:B------:R-:W-:-:S04]  /*1e660*/  IMAD.WIDE R8, R19, 0x2, R8 ;  /* 0x0000000213087825 */ /* 0x000fc800078e0208 */
[----:B------:R-:W3:Y:S02]  /*1e670*/  LDL.LU R28, [R1+0x744] ;  /* 0x00074400011c7983 */ /* 0x000ee40000300800 */
[----:B------:R-:W4:Y:S02]  /*1e680*/  LDL.LU R29, [R1+0x740] ;  /* 0x00074000011d7983 */ /* 0x000f240000300800 */
[----:B------:R-:W-:Y:S01]  /*1e690*/  IMAD.WIDE R12, R19, 0x2, R12 ;  /* 0x00000002130c7825 */ /* 0x000fe200078e020c */
[----:B------:R-:W-:Y:S03]  /*1e6a0*/  STL [R1+0x3a8], R4 ;  /* 0x0003a80401007387 */ /* 0x000fe60000100800 */
[----:B------:R-:W-:Y:S02]  /*1e6b0*/  STL [R1+0x274], R5 ;  /* 0x0002740501007387 */ /* 0x000fe40000100800 */
[----:B------:R-:W-:Y:S02]  /*1e6c0*/  STL [R1+0x518], R8 ;  /* 0x0005180801007387 */ /* 0x000fe40000100800 */
[----:B------:R1:W-:Y:S02]  /*1e6d0*/  STL [R1+0x3ac], R9 ;  /* 0x0003ac0901007387 */ /* 0x0003e40000100800 */
[----:B-1----:R-:W4:Y:S01]  /*1e6e0*/  LDL.LU R9, [R1+0x520] ;  /* 0x0005200001097983 */ /* 0x002f220000300800 */
[----:B------:R1:W-:Y:S02]  /*1e6f0*/  STL [R1+0x5dc], R12 ;  /* 0x0005dc0c01007387 */ /* 0x0003e40000100800 */
[----:B------:R0:W-:Y:S01]  /*1e700*/  STL [R1+0x51c], R13 ;  /* 0x00051c0d01007387 */ /* 0x0001e20000100800 */
[----:B-1----:R-:W4:Y:S01]  /*1e710*/  LDL.LU R12, [R1+0x524] ;  /* 0x00052400010c7983 */ /* 0x002f220000300800 */
[----:B0-----:R-:W4:Y:S02]  /*1e720*/  LDL.LU R13, [R1+0x5e0] ;  /* 0x0005e000010d7983 */ /* 0x001f240000300800 */
[----:B------:R-:W-:Y:S02]  /*1e730*/  STL.64 [R1+0x140], R24 ;  /* 0x0001401801007387 */ /* 0x000fe40000100a00 */
[----:B------:R0:W-:Y:S02]  /*1e740*/  STL.64 [R1+0x148], R26 ;  /* 0x0001481a01007387 */ /* 0x0001e40000100a00 */
[----:B0-----:R-:W4:Y:S01]  /*1e750*/  LDL.LU.64 R26, [R1+0x738] ;  /* 0x00073800011a7983 */ /* 0x001f220000300a00 */
[----:B------:R-:W4:Y:S02]  /*1e760*/  LDL.LU.64 R24, [R1+0x730] ;  /* 0x0007300001187983 */ /* 0x000f240000300a00 */
[----:B------:R-:W4:Y:S02]  /*1e770*/  LDL.LU R18, [R1+0x534] ;  /* 0x0005340001127983 */ /* 0x000f240000300800 */
[----:B--2---:R-:W-:-:S02]  /*1e780*/  IMAD.MOV.U32 R5, RZ, RZ, R3 ;  /* 0x000000ffff057224 */ /* 0x004fc400078e0003 */
[----:B---3--:R-:W-:Y:S01]  /*1e790*/  IMAD.MOV.U32 R4, RZ, RZ, R28 ;  /* 0x000000ffff047224 */ /* 0x008fe200078e001c */
[----:B------:R-:W2:Y:S01]  /*1e7a0*/  LDL.LU R3, [R1+0x728] ;  /* 0x0007280001037983 */ /* 0x000ea20000300800 */
[----:B------:R-:W3:Y:S02]  /*1e7b0*/  LDL.LU R28, [R1+0x724] ;  /* 0x00072400011c7983 */ /* 0x000ee40000300800 */
[----:B------:R-:W-:-:S04]  /*1e7c0*/  IMAD.WIDE R4, R19, 0x2, R4 ;  /* 0x0000000213047825 */ /* 0x000fc800078e0204 */
[----:B----4-:R-:W-:Y:S02]  /*1e7d0*/  IMAD.MOV.U32 R8, RZ, RZ, R9 ;  /* 0x000000ffff087224 */ /* 0x010fe400078e0009 */
[----:B------:R-:W-:Y:S02]  /*1e7e0*/  IMAD.MOV.U32 R9, RZ, RZ, R29 ;  /* 0x000000ffff097224 */ /* 0x000fe400078e001d */
[----:B------:R-:W4:Y:S01]  /*1e7f0*/  LDL.LU R29, [R1+0x720] ;  /* 0x00072000011d7983 */ /* 0x000f220000300800 */
[----:B------:R-:W-:-:S04]  /*1e800*/  LOP3.LUT R13, R13, R12, RZ, 0x3c, !PT ;  /* 0x0000000c0d0d7212 */ /* 0x000fc800078e3cff */
[C---:B------:R-:W-:Y:S01]  /*1e810*/  LOP3.LUT R12, R13.reuse, R12, RZ, 0x3c, !PT ;  /* 0x0000000c0d0c7212 */ /* 0x040fe200078e3cff */
[----:B------:R-:W-:Y:S03]  /*1e820*/  HMMA.16816.F32.BF16 R24, R20, R10, R24 ;  /* 0x0000000a1418723c */ /* 0x000fe60000041818 */
[----:B------:R-:W-:Y:S01]  /*1e830*/  LOP3.LUT R13, R13, R12, RZ, 0x3c, !PT ;  /* 0x0000000c0d0d7212 */ /* 0x000fe200078e3cff */
[C---:B------:R-:W-:Y:S01]  /*1e840*/  IMAD.WIDE R8, R19.reuse, 0x2, R8 ;  /* 0x0000000213087825 */ /* 0x040fe200078e0208 */
[----:B------:R0:W-:Y:S03]  /*1e850*/  STL [R1+0x3b0], R4 ;  /* 0x0003b00401007387 */ /* 0x0001e60000100800 */
[----:B------:R1:W-:Y:S02]  /*1e860*/  STL [R1+0x278], R5 ;  /* 0x0002780501007387 */ /* 0x0003e40000100800 */
[----:B------:R-:W-:Y:S01]  /*1e870*/  IMAD.WIDE R12, R19, 0x2, R12 ;  /* 0x00000002130c7825 */ /* 0x000fe200078e020c */
[----:B0-----:R-:W2:Y:S03]  /*1e880*/  LDL.LU R4, [R1+0x27c] ;  /* 0x00027c0001047983 */ /* 0x001ea60000300800 */
[----:B-1----:R-:W2:Y:S02]  /*1e890*/  LDL.LU R5, [R1+0x3b8] ;  /* 0x0003b80001057983 */ /* 0x002ea40000300800 */
[----:B------:R-:W-:Y:S02]  /*1e8a0*/  STL [R1+0x520], R8 ;  /* 0x0005200801007387 */ /* 0x000fe40000100800 */
[----:B------:R0:W-:Y:S06]  /*1e8b0*/  STL [R1+0x3b4], R9 ;  /* 0x0003b40901007387 */ /* 0x0001ec0000100800 */
[----:B------:R-:W-:Y:S01]  /*1e8c0*/  IMAD.MOV.U32 R15, RZ, RZ, R24 ;  /* 0x000000ffff0f7224 */ /* 0x000fe200078e0018 */
[----:B0-----:R-:W3:Y:S01]  /*1e8d0*/  LDL.LU R9, [R1+0x3bc] ;  /* 0x0003bc0001097983 */ /* 0x001ee20000300800 */
[----:B------:R0:W-:Y:S02]  /*1e8e0*/  STL [R1+0x5e0], R12 ;  /* 0x0005e00c01007387 */ /* 0x0001e40000100800 */
[----:B------:R1:W-:Y:S02]  /*1e8f0*/  STL [R1+0x524], R13 ;  /* 0x0005240d01007387 */ /* 0x0003e40000100800 */
[----:B------:R-:W-:Y:S01]  /*1e900*/  STL.64 [R1+0x130], R24 ;  /* 0x0001301801007387 */ /* 0x000fe20000100a00 */
[----:B------:R1:W-:Y:S01]  /*1e910*/  STL.64 [R1+0x138], R26 ;  /* 0x0001381a01007387 */ /* 0x0003e20000100a00 */
[----:B0-----:R-:W-:-:S02]  /*1e920*/  IMAD.MOV.U32 R12, RZ, RZ, R27 ;  /* 0x000000ffff0c7224 */ /* 0x001fc400078e001b */
[----:B-1----:R-:W-:Y:S01]  /*1e930*/  IMAD.MOV.U32 R13, RZ, RZ, R25 ;  /* 0x000000ffff0d7224 */ /* 0x002fe200078e0019 */
[----:B------:R-:W3:Y:S01]  /*1e940*/  LDL.LU.64 R26, [R1+0x718] ;  /* 0x00071800011a7983 */ /* 0x000ee20000300a00 */
[----:B------:R-:W3:Y:S02]  /*1e950*/  LDL.LU.64 R24, [R1+0x710] ;  /* 0x0007100001187983 */ /* 0x000ee40000300a00 */
[----:B------:R-:W3:Y:S02]  /*1e960*/  LDL.LU R14, [R1+0x1e8] ;  /* 0x0001e800010e7983 */ /* 0x000ee40000300800 */
[----:B----4-:R-:W-:Y:S01]  /*1e970*/  IMAD.MOV.U32 R8, RZ, RZ, R29 ;  /* 0x000000ffff087224 */ /* 0x010fe200078e001d */
[----:B--2---:R-:W-:-:S04]  /*1e980*/  LOP3.LUT R5, R5, R4, RZ, 0x3c, !PT ;  /* 0x0000000405057212 */ /* 0x004fc800078e3cff */
[----:B------:R-:W-:-:S04]  /*1e990*/  LOP3.LUT R4, R5, R4, RZ, 0x3c, !PT ;  /* 0x0000000405047212 */ /* 0x000fc800078e3cff */
[----:B------:R-:W-:-:S05]  /*1e9a0*/  LOP3.LUT R5, R5, R4, RZ, 0x3c, !PT ;  /* 0x0000000405057212 */ /* 0x000fca00078e3cff */
[----:B------:R-:W-:-:S04]  /*1e9b0*/  IMAD.WIDE R10, R19, 0x2, R4 ;  /* 0x00000002130a7825 */ /* 0x000fc800078e0204 */
[----:B------:R-:W-:Y:S01]  /*1e9c0*/  IMAD.MOV.U32 R4, RZ, RZ, R3 ;  /* 0x000000ffff047224 */ /* 0x000fe200078e0003 */
[----:B---3--:R-:W-:Y:S01]  /*1e9d0*/  HMMA.16816.F32.BF16 R20, R20, R6, R24 ;  /* 0x000000061414723c */ /* 0x008fe20000041818 */
[----:B------:R-:W-:Y:S01]  /*1e9e0*/  IMAD.MOV.U32 R5, RZ, RZ, R9 ;  /* 0x000000ffff057224 */ /* 0x000fe200078e0009 */
[----:B------:R0:W5:Y:S01]  /*1e9f0*/  LDL.LU R3, [R1+0x708] ;  /* 0x0007080001037983 */ /* 0x0001620000300800 */
[----:B------:R-:W-:Y:S02]  /*1ea00*/  IMAD.MOV.U32 R9, RZ, RZ, R28 ;  /* 0x000000ffff097224 */ /* 0x000fe400078e001c */
[----:B------:R-:W2:Y:S02]  /*1ea10*/  LDL.LU R28, [R1+0x704] ;  /* 0x00070400011c7983 */ /* 0x000ea40000300800 */
[----:B------:R-:W2:Y:S01]  /*1ea20*/  LDL.LU R29, [R1+0x700] ;  /* 0x00070000011d7983 */ /* 0x000ea20000300800 */
[----:B------:R-:W-:Y:S01]  /*1ea30*/  STL [R1+0x3b8], R10 ;  /* 0x0003b80a01007387 */ /* 0x000fe20000100800 */
[----:B------:R1:W-:Y:S03]  /*1ea40*/  STL [R1+0x27c], R11 ;  /* 0x00027c0b01007387 */ /* 0x0003e60000100800 */
[----:B-1----:R-:W3:Y:S11]  /*1ea50*/  LDL.LU R11, [R1+0x3c8] ;  /* 0x0003c800010b7983 */ /* 0x002ef60000300800 */
[----:B------:R-:W-:Y:S01]  /*1ea60*/  STL.64 [R1+0x120], R20 ;  /* 0x0001201401007387 */ /* 0x000fe20000100a00 */
[----:B------:R-:W-:Y:S02]  /*1ea70*/  STL.64 [R1+0x128], R22 ;  /* 0x0001281601007387 */ /* 0x000fe40000100a00 */
[----:B------:R-:W4:Y:S02]  /*1ea80*/  LDL.LU R26, [R1+0x3c4] ;  /* 0x0003c400011a7983 */ /* 0x000f240000300800 */
[----:B------:R-:W2:Y:S02]  /*1ea90*/  LDL.LU R27, [R1+0x530] ;  /* 0x00053000011b7983 */ /* 0x000ea40000300800 */
[----:B------:R-:W-:-:S04]  /*1eaa0*/  IMAD.WIDE R4, R19, 0x2, R4 ;  /* 0x0000000213047825 */ /* 0x000fc800078e0204 */
[----:B------:R-:W-:Y:S01]  /*1eab0*/  IMAD.WIDE R8, R19, 0x2, R8 ;  /* 0x0000000213087825 */ /* 0x000fe200078e0208 */
[----:B------:R-:W-:Y:S03]  /*1eac0*/  STL [R1+0x528], R4 ;  /* 0x0005280401007387 */ /* 0x000fe60000100800 */
[----:B------:R4:W-:Y:S02]  /*1ead0*/  STL [R1+0x3bc], R5 ;  /* 0x0003bc0501007387 */ /* 0x0009e40000100800 */
[----:B------:R-:W-:Y:S01]  /*1eae0*/  IMAD.MOV.U32 R6, RZ, RZ, R18 ;  /* 0x000000ffff067224 */ /* 0x000fe200078e0012 */
[----:B------:R-:W-:Y:S01]  /*1eaf0*/  IADD3 R14, R14, -0x1, RZ ;  /* 0xffffffff0e0e7810 */ /* 0x000fe20007ffe0ff */
[----:B------:R-:W-:Y:S01]  /*1eb00*/  STL [R1+0x52c], R8 ;  /* 0x00052c0801007387 */ /* 0x000fe20000100800 */
[----:B------:R1:W-:Y:S03]  /*1eb10*/  STL [R1+0x3c0], R9 ;  /* 0x0003c00901007387 */ /* 0x0003e60000100800 */
[----:B------:R-:W-:Y:S01]  /*1eb20*/  STL [R1+0x1e8], R14 ;  /* 0x0001e80e01007387 */ /* 0x000fe20000100800 */
[----:B------:R-:W-:Y:S01]  /*1eb30*/  ISETP.NE.U32.AND P0, PT, R14, RZ, PT ;  /* 0x000000ff0e00720c */ /* 0x000fe20003f05070 */
[----:B------:R-:W-:-:S04]  /*1eb40*/  IMAD.MOV.U32 R18, RZ, RZ, c[0x0][0x188] ;  /* 0x00006200ff127624 */ /* 0x000fc800078e00ff */
[----:B------:R-:W-:Y:S01]  /*1eb50*/  IMAD.SHL.U32 R18, R18, 0x80, RZ ;  /* 0x0000008012127824 */ /* 0x000fe200078e00ff */
[----:B------:R-:W-:Y:S01]  /*1eb60*/  UIADD3 UR4, UR4, -0x80, URZ ;  /* 0xffffff8004047890 */ /* 0x000fe2000fffe03f */
[----:B------:R-:W-:Y:S02]  /*1eb70*/  IMAD.MOV.U32 R10, RZ, RZ, R23 ;  /* 0x000000ffff0a7224 */ /* 0x000fe400078e0017 */
[----:B---3--:R-:W-:Y:S02]  /*1eb80*/  IMAD.MOV.U32 R7, RZ, RZ, R11 ;  /* 0x000000ffff077224 */ /* 0x008fe400078e000b */
[----:B----4-:R-:W-:Y:S02]  /*1eb90*/  IMAD.MOV.U32 R5, RZ, RZ, R26 ;  /* 0x000000ffff057224 */ /* 0x010fe400078e001a */
[----:B--2---:R-:W-:Y:S02]  /*1eba0*/  IMAD.MOV.U32 R4, RZ, RZ, R27 ;  /* 0x000000ffff047224 */ /* 0x004fe400078e001b */
[----:B------:R-:W-:-:S04]  /*1ebb0*/  IMAD.WIDE R6, R19, 0x2, R6 ;  /* 0x0000000213067825 */ /* 0x000fc800078e0206 */
[----:B------:R-:W-:-:S05]  /*1ebc0*/  IMAD.WIDE R4, R19, 0x2, R4 ;  /* 0x0000000213047825 */ /* 0x000fca00078e0204 */
[----:B------:R2:W-:Y:S01]  /*1ebd0*/  STL [R1+0x530], R4 ;  /* 0x0005300401007387 */ /* 0x0005e20000100800 */
[----:B------:R3:W-:Y:S02]  /*1ebe0*/  STL [R1+0x3c4], R5 ;  /* 0x0003c40501007387 */ /* 0x0007e40000100800 */
[----:B------:R0:W-:Y:S02]  /*1ebf0*/  STL [R1+0x534], R6 ;  /* 0x0005340601007387 */ /* 0x0001e40000100800 */
[----:B------:R0:W-:Y:S02]  /*1ec00*/  STL [R1+0x3c8], R7 ;  /* 0x0003c80701007387 */ /* 0x0001e40000100800 */
[----:B-1----:R-:W-:-:S04]  /*1ec10*/  IMAD.WIDE R8, R18, 0x2, R28 ;  /* 0x0000000212087825 */ /* 0x002fc800078e021c */
[----:B--2---:R-:W-:Y:S02]  /*1ec20*/  IMAD.MOV.U32 R4, RZ, RZ, R8 ;  /* 0x000000ffff047224 */ /* 0x004fe400078e0008 */
[----:B---3--:R-:W-:Y:S01]  /*1ec30*/  IMAD.MOV.U32 R5, RZ, RZ, R9 ;  /* 0x000000ffff057224 */ /* 0x008fe200078e0009 */
[----:B0-----:R-:W-:Y:S01]  /*1ec40*/  @!P0 CALL.REL.NOINC `(.L_x_2) ;  /* 0x0000001000008944 */ /* 0x001fe20003c00000 */
[----:B------:R-:W-:Y:S05]  /*1ec50*/  BRA `(.L_x_3) ;  /* 0xfffeec2000007947 */ /* 0x000fea000383ffff */
.L_x_2:
[----:B-----5:R-:W2:Y:S04]  /*1ec60*/  LDL.LU R3, [R1+0x178] ;  /* 0x0001780001037983 */ /* 0x020ea80000300800 */
[----:B--2---:R0:W-:Y:S04]  /*1ec70*/  STL [R1+0x75c], R3 ;  /* 0x00075c0301007387 */ /* 0x0041e80000100800 */
[----:B0-----:R-:W2:Y:S04]  /*1ec80*/  LDL.LU R3, [R1+0x9c] ;  /* 0x00009c0001037983 */ /* 0x001ea80000300800 */
        /* <DEDUP_REMOVED lines=9> */
[----:B------:R-:W2:Y:S01]  /*1ed20*/  LDL.LU R2, [R1+0x98] ;  /* 0x0000980001027983 */ /* 0x000ea20000300800 */
[----:B0-----:R-:W-:-:S03]  /*1ed30*/  IMAD.MOV.U32 R3, RZ, RZ, R12 ;  /* 0x000000ffff037224 */ /* 0x001fc600078e000c */
        /* <DEDUP_REMOVED lines=12> */
[----:B--2---:R-:W-:Y:S04]  /*1ee00*/  STL [R1+0x788], R2 ;  /* 0x0007880201007387 */ /* 0x004fe80000100800 */
[----:B------:R-:W2:Y:S04]  /*1ee10*/  LDL.LU R5, [R1+0xbc] ;  /* 0x0000bc0001057983 */ /* 0x000ea80000300800 */
[----:B--2---:R0:W-:Y:S04]  /*1ee20*/  STL [R1+0x754], R5 ;  /* 0x0007540501007387 */ /* 0x0041e80000100800 */
[----:B0-----:R-:W2:Y:S04]  /*1ee30*/  LDL.LU R5, [R1+0x188] ;  /* 0x0001880001057983 */ /* 0x001ea80000300800 */
[----:B------:R-:W3:Y:S04]  /*1ee40*/  LDL.LU R4, [R1+0xdc] ;  /* 0x0000dc0001047983 */ /* 0x000ee80000300800 */
[----:B---3--:R0:W-:Y:S04]  /*1ee50*/  STL [R1+0x750], R4 ;  /* 0x0007500401007387 */ /* 0x0081e80000100800 */
[----:B0-----:R-:W3:Y:S04]  /*1ee60*/  LDL.LU R4, [R1+0xac] ;  /* 0x0000ac0001047983 */ /* 0x001ee80000300800 */
[----:B------:R-:W4:Y:S04]  /*1ee70*/  LDL.LU R7, [R1+0xb8] ;  /* 0x0000b80001077983 */ /* 0x000f280000300800 */
[----:B----4-:R0:W-:Y:S04]  /*1ee80*/  STL [R1+0x74c], R7 ;  /* 0x00074c0701007387 */ /* 0x0101e80000100800 */
[----:B0-----:R-:W4:Y:S04]  /*1ee90*/  LDL.LU R7, [R1+0xcc] ;  /* 0x0000cc0001077983 */ /* 0x001f280000300800 */
[----:B------:R-:W2:Y:S04]  /*1eea0*/  LDL.LU R6, [R1+0xd8] ;  /* 0x0000d80001067983 */ /* 0x000ea80000300800 */
[----:B--2---:R0:W-:Y:S04]  /*1eeb0*/  STL [R1+0x748], R6 ;  /* 0x0007480601007387 */ /* 0x0041e80000100800 */
[----:B0-----:R-:W2:Y:S04]  /*1eec0*/  LDL.LU R6, [R1+0xa8] ;  /* 0x0000a80001067983 */ /* 0x001ea80000300800 */
        /* <DEDUP_REMOVED lines=9> */
[----:B------:R0:W-:Y:S04]  /*1ef60*/  STL [R1+0x734], R13 ;  /* 0x0007340d01007387 */ /* 0x0001e80000100800 */
[----:B0-----:R-:W2:Y:S01]  /*1ef70*/  LDL.LU R13, [R1+0x198] ;  /* 0x00019800010d7983 */ /* 0x001ea20000300800 */
[----:B------:R-:W-:-:S03]  /*1ef80*/  IMAD.MOV.U32 R2, RZ, RZ, R10 ;  /* 0x000000ffff027224 */ /* 0x000fc600078e000a */
[----:B--2---:R0:W-:Y:S04]  /*1ef90*/  STL [R1+0x738], R13 ;  /* 0x0007380d01007387 */ /* 0x0041e80000100800 */
[----:B0-----:R-:W2:Y:S04]  /*1efa0*/  LDL.LU R13, [R1+0xe8] ;  /* 0x0000e800010d7983 */ /* 0x001ea80000300800 */
[----:B------:R-:W2:Y:S04]  /*1efb0*/  LDL.LU R10, [R1+0x118] ;  /* 0x00011800010a7983 */ /* 0x000ea80000300800 */
[----:B------:R0:W-:Y:S04]  /*1efc0*/  STL [R1+0x72c], R15 ;  /* 0x00072c0f01007387 */ /* 0x0001e80000100800 */
[----:B0-----:R-:W2:Y:S04]  /*1efd0*/  LDL.LU R15, [R1+0x144] ;  /* 0x00014400010f7983 */ /* 0x001ea80000300800 */
        /* <DEDUP_REMOVED lines=31> */
[----:B------:R-:W2:Y:S01]  /*1f1d0*/  LDL.LU R0, [R1+0x194] ;  /* 0x0001940001007983 */ /* 0x000ea20000300800 */
[----:B------:R-:W-:-:S03]  /*1f1e0*/  F2FP.BF16.PACK_AB R3, R2, R3 ;  /* 0x000000030203723e */ /* 0x000fc600000010ff */
[----:B--2---:R0:W-:Y:S04]  /*1f1f0*/  STL [R1+0x700], R0 ;  /* 0x0007000001007387 */ /* 0x0041e80000100800 */
[----:B0-----:R-:W2:Y:S04]  /*1f200*/  LDL.LU R0, [R1+0xe4] ;  /* 0x0000e40001007983 */ /* 0x001ea80000300800 */
[----:B------:R-:W2:Y:S04]  /*1f210*/  LDL.LU R24, [R1+0x114] ;  /* 0x0001140001187983 */ /* 0x000ea80000300800 */
[----:B------:R-:W2:Y:S04]  /*1f220*/  LDL.LU R28, [R1+0xe0] ;  /* 0x0000e000011c7983 */ /* 0x000ea80000300800 */
[----:B------:R-:W2:Y:S04]  /*1f230*/  LDL.LU R27, [R1+0xf0] ;  /* 0x0000f000011b7983 */ /* 0x000ea80000300800 */
[----:B------:R-:W2:Y:S04]  /*1f240*/  LDL.LU R29, [R1+0x190] ;  /* 0x00019000011d7983 */ /* 0x000ea80000300800 */
[----:B------:R-:W2:Y:S04]  /*1f250*/  LDL.LU R26, [R1+0x110] ;  /* 0x00011000011a7983 */ /* 0x000ea80000300800 */
[----:B------:R-:W2:Y:S04]  /*1f260*/  LDL.LU R2, [R1+0x788] ;  /* 0x0007880001027983 */ /* 0x000ea80000300800 */
[----:B------:R0:W-:Y:S04]  /*1f270*/  STL [R1+0x14], R3 ;  /* 0x0000140301007387 */ /* 0x0001e80000100800 */
[----:B0-----:R-:W2:Y:S02]  /*1f280*/  LDL.LU R3, [R1+0x784] ;  /* 0x0007840001037983 */ /* 0x001ea40000300800 */
[----:B--2---:R-:W-:-:S02]  /*1f290*/  F2FP.BF16.PACK_AB R3, R2, R3 ;  /* 0x000000030203723e */ /* 0x004fc400000010ff */
        /* <DEDUP_REMOVED lines=17> */
[----:B------:R0:W-:Y:S04]  /*1f3b0*/  STL [R1], R3 ;  /* 0x0000000301007387 */ /* 0x0001e80000100800 */
[----:B0-----:R-:W2:Y:S02]  /*1f3c0*/  LDL.LU R3, [R1+0x75c] ;  /* 0x00075c0001037983 */ /* 0x001ea40000300800 */
[----:B--2---:R-:W-:-:S02]  /*1f3d0*/  F2FP.BF16.PACK_AB R3, R2, R3 ;  /* 0x000000030203723e */ /* 0x004fc400000010ff */
[----:B------:R-:W2:Y:S02]  /*1f3e0*/  LDL.LU R2, [R1+0x758] ;  /* 0x0007580001027983 */ /* 0x000ea40000300800 */
[----:B--2---:R-:W-:Y:S02]  /*1f3f0*/  F2FP.BF16.PACK_AB R2, R5, R2 ;  /* 0x000000020502723e */ /* 0x004fe400000010ff */
[----:B------:R-:W3:Y:S02]  /*1f400*/  LDL.LU R5, [R1+0x754] ;  /* 0x0007540001057983 */ /* 0x000ee40000300800 */
[----:B---3--:R-:W-:Y:S02]  /*1f410*/  F2FP.BF16.PACK_AB R5, R4, R5 ;  /* 0x000000050405723e */ /* 0x008fe400000010ff */
[----:B------:R-:W4:Y:S02]  /*1f420*/  LDL.LU R4, [R1+0x750] ;  /* 0x0007500001047983 */ /* 0x000f240000300800 */
[----:B----4-:R-:W-:-:S02]  /*1f430*/  F2FP.BF16.PACK_AB R4, R7, R4 ;  /* 0x000000040704723e */ /* 0x010fc400000010ff */
[----:B------:R-:W2:Y:S02]  /*1f440*/  LDL.LU R7, [R1+0x74c] ;  /* 0x00074c0001077983 */ /* 0x000ea40000300800 */
[----:B--2---:R-:W-:Y:S02]  /*1f450*/  F2FP.BF16.PACK_AB R7, R6, R7 ;  /* 0x000000070607723e */ /* 0x004fe400000010ff */
[----:B------:R-:W2:Y:S02]  /*1f460*/  LDL.LU R6, [R1+0x748] ;  /* 0x0007480001067983 */ /* 0x000ea40000300800 */
[----:B--2---:R-:W-:Y:S02]  /*1f470*/  F2FP.BF16.PACK_AB R6, R9, R6 ;  /* 0x000000060906723e */ /* 0x004fe400000010ff */
[----:B------:R-:W2:Y:S02]  /*1f480*/  LDL.LU R9, [R1+0x744] ;  /* 0x0007440001097983 */ /* 0x000ea40000300800 */
[----:B--2---:R-:W-:-:S02]  /*1f490*/  F2FP.BF16.PACK_AB R9, R8, R9 ;  /* 0x000000090809723e */ /* 0x004fc400000010ff */
        /* <DEDUP_REMOVED lines=32> */
[----:B------:R-:W2:Y:S01]  /*1f6a0*/  LDL.LU R0, [R1+0x700] ;  /* 0x0007000001007983 */ /* 0x000ea20000300800 */
[----:B------:R-:W-:Y:S02]  /*1f6b0*/  F2FP.BF16.PACK_AB R27, R28, R27 ;  /* 0x0000001b1c1b723e */ /* 0x000fe400000010ff */
[----:B------:R-:W-:Y:S02]  /*1f6c0*/  F2FP.BF16.PACK_AB R26, R29, R26 ;  /* 0x0000001a1d1a723e */ /* 0x000fe400000010ff */
[----:B--2---:R-:W-:Y:S02]  /*1f6d0*/  F2FP.BF16.PACK_AB R24, R0, R24 ;  /* 0x000000180018723e */ /* 0x004fe400000010ff */
.L_x_1:
[----:B------:R1:W-:Y:S04]  /*1f6e0*/  STL [R1+0x71c], R2 ;  /* 0x00071c0201007387 */ /* 0x0003e80000100800 */
[----:B------:R2:W-:Y:S04]  /*1f6f0*/  STL [R1+0x718], R3 ;  /* 0x0007180301007387 */ /* 0x0005e80000100800 */
[----:B-1----:R-:W1:Y:S02]  /*1f700*/  S2R R2, SR_TID.X ;  /* 0x0000000000027919 */ /* 0x002e640000002100 */
[----:B01----:R-:W-:-:S02]  /*1f710*/  IMAD.SHL.U32 R0, R2, 0x20, RZ ;  /* 0x0000002002007824 */ /* 0x003fc400078e00ff */
[C---:B------:R-:W-:Y:S02]  /*1f720*/  IMAD.SHL.U32 R29, R2.reuse, 0x4, RZ ;  /* 0x00000004021d7824 */ /* 0x040fe400078e00ff */
[----:B------:R-:W-:Y:S01]  /*1f730*/  IMAD.SHL.U32 R28, R2, 0x10, RZ ;  /* 0x00000010021c7824 */ /* 0x000fe200078e00ff */
[----:B------:R-:W-:Y:S01]  /*1f740*/  LOP3.LUT R0, R0, 0x1c00, RZ, 0xc0, !PT ;  /* 0x00001c0000007812 */ /* 0x000fe200078ec0ff */
[----:B--2---:R-:W-:-:S03]  /*1f750*/  IMAD.SHL.U32 R3, R2, 0x8, RZ ;  /* 0x0000000802037824 */ /* 0x004fc600078e00ff */
[----:B------:R-:W-:Y:S02]  /*1f760*/  LOP3.LUT R0, R0, 0x38, R29, 0xf8, !PT ;  /* 0x0000003800007812 */ /* 0x000fe400078ef81d */
[----:B------:R-:W-:Y:S02]  /*1f770*/  SHF.R.S32.HI R29, RZ, 0x4, R2 ;  /* 0x00000004ff1d7819 */ /* 0x000fe40000011402 */
[----:B------:R-:W-:Y:S01]  /*1f780*/  LOP3.LUT R28, R28, 0x30, RZ, 0xc0, !PT ;  /* 0x000000301c1c7812 */ /* 0x000fe200078ec0ff */
[----:B------:R0:W-:Y:S01]  /*1f790*/  STL [R1+0x1c], R0 ;  /* 0x00001c0001007387 */ /* 0x0001e20000100800 */
[----:B------:R-:W-:Y:S02]  /*1f7a0*/  SGXT R29, R29, 0x1 ;  /* 0x000000011d1d781a */ /* 0x000fe40000000200 */
[----:B0-----:R-:W-:Y:S02]  /*1f7b0*/  LOP3.LUT R0, R28, 0x380, R3, 0xf8, !PT ;  /* 0x000003801c007812 */ /* 0x001fe400078ef803 */
[----:B------:R-:W-:-:S02]  /*1f7c0*/  LOP3.LUT R28, R29, 0x2040, RZ, 0xc0, !PT ;  /* 0x000020401d1c7812 */ /* 0x000fc400078ec0ff */
[----:B------:R-:W2:Y:S01]  /*1f7d0*/  LDL.LU R29, [R1+0x5fc] ;  /* 0x0005fc00011d7983 */ /* 0x000ea20000300800 */
[----:B------:R-:W-:Y:S02]  /*1f7e0*/  SHF.R.S32.HI R3, RZ, 0x2, R2 ;  /* 0x00000002ff037819 */ /* 0x000fe40000011402 */
[----:B------:R-:W-:Y:S02]  /*1f7f0*/  LOP3.LUT R2, R2, 0x80, RZ, 0xc0, !PT ;  /* 0x0000008002027812 */ /* 0x000fe400078ec0ff */
[----:B------:R-:W-:Y:S02]  /*1f800*/  SGXT R3, R3, 0x1 ;  /* 0x000000010303781a */ /* 0x000fe40000000200 */
[----:B------:R-:W-:-:S04]  /*1f810*/  SHF.R.U32.HI R2, RZ, 0x1, R2 ;  /* 0x00000001ff027819 */ /* 0x000fc80000011602 */
[----:B------:R-:W-:-:S06]  /*1f820*/  LOP3.LUT R2, R2, 0x2040, R3, 0x78, !PT ;  /* 0x0000204002027812 */ /* 0x000fcc00078e7803 */
[----:B------:R-:W3:Y:S04]  /*1f830*/  LDL.LU R2, [R1+0x71c] ;  /* 0x00071c0001027983 */ /* 0x000ee80000300800 */
[----:B------:R-:W-:Y:S01]  /*1f840*/  BAR.SYNC.DEFER_BLOCKING 0x0 ;  /* 0x0000000000007b1d */ /* 0x000fe20000010000 */
[----:B--2---:R-:W-:-:S05]  /*1f850*/  LOP3.LUT R29, R28, 0x40, R29, 0x78, !PT ;  /* 0x000000401c1d7812 */ /* 0x004fca00078e781d */
[----:B------:R-:W0:Y:S02]  /*1f860*/  S2R R28, SR_TID.X ;  /* 0x00000000001c7919 */ /* 0x000e240000002100 */
[----:B0-----:R-:W-:-:S04]  /*1f870*/  SHF.R.S32.HI R28, RZ, 0x3, R28 ;  /* 0x00000003ff1c7819 */ /* 0x001fc8000001141c */
[----:B------:R-:W-:-:S04]  /*1f880*/  SGXT R28, R28, 0x1 ;  /* 0x000000011c1c781a */ /* 0x000fc80000000200 */
[----:B------:R-:W-:Y:S02]  /*1f890*/  LOP3.LUT R28, R0, 0x4008, R28, 0xf8, !PT ;  /* 0x00004008001c7812 */ /* 0x000fe400078ef81c */
[----:B------:R-:W2:Y:S02]  /*1f8a0*/  LDL.LU R0, [R1+0x1c] ;  /* 0x00001c0001007983 */ /* 0x000ea40000300800 */
[----:B--2---:R-:W-:Y:S02]  /*1f8b0*/  LOP3.LUT R0, R0, R29, RZ, 0xfc, !PT ;  /* 0x0000001d00007212 */ /* 0x004fe400078efcff */
[----:B------:R-:W0:Y:S04]  /*1f8c0*/  S2R R29, SR_TID.X ;  /* 0x00000000001d7919 */ /* 0x000e280000002100 */
[----:B------:R1:W-:Y:S04]  /*1f8d0*/  STS.64 [R0+0x200], R24 ;  /* 0x0002001800007388 */ /* 0x0003e80000000a00 */
[----:B------:R2:W-:Y:S01]  /*1f8e0*/  STS.64 [R0+0x80], R22 ;  /* 0x0000801600007388 */ /* 0x0005e20000000a00 */
[----:B0-----:R-:W-:-:S04]  /*1f8f0*/  LOP3.LUT R29, R29, 0x80, RZ, 0xc0, !PT ;  /* 0x000000801d1d7812 */ /* 0x001fc800078ec0ff */
[----:B------:R-:W-:-:S04]  /*1f900*/  SHF.R.U32.HI R29, RZ, 0x1, R29 ;  /* 0x00000001ff1d7819 */ /* 0x000fc8000001161d */
[----:B------:R-:W-:Y:S02]  /*1f910*/  LOP3.LUT R29, R29, 0x2040, R3, 0x78, !PT ;  /* 0x000020401d1d7812 */ /* 0x000fe400078e7803 */
[----:B------:R-:W3:Y:S02]  /*1f920*/  LDL.LU R3, [R1+0x718] ;  /* 0x0007180001037983 */ /* 0x000ee40000300800 */
[----:B------:R-:W-:Y:S02]  /*1f930*/  LOP3.LUT R28, R28, R29, RZ, 0xfc, !PT ;  /* 0x0000001d1c1c7212 */ /* 0x000fe400078efcff */
[----:B------:R-:W4:Y:S04]  /*1f940*/  LDL.LU R29, [R1+0x1e4] ;  /* 0x0001e400011d7983 */ /* 0x000f280000300800 */
[----:B-1----:R-:W5:Y:S04]  /*1f950*/  LDL.LU R25, [R1+0x600] ;  /* 0x0006000001197983 */ /* 0x002f680000300800 */
[----:B--2---:R-:W2:Y:S04]  /*1f960*/  LDL.LU R22, [R1+0x10] ;  /* 0x0000100001167983 */ /* 0x004ea80000300800 */
[----:B------:R-:W2:Y:S04]  /*1f970*/  LDL.LU R23, [R1+0x14] ;  /* 0x0000140001177983 */ /* 0x000ea80000300800 */
[----:B------:R0:W-:Y:S04]  /*1f980*/  STS.64 [R0+0x100], R18 ;  /* 0x0001001200007388 */ /* 0x0001e80000000a00 */
[----:B------:R1:W-:Y:S04]  /*1f990*/  STS.64 [R0+0x300], R16 ;  /* 0x0003001000007388 */ /* 0x0003e80000000a00 */
[----:B0-----:R-:W4:Y:S04]  /*1f9a0*/  LDL.LU R18, [R1+0x8] ;  /* 0x0000080001127983 */ /* 0x001f280000300800 */
[----:B------:R-:W4:Y:S04]  /*1f9b0*/  LDL.LU R19, [R1+0xc] ;  /* 0x00000c0001137983 */ /* 0x000f280000300800 */
[----:B-1----:R-:W5:Y:S04]  /*1f9c0*/  LDL.LU R16, [R1] ;  /* 0x0000000001107983 */ /* 0x002f680000300800 */
[----:B------:R-:W5:Y:S04]  /*1f9d0*/  LDL.LU R17, [R1+0x4] ;  /* 0x0000040001117983 */ /* 0x000f680000300800 */
[----:B------:R0:W-:Y:S04]  /*1f9e0*/  STS.64 [R0+0x280], R20 ;  /* 0x0002801400007388 */ /* 0x0001e80000000a00 */
[----:B------:R1:W-:Y:S04]  /*1f9f0*/  STS.64 [R0], R26 ;  /* 0x0000001a00007388 */ /* 0x0003e80000000a00 */
[----:B------:R-:W-:Y:S01]  /*1fa00*/  STS.64 [R0+0x180], R14 ;  /* 0x0001800e00007388 */ /* 0x000fe20000000a00 */
[----:B0-----:R-:W-:-:S03]  /*1fa10*/  LOP3.LUT R20, R0, 0x8, RZ, 0x3c, !PT ;  /* 0x0000000800147812 */ /* 0x001fc600078e3cff */
[----:B------:R-:W-:Y:S04]  /*1fa20*/  STS.64 [R0+0x380], R12 ;  /* 0x0003800c00007388 */ /* 0x000fe80000000a00 */
[----:B------:R0:W-:Y:S04]  /*1fa30*/  STS.64 [R20+0x4000], R10 ;  /* 0x0040000a14007388 */ /* 0x0001e80000000a00 */
[----:B------:R-:W-:Y:S04]  /*1fa40*/  STS.64 [R20+0x4200], R8 ;  /* 0x0042000814007388 */ /* 0x000fe80000000a00 */
[----:B------:R-:W-:Y:S04]  /*1fa50*/  STS.64 [R20+0x4080], R6 ;  /* 0x0040800614007388 */ /* 0x000fe80000000a00 */
[----:B------:R0:W-:Y:S04]  /*1fa60*/  STS.64 [R20+0x4280], R4 ;  /* 0x0042800414007388 */ /* 0x0001e80000000a00 */
[----:B-1----:R-:W1:Y:S02]  /*1fa70*/  S2R R27, SR_TID.X ;  /* 0x00000000001b7919 */ /* 0x002e640000002100 */
[----:B-1----:R-:W-:-:S04]  /*1fa80*/  SHF.R.U32.HI R27, RZ, 0x6, R27 ;  /* 0x00000006ff1b7819 */ /* 0x002fc8000001161b */
[----:B------:R-:W-:Y:S01]  /*1fa90*/  SGXT.U32 R27, R27, 0x2 ;  /* 0x000000021b1b781a */ /* 0x000fe20000000000 */
[----:B---3--:R-:W-:Y:S04]  /*1faa0*/  STS.64 [R20+0x4100], R2 ;  /* 0x0041000214007388 */ /* 0x008fe80000000a00 */
[----:B--2---:R-:W-:Y:S04]  /*1fab0*/  STS.64 [R20+0x4380], R22 ;  /* 0x0043801614007388 */ /* 0x004fe80000000a00 */
[----:B----4-:R-:W-:Y:S04]  /*1fac0*/  STS.64 [R20+0x4180], R18 ;  /* 0x0041801214007388 */ /* 0x010fe80000000a00 */
[----:B-----5:R1:W-:Y:S04]  /*1fad0*/  STS.64 [R20+0x4300], R16 ;  /* 0x0043001014007388 */ /* 0x0203e80000000a00 */
[----:B------:R-:W-:Y:S01]  /*1fae0*/  BAR.SYNC.DEFER_BLOCKING 0x0 ;  /* 0x0000000000007b1d */ /* 0x000fe20000010000 */
[----:B0-----:R-:W-:-:S02]  /*1faf0*/  LOP3.LUT R10, R29, R27, RZ, 0xfc, !PT ;  /* 0x0000001b1d0a7212 */ /* 0x001fc400078efcff */
[----:B------:R-:W-:-:S03]  /*1fb00*/  ISETP.GE.AND P0, PT, R25, c[0x0][0x178], PT ;  /* 0x00005e0019007a0c */ /* 0x000fc60003f06270 */
[C---:B------:R-:W-:Y:S01]  /*1fb10*/  IMAD R5, R10.reuse, c[0x0][0x198], RZ ;  /* 0x000066000a057a24 */ /* 0x040fe200078e02ff */
[----:B------:R-:W-:Y:S01]  /*1fb20*/  ISETP.LT.AND P1, PT, R10, c[0x0][0x17c], !P0 ;  /* 0x00005f000a007a0c */ /* 0x000fe20004721270 */
[----:B------:R-:W0:Y:S01]  /*1fb30*/  LDS.64 R2, [R28] ;  /* 0x000000001c027984 */ /* 0x000e220000000a00 */
[----:B------:R-:W-:-:S03]  /*1fb40*/  IMAD.MOV.U32 R10, RZ, RZ, R29 ;  /* 0x000000ffff0a7224 */ /* 0x000fc600078e001d */
[----:B------:R-:W2:Y:S02]  /*1fb50*/  S2R R29, SR_TID.X ;  /* 0x00000000001d7919 */ /* 0x000ea40000002100 */
[C-C-:B------:R-:W-:Y:S02]  /*1fb60*/  LOP3.LUT R21, R10.reuse, 0x14, R27.reuse, 0xfe, !PT ;  /* 0x000000140a157812 */ /* 0x140fe400078efe1b */
[----:B-1----:R-:W-:Y:S01]  /*1fb70*/  LOP3.LUT R20, R10, 0x18, R27, 0xfe, !PT ;  /* 0x000000180a147812 */ /* 0x002fe200078efe1b */
[----:B------:R-:W-:Y:S01]  /*1fb80*/  IMAD R26, R25, c[0x0][0x194], RZ ;  /* 0x00006500191a7a24 */ /* 0x000fe200078e02ff */
[----:B0-----:R-:W-:Y:S04]  /*1fb90*/  STL.64 [R1+0x8], R2 ;  /* 0x0000080201007387 */ /* 0x001fe80000100a00 */
[----:B------:R2:W-:Y:S02]  /*1fba0*/  STL.64 [R1+0x710], R20 ;  /* 0x0007101401007387 */ /* 0x0005e40000100a00 */
[----:B--2---:R-:W-:-:S04]  /*1fbb0*/  SHF.R.U32.HI R21, RZ, 0x6, R29 ;  /* 0x00000006ff157819 */ /* 0x004fc8000001161d */
[----:B------:R-:W-:-:S04]  /*1fbc0*/  SGXT.U32 R21, R21, 0x2 ;  /* 0x000000021515781a */ /* 0x000fc80000000000 */
[C-C-:B------:R-:W-:Y:S02]  /*1fbd0*/  LOP3.LUT R6, R10.reuse, 0x34, R21.reuse, 0xfe, !PT ;  /* 0x000000340a067812 */ /* 0x140fe400078efe15 */
[C-C-:B------:R-:W-:Y:S02]  /*1fbe0*/  LOP3.LUT R4, R10.reuse, 0x38, R21.reuse, 0xfe, !PT ;  /* 0x000000380a047812 */ /* 0x140fe400078efe15 */
[C-C-:B------:R-:W-:Y:S01]  /*1fbf0*/  LOP3.LUT R8, R10.reuse, 0x3c, R21.reuse, 0xfe, !PT ;  /* 0x0000003c0a087812 */ /* 0x140fe200078efe15 */
[----:B------:R0:W-:Y:S04]  /*1fc00*/  STL [R1+0x30], R6 ;  /* 0x0000300601007387 */ /* 0x0001e80000100800 */
[----:B------:R1:W-:Y:S01]  /*1fc10*/  STL [R1+0x34], R4 ;  /* 0x0000340401007387 */ /* 0x0003e20000100800 */
[----:B0-----:R-:W-:-:S03]  /*1fc20*/  LOP3.LUT R6, R10, 0x40, R21, 0xfe, !PT ;  /* 0x000000400a067812 */ /* 0x001fc600078efe15 */
[----:B------:R0:W-:Y:S01]  /*1fc30*/  STL [R1+0x38], R8 ;  /* 0x0000380801007387 */ /* 0x0001e20000100800 */
[----:B-1----:R-:W-:-:S03]  /*1fc40*/  LOP3.LUT R4, R10, 0x44, R21, 0xfe, !PT ;  /* 0x000000440a047812 */ /* 0x002fc600078efe15 */
[----:B------:R1:W-:Y:S01]  /*1fc50*/  STL [R1+0x3c], R6 ;  /* 0x00003c0601007387 */ /* 0x0003e20000100800 */
[----:B0-----:R-:W-:-:S03]  /*1fc60*/  LOP3.LUT R8, R10, 0x48, R21, 0xfe, !PT ;  /* 0x000000480a087812 */ /* 0x001fc600078efe15 */
[----:B------:R0:W-:Y:S01]  /*1fc70*/  STL [R1+0x40], R4 ;  /* 0x0000400401007387 */ /* 0x0001e20000100800 */
[----:B-1----:R-:W-:-:S03]  /*1fc80*/  LOP3.LUT R6, R10, 0x4c, R21, 0xfe, !PT ;  /* 0x0000004c0a067812 */ /* 0x002fc600078efe15 */
[----:B------:R1:W-:Y:S04]  /*1fc90*/  STL [R1+0x44], R8 ;  /* 0x0000440801007387 */ /* 0x0003e80000100800 */
[----:B------:R2:W-:Y:S01]  /*1fca0*/  STL [R1+0x48], R6 ;  /* 0x0000480601007387 */ /* 0x0005e20000100800 */
[C-C-:B0-----:R-:W-:Y:S02]  /*1fcb0*/  LOP3.LUT R4, R10.reuse, 0x50, R21.reuse, 0xfe, !PT ;  /* 0x000000500a047812 */ /* 0x141fe400078efe15 */
[----:B-1----:R-:W-:-:S03]  /*1fcc0*/  LOP3.LUT R8, R10, 0x54, R21, 0xfe, !PT ;  /* 0x000000540a087812 */ /* 0x002fc600078efe15 */
[----:B------:R0:W-:Y:S01]  /*1fcd0*/  STL [R1+0x4c], R4 ;  /* 0x00004c0401007387 */ /* 0x0001e20000100800 */
[----:B--2---:R-:W-:-:S03]  /*1fce0*/  LOP3.LUT R6, R10, 0x58, R21, 0xfe, !PT ;  /* 0x000000580a067812 */ /* 0x004fc600078efe15 */
[----:B------:R1:W-:Y:S01]  /*1fcf0*/  STL [R1+0x50], R8 ;  /* 0x0000500801007387 */ /* 0x0003e20000100800 */
[----:B------:R-:W-:-:S03]  /*1fd00*/  LEA R0, P2, R26, c[0x0][0x170], 0x1 ;  /* 0x00005c001a007a11 */ /* 0x000fc600078408ff */
[----:B------:R2:W-:Y:S01]  /*1fd10*/  STL [R1+0x54], R6 ;  /* 0x0000540601007387 */ /* 0x0005e20000100800 */
[C-C-:B0-----:R-:W-:Y:S02]  /*1fd20*/  LOP3.LUT R4, R10.reuse, 0x5c, R21.reuse, 0xfe, !PT ;  /* 0x0000005c0a047812 */ /* 0x141fe400078efe15 */
[----:B-1----:R-:W-:-:S03]  /*1fd30*/  LOP3.LUT R8, R10, 0x60, R21, 0xfe, !PT ;  /* 0x000000600a087812 */ /* 0x002fc600078efe15 */
[----:B------:R0:W-:Y:S01]  /*1fd40*/  STL [R1+0x58], R4 ;  /* 0x0000580401007387 */ /* 0x0001e20000100800 */
[----:B--2---:R-:W-:-:S03]  /*1fd50*/  LOP3.LUT R6, R10, 0x64, R21, 0xfe, !PT ;  /* 0x000000640a067812 */ /* 0x004fc600078efe15 */
[----:B------:R1:W-:Y:S01]  /*1fd60*/  STL [R1+0x5c], R8 ;  /* 0x00005c0801007387 */ /* 0x0003e20000100800 */
[----:B------:R-:W-:Y:S02]  /*1fd70*/  LEA.HI.X.SX32 R26, R26, c[0x0][0x174], 0x1, P2 ;  /* 0x00005d001a1a7a11 */ /* 0x000fe400010f0eff */
[C---:B------:R-:W-:Y:S01]  /*1fd80*/  LEA R12, P2, R5.reuse, R0, 0x1 ;  /* 0x00000000050c7211 */ /* 0x040fe200078408ff */
[----:B------:R2:W-:Y:S01]  /*1fd90*/  STL [R1+0x60], R6 ;  /* 0x0000600601007387 */ /* 0x0005e20000100800 */
[--C-:B0-----:R-:W-:Y:S02]  /*1fda0*/  LOP3.LUT R4, R10, 0x68, R21.reuse, 0xfe, !PT ;  /* 0x000000680a047812 */ /* 0x101fe400078efe15 */
[----:B------:R-:W-:Y:S02]  /*1fdb0*/  LOP3.LUT R22, R28, 0x8, RZ, 0x3c, !PT ;  /* 0x000000081c167812 */ /* 0x000fe400078e3cff */
[----:B-1----:R-:W-:Y:S01]  /*1fdc0*/  LOP3.LUT R8, R10, 0x6c, R21, 0xfe, !PT ;  /* 0x0000006c0a087812 */ /* 0x002fe200078efe15 */
[----:B------:R0:W-:Y:S01]  /*1fdd0*/  STL [R1+0x64], R4 ;  /* 0x0000640401007387 */ /* 0x0001e20000100800 */
[----:B------:R-:W-:-:S02]  /*1fde0*/  LEA.HI.X.SX32 R13, R5, R26, 0x1, P2 ;  /* 0x0000001a050d7211 */ /* 0x000fc400010f0eff */
[C-C-:B--2---:R-:W-:Y:S01]  /*1fdf0*/  LOP3.LUT R6, R10.reuse, 0x70, R21.reuse, 0xfe, !PT ;  /* 0x000000700a067812 */ /* 0x144fe200078efe15 */
[----:B------:R1:W-:Y:S04]  /*1fe00*/  STL [R1+0x68], R8 ;  /* 0x0000680801007387 */ /* 0x0003e80000100800 */
[----:B------:R2:W-:Y:S01]  /*1fe10*/  STL [R1+0x6c], R6 ;  /* 0x00006c0601007387 */ /* 0x0005e20000100800 */
[----:B0-----:R-:W-:-:S03]  /*1fe20*/  LOP3.LUT R4, R10, 0x74, R21, 0xfe, !PT ;  /* 0x000000740a047812 */ /* 0x001fc600078efe15 */
[----:B------:R-:W0:Y:S01]  /*1fe30*/  LDS.64 R16, [R22] ;  /* 0x0000000016107984 */ /* 0x000e220000000a00 */
[----:B-1----:R-:W-:-:S03]  /*1fe40*/  LOP3.LUT R8, R10, 0x78, R21, 0xfe, !PT ;  /* 0x000000780a087812 */ /* 0x002fc600078efe15 */
[----:B------:R-:W-:Y:S01]  /*1fe50*/  @P1 STG.E.U16 [R12.64], R2 ;  /* 0x000000020c001986 */ /* 0x000fe2000c101506 */
[----:B--2---:R-:W-:-:S03]  /*1fe60*/  LOP3.LUT R6, R10, 0x7c, R21, 0xfe, !PT ;  /* 0x0000007c0a067812 */ /* 0x004fc600078efe15 */
[----:B------:R-:W1:Y:S04]  /*1fe70*/  LDS.64 R12, [R28+0x400] ;  /* 0x000400001c0c7984 */ /* 0x000e680000000a00 */
[----:B------:R2:W-:Y:S04]  /*1fe80*/  STL [R1+0x70], R4 ;  /* 0x0000700401007387 */ /* 0x0005e80000100800 */
[----:B------:R3:W-:Y:S04]  /*1fe90*/  STL [R1+0x74], R8 ;  /* 0x0000740801007387 */ /* 0x0007e80000100800 */
[----:B------:R4:W-:Y:S01]  /*1fea0*/  STL [R1+0x78], R6 ;  /* 0x0000780601007387 */ /* 0x0009e20000100800 */
[----:B--2---:R-:W-:-:S03]  /*1feb0*/  LOP3.LUT R4, R10, 0x80, R21, 0xfe, !PT ;  /* 0x000000800a047812 */ /* 0x004fc600078efe15 */
[----:B------:R-:W-:Y:S01]  /*1fec0*/  LDS.64 R14, [R22+0x800] ;  /* 0x00080000160e7984 */ /* 0x000fe20000000a00 */
[C-C-:B---3--:R-:W-:Y:S02]  /*1fed0*/  LOP3.LUT R8, R10.reuse, 0x8c, R21.reuse, 0xfe, !PT ;  /* 0x0000008c0a087812 */ /* 0x148fe400078efe15 */
[C-C-:B----4-:R-:W-:Y:S01]  /*1fee0*/  LOP3.LUT R6, R10.reuse, 0x88, R21.reuse, 0xfe, !PT ;  /* 0x000000880a067812 */ /* 0x150fe200078efe15 */
[----:B------:R2:W-:Y:S04]  /*1fef0*/  STL [R1+0x7c], R4 ;  /* 0x00007c0401007387 */ /* 0x0005e80000100800 */
[----:B------:R3:W-:Y:S01]  /*1ff00*/  STL [R1+0x80], R6 ;  /* 0x0000800601007387 */ /* 0x0007e20000100800 */
[----:B--2---:R-:W-:-:S03]  /*1ff10*/  LOP3.LUT R4, R10, 0x90, R21, 0xfe, !PT ;  /* 0x000000900a047812 */ /* 0x004fc600078efe15 */
[----:B------:R2:W-:Y:S01]  /*1ff20*/  STL [R1+0x84], R8 ;  /* 0x0000840801007387 */ /* 0x0005e20000100800 */
[----:B---3--:R-:W-:-:S03]  /*1ff30*/  LOP3.LUT R6, R10, 0x94, R21, 0xfe, !PT ;  /* 0x000000940a067812 */ /* 0x008fc600078efe15 */
[----:B------:R3:W-:Y:S04]  /*1ff40*/  STL [R1+0x88], R4 ;  /* 0x0000880401007387 */ /* 0x0007e80000100800 */
[----:B------:R4:W-:Y:S01]  /*1ff50*/  STL [R1+0x8c], R6 ;  /* 0x00008c0601007387 */ /* 0x0009e20000100800 */
[C-C-:B--2---:R-:W-:Y:S02]  /*1ff60*/  LOP3.LUT R8, R10.reuse, 0x98, R21.reuse, 0xfe, !PT ;  /* 0x000000980a087812 */ /* 0x144fe400078efe15 */
[----:B---3--:R-:W-:-:S03]  /*1ff70*/  LOP3.LUT R4, R10, 0x9c, R21, 0xfe, !PT ;  /* 0x0000009c0a047812 */ /* 0x008fc600078efe15 */
[----:B------:R2:W-:Y:S01]  /*1ff80*/  STL [R1+0x90], R8 ;  /* 0x0000900801007387 */ /* 0x0005e20000100800 */
[----:B----4-:R-:W-:-:S03]  /*1ff90*/  LOP3.LUT R6, R10, 0xa0, R21, 0xfe, !PT ;  /* 0x000000a00a067812 */ /* 0x010fc600078efe15 */
        /* <DEDUP_REMOVED lines=9> */
[C-C-:B---3--:R-:W-:Y:S02]  /*20030*/  LOP3.LUT R4, R10.reuse, 0xb0, R21.reuse, 0xfe, !PT ;  /* 0x000000b00a047812 */ /* 0x148fe400078efe15 */
[----:B----4-:R-:W-:-:S03]  /*20040*/  LOP3.LUT R6, R10, 0xb8, R21, 0xfe, !PT ;  /* 0x000000b80a067812 */ /* 0x010fc600078efe15 */
[----:B------:R2:W-:Y:S04]  /*20050*/  STL [R1+0xa8], R4 ;  /* 0x0000a80401007387 */ /* 0x0005e80000100800 */
[----:B------:R-:W-:Y:S04]  /*20060*/  STL [R1+0xac], R8 ;  /* 0x0000ac0801007387 */ /* 0x000fe80000100800 */
[----:B------:R3:W-:Y:S01]  /*20070*/  STL [R1+0xb0], R6 ;  /* 0x0000b00601007387 */ /* 0x0007e20000100800 */
[----:B--2---:R-:W-:-:S03]  /*20080*/  LOP3.LUT R4, R10, 0xbc, R21, 0xfe, !PT ;  /* 0x000000bc0a047812 */ /* 0x004fc600078efe15 */
[----:B0-----:R-:W-:Y:S01]  /*20090*/  STL [R1+0x700], R17 ;  /* 0x0007001101007387 */ /* 0x001fe20000100800 */
[----:B---3--:R-:W-:-:S03]  /*200a0*/  LOP3.LUT R6, R10, 0xc0, R21, 0xfe, !PT ;  /* 0x000000c00a067812 */ /* 0x008fc600078efe15 */
[----:B------:R0:W-:Y:S01]  /*200b0*/  STL [R1+0xb4], R4 ;  /* 0x0000b40401007387 */ /* 0x0001e20000100800 */
[----:B-1----:R-:W-:-:S03]  /*200c0*/  IMAD.MOV.U32 R29, RZ, RZ, R12 ;  /* 0x000000ffff1d7224 */ /* 0x002fc600078e000c */
[----:B------:R-:W-:Y:S04]  /*200d0*/  STL [R1+0xb8], R6 ;  /* 0x0000b80601007387 */ /* 0x000fe80000100800 */
[----:B------:R-:W-:Y:S04]  /*200e0*/  STL.64 [R1+0x10], R12 ;  /* 0x0000100c01007387 */ /* 0x000fe80000100a00 */
[----:B------:R-:W1:Y:S01]  /*200f0*/  LDS.64 R12, [R22+0x400] ;  /* 0x00040000160c7984 */ /* 0x000e620000000a00 */
[----:B0-----:R-:W-:-:S05]  /*20100*/  LOP3.LUT R4, R10, 0xc4, R21, 0xfe, !PT ;  /* 0x000000c40a047812 */ /* 0x001fca00078efe15 */
[----:B------:R0:W-:Y:S04]  /*20110*/  STL [R1+0xbc], R4 ;  /* 0x0000bc0401007387 */ /* 0x0001e80000100800 */
[----:B-1----:R-:W-:Y:S01]  /*20120*/  STL.64 [R1+0x18], R12 ;  /* 0x0000180c01007387 */ /* 0x002fe20000100a00 */
[----:B------:R-:W-:-:S03]  /*20130*/  IMAD.MOV.U32 R23, RZ, RZ, R12 ;  /* 0x000000ffff177224 */ /* 0x000fc600078e000c */
[----:B------:R-:W1:Y:S01]  /*20140*/  LDS.64 R12, [R28+0x800] ;  /* 0x000800001c0c7984 */ /* 0x000e620000000a00 */
[----:B0-----:R-:W-:-:S05]  /*20150*/  LOP3.LUT R4, R10, 0xc8, R21, 0xfe, !PT ;  /* 0x000000c80a047812 */ /* 0x001fca00078efe15 */
[----:B------:R0:W-:Y:S02]  /*20160*/  STL [R1+0xc0], R4 ;  /* 0x0000c00401007387 */ /* 0x0001e40000100800 */
[----:B0-----:R-:W-:-:S05]  /*20170*/  LOP3.LUT R4, R10, 0xcc, R21, 0xfe, !PT ;  /* 0x000000cc0a047812 */ /* 0x001fca00078efe15 */
[----:B------:R0:W-:Y:S01]  /*20180*/  STL [R1+0xc4], R4 ;  /* 0x0000c40401007387 */ /* 0x0001e20000100800 */
[----:B------:R-:W-:-:S03]  /*20190*/  LOP3.LUT R6, R10, 0xd0, R21, 0xfe, !PT ;  /* 0x000000d00a067812 */ /* 0x000fc600078efe15 */
[----:B-1----:R-:W-:Y:S04]  /*201a0*/  STL.64 [R1+0x28], R12 ;  /* 0x0000280c01007387 */ /* 0x002fe80000100a00 */
[----:B------:R-:W1:Y:S01]  /*201b0*/  LDS.64 R12, [R28+0xc00] ;  /* 0x000c00001c0c7984 */ /* 0x000e620000000a00 */
[C-C-:B0-----:R-:W-:Y:S02]  /*201c0*/  LOP3.LUT R4, R10.reuse, 0xd4, R21.reuse, 0xfe, !PT ;  /* 0x000000d40a047812 */ /* 0x141fe400078efe15 */
[C-C-:B------:R-:W-:Y:S01]  /*201d0*/  LOP3.LUT R8, R10.reuse, 0xd8, R21.reuse, 0xfe, !PT ;  /* 0x000000d80a087812 */ /* 0x140fe200078efe15 */
[----:B------:R0:W-:Y:S04]  /*201e0*/  STL [R1+0xc8], R6 ;  /* 0x0000c80601007387 */ /* 0x0001e80000100800 */
[----:B------:R2:W-:Y:S01]  /*201f0*/  STL [R1+0xcc], R4 ;  /* 0x0000cc0401007387 */ /* 0x0005e20000100800 */
[----:B0-----:R-:W-:-:S03]  /*20200*/  LOP3.LUT R6, R10, 0xdc, R21, 0xfe, !PT ;  /* 0x000000dc0a067812 */ /* 0x001fc600078efe15 */
[----:B------:R0:W-:Y:S01]  /*20210*/  STL [R1+0xd0], R8 ;  /* 0x0000d00801007387 */ /* 0x0001e20000100800 */
[----:B--2---:R-:W-:-:S03]  /*20220*/  LOP3.LUT R4, R10, 0xe0, R21, 0xfe, !PT ;  /* 0x000000e00a047812 */ /* 0x004fc600078efe15 */
[----:B------:R2:W-:Y:S04]  /*20230*/  STL [R1+0xd4], R6 ;  /* 0x0000d40601007387 */ /* 0x0005e80000100800 */
[----:B------:R3:W-:Y:S01]  /*20240*/  STL [R1+0xdc], R4 ;  /* 0x0000dc0401007387 */ /* 0x0007e20000100800 */
[C-C-:B0-----:R-:W-:Y:S02]  /*20250*/  LOP3.LUT R8, R10.reuse, 0xe4, R21.reuse, 0xfe, !PT ;  /* 0x000000e40a087812 */ /* 0x141fe400078efe15 */
[----:B--2---:R-:W-:-:S03]  /*20260*/  LOP3.LUT R6, R10, 0xe8, R21, 0xfe, !PT ;  /* 0x000000e80a067812 */ /* 0x004fc600078efe15 */
[----:B------:R0:W-:Y:S01]  /*20270*/  STL [R1+0xe0], R8 ;  /* 0x0000e00801007387 */ /* 0x0001e20000100800 */
[----:B---3--:R-:W-:-:S03]  /*20280*/  LOP3.LUT R4, R10, 0xec, R21, 0xfe, !PT ;  /* 0x000000ec0a047812 */ /* 0x008fc600078efe15 */
[----:B------:R2:W-:Y:S04]  /*20290*/  STL [R1+0xe4], R6 ;  /* 0x0000e40601007387 */ /* 0x0005e80000100800 */
[----:B------:R3:W-:Y:S01]  /*202a0*/  STL [R1+0xe8], R4 ;  /* 0x0000e80401007387 */ /* 0x0007e20000100800 */
[C-C-:B0-----:R-:W-:Y:S02]  /*202b0*/  LOP3.LUT R8, R10.reuse, 0xf0, R21.reuse, 0xfe, !PT ;  /* 0x000000f00a087812 */ /* 0x141fe400078efe15 */
[----:B--2---:R-:W-:-:S03]  /*202c0*/  LOP3.LUT R6, R10, 0xf4, R21, 0xfe, !PT ;  /* 0x000000f40a067812 */ /* 0x004fc600078efe15 */
[----:B------:R-:W-:Y:S01]  /*202d0*/  STL [R1+0xec], R8 ;  /* 0x0000ec0801007387 */ /* 0x000fe20000100800 */
[----:B---3--:R-:W-:-:S03]  /*202e0*/  LOP3.LUT R4, R10, 0xf8, R21, 0xfe, !PT ;  /* 0x000000f80a047812 */ /* 0x008fc600078efe15 */
[----:B------:R-:W-:Y:S04]  /*202f0*/  STL [R1+0xf0], R6 ;  /* 0x0000f00601007387 */ /* 0x000fe80000100800 */
[----:B------:R-:W-:Y:S04]  /*20300*/  STL [R1+0xf4], R4 ;  /* 0x0000f40401007387 */ /* 0x000fe80000100800 */
[----:B------:R0:W-:Y:S04]  /*20310*/  STL [R1+0x704], R15 ;  /* 0x0007040f01007387 */ /* 0x0001e80000100800 */
[----:B-1----:R-:W-:Y:S01]  /*20320*/  STL [R1+0x24], R13 ;  /* 0x0000240d01007387 */ /* 0x002fe20000100800 */
[----:B------:R-:W-:Y:S01]  /*20330*/  LOP3.LUT R5, R10, 0x4, R27, 0xfe, !PT ;  /* 0x000000040a057812 */ /* 0x000fe200078efe1b */
[----:B0-----:R-:W-:-:S02]  /*20340*/  IMAD.MOV.U32 R15, RZ, RZ, R12 ;  /* 0x000000ffff0f7224 */ /* 0x001fc400078e000c */
[----:B------:R-:W0:Y:S01]  /*20350*/  LDS.64 R12, [R22+0xc00] ;  /* 0x000c0000160c7984 */ /* 0x000e220000000a00 */
[C-C-:B------:R-:W-:Y:S02]  /*20360*/  LOP3.LUT R7, R10.reuse, 0x8, R27.reuse, 0xfe, !PT ;  /* 0x000000080a077812 */ /* 0x140fe400078efe1b */
[C-C-:B------:R-:W-:Y:S02]  /*20370*/  LOP3.LUT R9, R10.reuse, 0xc, R27.reuse, 0xfe, !PT ;  /* 0x0000000c0a097812 */ /* 0x140fe400078efe1b */
[C---:B------:R-:W-:Y:S02]  /*20380*/  LOP3.LUT R11, R10.reuse, 0x10, R27, 0xfe, !PT ;  /* 0x000000100a0b7812 */ /* 0x040fe400078efe1b */
[C-C-:B------:R-:W-:Y:S02]  /*20390*/  LOP3.LUT R3, R10.reuse, 0x1c, R21.reuse, 0xfe, !PT ;  /* 0x0000001c0a037812 */ /* 0x140fe400078efe15 */
[C-C-:B------:R-:W-:Y:S02]  /*203a0*/  LOP3.LUT R2, R10.reuse, 0x20, R21.reuse, 0xfe, !PT ;  /* 0x000000200a027812 */ /* 0x140fe400078efe15 */
[----:B------:R-:W-:-:S02]  /*203b0*/  LOP3.LUT R19, R10, 0x24, R21, 0xfe, !PT ;  /* 0x000000240a137812 */ /* 0x000fc400078efe15 */
[C-C-:B------:R-:W-:Y:S02]  /*203c0*/  LOP3.LUT R18, R10.reuse, 0x28, R21.reuse, 0xfe, !PT ;  /* 0x000000280a127812 */ /* 0x140fe400078efe15 */
[C-C-:B------:R-:W-:Y:S02]  /*203d0*/  LOP3.LUT R25, R10.reuse, 0x2c, R21.reuse, 0xfe, !PT ;  /* 0x0000002c0a197812 */ /* 0x140fe400078efe15 */
[C-C-:B------:R-:W-:Y:S02]  /*203e0*/  LOP3.LUT R27, R10.reuse, 0x30, R21.reuse, 0xfe, !PT ;  /* 0x000000300a1b7812 */ /* 0x140fe400078efe15 */
[C-C-:B------:R-:W-:Y:S02]  /*203f0*/  LOP3.LUT R24, R10.reuse, 0x84, R21.reuse, 0xfe, !PT ;  /* 0x000000840a187812 */ /* 0x140fe400078efe15 */
[----:B------:R-:W-:Y:S02]  /*20400*/  LOP3.LUT R17, R10, 0xfc, R21, 0xfe, !PT ;  /* 0x000000fc0a117812 */ /* 0x000fe400078efe15 */
[----:B------:R-:W1:Y:S04]  /*20410*/  LDS.64 R20, [R28+0x1000] ;  /* 0x001000001c147984 */ /* 0x000e680000000a00 */
[----:B0-----:R0:W-:Y:S04]  /*20420*/  STL [R1+0x708], R13 ;  /* 0x0007080d01007387 */ /* 0x0011e80000100800 */
[----:B0-----:R-:W2:Y:S04]  /*20430*/  LDL.LU R13, [R1+0x28] ;  /* 0x00002800010d7983 */ /* 0x001ea80000300800 */
[----:B------:R0:W-:Y:S04]  /*20440*/  STL [R1+0xd8], R17 ;  /* 0x0000d81101007387 */ /* 0x0001e80000100800 */
[----:B-1----:R1:W-:Y:S01]  /*20450*/  STL [R1+0x4], R21 ;  /* 0x0000041501007387 */ /* 0x0023e20000100800 */
[----:B0-----:R-:W-:-:S03]  /*20460*/  IMAD.MOV.U32 R17, RZ, RZ, R20 ;  /* 0x000000ffff117224 */ /* 0x001fc600078e0014 */
[----:B-1----:R-:W3:Y:S01]  /*20470*/  LDL.LU.64 R20, [R1+0x710] ;  /* 0x0007100001147983 */ /* 0x002ee20000300a00 */
[C---:B------:R-:W-:Y:S01]  /*20480*/  ISETP.LT.AND P4, PT, R5.reuse, c[0x0][0x17c], !P0 ;  /* 0x00005f0005007a0c */ /* 0x040fe20004781270 */
[----:B------:R-:W-:Y:S01]  /*20490*/  IMAD R5, R5, c[0x0][0x198], RZ ;  /* 0x0000660005057a24 */ /* 0x000fe200078e02ff */
[C---:B------:R-:W-:Y:S01]  /*204a0*/  ISETP.LT.AND P3, PT, R7.reuse, c[0x0][0x17c], !P0 ;  /* 0x00005f0007007a0c */ /* 0x040fe20004761270 */
[----:B------:R-:W-:Y:S01]  /*204b0*/  IMAD R7, R7, c[0x0][0x198], RZ ;  /* 0x0000660007077a24 */ /* 0x000fe200078e02ff */
[C---:B------:R-:W-:Y:S01]  /*204c0*/  ISETP.LT.AND P2, PT, R9.reuse, c[0x0][0x17c], !P0 ;  /* 0x00005f0009007a0c */ /* 0x040fe20004741270 */
[----:B------:R-:W-:Y:S01]  /*204d0*/  IMAD R9, R9, c[0x0][0x198], RZ ;  /* 0x0000660009097a24 */ /* 0x000fe200078e02ff */
[C---:B------:R-:W-:Y:S01]  /*204e0*/  ISETP.LT.AND P1, PT, R11.reuse, c[0x0][0x17c], !P0 ;  /* 0x00005f000b007a0c */ /* 0x040fe20004721270 */
[----:B------:R-:W-:Y:S01]  /*204f0*/  IMAD R11, R11, c[0x0][0x198], RZ ;  /* 0x000066000b0b7a24 */ /* 0x000fe200078e02ff */
[-C--:B------:R-:W-:Y:S02]  /*20500*/  LEA R4, P6, R5, R0.reuse, 0x1 ;  /* 0x0000000005047211 */ /* 0x080fe400078c08ff */
[----:B------:R-:W-:-:S02]  /*20510*/  LEA R6, P5, R7, R0, 0x1 ;  /* 0x0000000007067211 */ /* 0x000fc400078a08ff */
[----:B------:R-:W-:Y:S02]  /*20520*/  LEA.HI.X.SX32 R5, R5, R26, 0x1, P6 ;  /* 0x0000001a05057211 */ /* 0x000fe400030f0eff */
[----:B------:R-:W-:Y:S02]  /*20530*/  LEA R8, P6, R9, R0, 0x1 ;  /* 0x0000000009087211 */ /* 0x000fe400078c08ff */
[----:B------:R-:W-:Y:S02]  /*20540*/  LEA.HI.X.SX32 R7, R7, R26, 0x1, P5 ;  /* 0x0000001a07077211 */ /* 0x000fe400028f0eff */
[----:B------:R-:W-:Y:S02]  /*20550*/  LEA R10, P5, R11, R0, 0x1 ;  /* 0x000000000b0a7211 */ /* 0x000fe400078a08ff */
[-C--:B------:R-:W-:Y:S02]  /*20560*/  LEA.HI.X.SX32 R9, R9, R26.reuse, 0x1, P6 ;  /* 0x0000001a09097211 */ /* 0x080fe400030f0eff */
[----:B------:R-:W-:Y:S01]  /*20570*/  LEA.HI.X.SX32 R11, R11, R26, 0x1, P5 ;  /* 0x0000001a0b0b7211 */ /* 0x000fe200028f0eff */
[----:B------:R-:W-:Y:S04]  /*20580*/  @P4 STG.E.U16 [R4.64], R16 ;  /* 0x0000001004004986 */ /* 0x000fe8000c101506 */
[----:B------:R-:W-:Y:S04]  /*20590*/  @P3 STG.E.U16 [R6.64], R29 ;  /* 0x0000001d06003986 */ /* 0x000fe8000c101506 */
[----:B------:R0:W-:Y:S01]  /*205a0*/  @P2 STG.E.U16 [R8.64], R23 ;  /* 0x0000001708002986 */ /* 0x0001e2000c101506 */
[C---:B------:R-:W-:Y:S01]  /*205b0*/  ISETP.LT.AND P3, PT, R3.reuse, c[0x0][0x17c], !P0 ;  /* 0x00005f0003007a0c */ /* 0x040fe20004761270 */
[----:B------:R-:W-:-:S02]  /*205c0*/  IMAD R3, R3, c[0x0][0x198], RZ ;  /* 0x0000660003037a24 */ /* 0x000fc400078e02ff */
[----:B------:R-:W-:Y:S01]  /*205d0*/  LDS.64 R8, [R28+0x1400] ;  /* 0x001400001c087984 */ /* 0x000fe20000000a00 */
[----:B0-----:R-:W-:-:S03]  /*205e0*/  IMAD R23, R2, c[0x0][0x198], RZ ;  /* 0x0000660002177a24 */ /* 0x001fc600078e02ff */
[----:B--2---:R-:W-:Y:S04]  /*205f0*/  @P1 STG.E.U16 [R10.64], R13 ;  /* 0x0000000d0a001986 */ /* 0x004fe8000c101506 */
[----:B------:R-:W0:Y:S01]  /*20600*/  LDS.64 R10, [R22+0x1000] ;  /* 0x00100000160a7984 */ /* 0x000e220000000a00 */
[----:B------:R-:W-:Y:S01]  /*20610*/  ISETP.LT.AND P1, PT, R2, c[0x0][0x17c], !P0 ;  /* 0x00005f0002007a0c */ /* 0x000fe20004721270 */
[C---:B---3--:R-:W-:Y:S01]  /*20620*/  IMAD R6, R21.reuse, c[0x0][0x198], RZ ;  /* 0x0000660015067a24 */ /* 0x048fe200078e02ff */
[----:B------:R-:W-:Y:S01]  /*20630*/  ISETP.LT.AND P2, PT, R21, c[0x0][0x17c], !P0 ;  /* 0x00005f0015007a0c */ /* 0x000fe20004741270 */
[C---:B------:R-:W-:Y:S01]  /*20640*/  IMAD R5, R20.reuse, c[0x0][0x198], RZ ;  /* 0x0000660014057a24 */ /* 0x040fe200078e02ff */
[----:B------:R-:W-:Y:S02]  /*20650*/  ISETP.LT.AND P4, PT, R20, c[0x0][0x17c], !P0 ;  /* 0x00005f0014007a0c */ /* 0x000fe40004781270 */
[----:B------:R-:W-:-:S04]  /*20660*/  LEA R20, P6, R6, R0, 0x1 ;  /* 0x0000000006147211 */ /* 0x000fc800078c08ff */
[----:B------:R-:W-:Y:S02]  /*20670*/  LEA.HI.X.SX32 R21, R6, R26, 0x1, P6 ;  /* 0x0000001a06157211 */ /* 0x000fe400030f0eff */
[-C--:B------:R-:W-:Y:S01]  /*20680*/  LEA R4, P5, R5, R0.reuse, 0x1 ;  /* 0x0000000005047211 */ /* 0x080fe200078a08ff */
[----:B------:R-:W1:Y:S01]  /*20690*/  LDS.64 R6, [R22+0x1400] ;  /* 0x0014000016067984 */ /* 0x000e620000000a00 */
[----:B------:R-:W-:-:S03]  /*206a0*/  LEA R2, P6, R3, R0, 0x1 ;  /* 0x0000000003027211 */ /* 0x000fc600078c08ff */
[----:B------:R2:W-:Y:S01]  /*206b0*/  @P2 STG.E.U16 [R20.64], R14 ;  /* 0x0000000e14002986 */ /* 0x0005e2000c101506 */
[-C--:B------:R-:W-:Y:S02]  /*206c0*/  LEA.HI.X.SX32 R5, R5, R26.reuse, 0x1, P5 ;  /* 0x0000001a05057211 */ /* 0x080fe400028f0eff */
[----:B------:R-:W-:Y:S02]  /*206d0*/  LEA.HI.X.SX32 R3, R3, R26, 0x1, P6 ;  /* 0x0000001a03037211 */ /* 0x000fe400030f0eff */
[C---:B--2---:R-:W-:Y:S01]  /*206e0*/  LEA R20, P2, R23.reuse, R0, 0x1 ;  /* 0x0000000017147211 */ /* 0x044fe200078408ff */
[----:B------:R-:W-:Y:S03]  /*206f0*/  @P4 STG.E.U16 [R4.64], R15 ;  /* 0x0000000f04004986 */ /* 0x000fe6000c101506 */
[----:B------:R-:W-:Y:S01]  /*20700*/  LEA.HI.X.SX32 R21, R23, R26, 0x1, P2 ;  /* 0x0000001a17157211 */ /* 0x000fe200010f0eff */
[----:B------:R-:W2:Y:S01]  /*20710*/  LDS.64 R4, [R28+0x1800] ;  /* 0x001800001c047984 */ /* 0x000ea20000000a00 */
[C---:B------:R-:W-:Y:S01]  /*20720*/  ISETP.LT.AND P2, PT, R19.reuse, c[0x0][0x17c], !P0 ;  /* 0x00005f0013007a0c */ /* 0x040fe20004741270 */
[----:B------:R-:W-:-:S02]  /*20730*/  IMAD R19, R19, c[0x0][0x198], RZ ;  /* 0x0000660013137a24 */ /* 0x000fc400078e02ff */
[----:B------:R-:W-:Y:S01]  /*20740*/  @P3 STG.E.U16 [R2.64], R12 ;  /* 0x0000000c02003986 */ /* 0x000fe2000c101506 */
[----:B------:R-:W-:-:S03]  /*20750*/  ISETP.LT.AND P3, PT, R18, c[0x0][0x17c], !P0 ;  /* 0x00005f0012007a0c */ /* 0x000fc60004761270 */
[----:B------:R3:W-:Y:S04]  /*20760*/  @P1 STG.E.U16 [R20.64], R17 ;  /* 0x0000001114001986 */ /* 0x0007e8000c101506 */
[----:B------:R-:W4:Y:S01]  /*20770*/  LDS.64 R2, [R22+0x1800] ;  /* 0x0018000016027984 */ /* 0x000f220000000a00 */
[----:B------:R-:W-:-:S03]  /*20780*/  ISETP.LT.AND P5, PT, R24, c[0x0][0x17c], !P0 ;  /* 0x00005f0018007a0c */ /* 0x000fc600047a1270 */
[----:B------:R-:W5:Y:S01]  /*20790*/  LDS.64 R28, [R28+0x1c00] ;  /* 0x001c00001c1c7984 */ /* 0x000f620000000a00 */
[----:B---3--:R-:W-:Y:S01]  /*207a0*/  IMAD R21, R18, c[0x0][0x198], RZ ;  /* 0x0000660012157a24 */ /* 0x008fe200078e02ff */
[C---:B------:R-:W-:Y:S02]  /*207b0*/  LEA R18, P4, R19.reuse, R0, 0x1 ;  /* 0x0000000013127211 */ /* 0x040fe400078808ff */
[----:B------:R-:W3:Y:S02]  /*207c0*/  LDS.64 R22, [R22+0x1c00] ;  /* 0x001c000016167984 */ /* 0x000ee40000000a00 */
[----:B------:R-:W-:-:S05]  /*207d0*/  LEA.HI.X.SX32 R19, R19, R26, 0x1, P4 ;  /* 0x0000001a13137211 */ /* 0x000fca00020f0eff */
[----:B0-----:R0:W-:Y:S04]  /*207e0*/  @P2 STG.E.U16 [R18.64], R10 ;  /* 0x0000000a12002986 */ /* 0x0011e8000c101506 */
[----:B0-----:R-:W2:Y:S01]  /*207f0*/  LDL.LU R18, [R1+0x30] ;  /* 0x0000300001127983 */ /* 0x001ea20000300800 */
[C---:B------:R-:W-:Y:S01]  /*20800*/  ISETP.LT.AND P1, PT, R25.reuse, c[0x0][0x17c], !P0 ;  /* 0x00005f0019007a0c */ /* 0x040fe20004721270 */
[----:B------:R-:W-:Y:S01]  /*20810*/  IMAD R25, R25, c[0x0][0x198], RZ ;  /* 0x0000660019197a24 */ /* 0x000fe200078e02ff */
[----:B------:R-:W-:-:S04]  /*20820*/  LEA R20, P6, R21, R0, 0x1 ;  /* 0x0000000015147211 */ /* 0x000fc800078c08ff */
[----:B------:R-:W-:Y:S02]  /*20830*/  LEA R24, P4, R25, R0, 0x1 ;  /* 0x0000000019187211 */ /* 0x000fe400078808ff */
[-C--:B------:R-:W-:Y:S02]  /*20840*/  LEA.HI.X.SX32 R21, R21, R26.reuse, 0x1, P6 ;  /* 0x0000001a15157211 */ /* 0x080fe400030f0eff */
[----:B------:R-:W-:Y:S01]  /*20850*/  LEA.HI.X.SX32 R25, R25, R26, 0x1, P4 ;  /* 0x0000001a19197211 */ /* 0x000fe200020f0eff */
[C---:B------:R-:W-:Y:S01]  /*20860*/  IMAD R19, R27.reuse, c[0x0][0x198], RZ ;  /* 0x000066001b137a24 */ /* 0x040fe200078e02ff */
[----:B------:R-:W-:Y:S01]  /*20870*/  ISETP.LT.AND P2, PT, R27, c[0x0][0x17c], !P0 ;  /* 0x00005f001b007a0c */ /* 0x000fe20004741270 */
[----:B------:R-:W-:Y:S04]  /*20880*/  @P3 STG.E.U16 [R20.64], R8 ;  /* 0x0000000814003986 */ /* 0x000fe8000c101506 */
[----:B------:R-:W3:Y:S04]  /*20890*/  LDL.LU R27, [R1+0x3c] ;  /* 0x00003c00011b7983 */ /* 0x000ee80000300800 */
[----:B-1----:R0:W-:Y:S04]  /*208a0*/  @P1 STG.E.U16 [R24.64], R6 ;  /* 0x0000000618001986 */ /* 0x0021e8000c101506 */
[----:B0-----:R-:W3:Y:S04]  /*208b0*/  LDL.LU R25, [R1+0x34] ;  /* 0x0000340001197983 */ /* 0x001ee80000300800 */
[----:B------:R-:W5:Y:S01]  /*208c0*/  LDL.LU R24, [R1+0x38] ;  /* 0x0000380001187983 */ /* 0x000f620000300800 */
[C---:B--2---:R-:W-:Y:S01]  /*208d0*/  IMAD R21, R18.reuse, c[0x0][0x198], RZ ;  /* 0x0000660012157a24 */ /* 0x044fe200078e02ff */
[----:B------:R-:W-:-:S02]  /*208e0*/  ISETP.LT.AND P4, PT, R18, c[0x0][0x17c], !P0 ;  /* 0x00005f0012007a0c */ /* 0x000fc40004781270 */
[-C--:B------:R-:W-:Y:S02]  /*208f0*/  LEA R18, P3, R19, R0.reuse, 0x1 ;  /* 0x0000000013127211 */ /* 0x080fe400078608ff */
[----:B------:R-:W-:Y:S02]  /*20900*/  LEA R20, P6, R21, R0, 0x1 ;  /* 0x0000000015147211 */ /* 0x000fe400078c08ff */
[-C--:B------:R-:W-:Y:S02]  /*20910*/  LEA.HI.X.SX32 R19, R19, R26.reuse, 0x1, P3 ;  /* 0x0000001a13137211 */ /* 0x080fe400018f0eff */
[----:B------:R-:W-:-:S03]  /*20920*/  LEA.HI.X.SX32 R21, R21, R26, 0x1, P6 ;  /* 0x0000001a15157211 */ /* 0x000fc600030f0eff */
[----:B------:R-:W-:Y:S04]  /*20930*/  @P2 STG.E.U16 [R18.64], R4 ;  /* 0x0000000412002986 */ /* 0x000fe8000c101506 */
[----:B----4-:R0:W-:Y:S04]  /*20940*/  @P4 STG.E.U16 [R20.64], R2 ;  /* 0x0000000214004986 */ /* 0x0101e8000c101506 */
[----:B0-----:R-:W2:Y:S01]  /*20950*/  LDL.LU R21, [R1+0x80] ;  /* 0x0000800001157983 */ /* 0x001ea20000300800 */
[C---:B---3--:R-:W-:Y:S01]  /*20960*/  ISETP.LT.AND P1, PT, R25.reuse, c[0x0][0x17c], !P0 ;  /* 0x00005f0019007a0c */ /* 0x048fe20004721270 */
[----:B------:R-:W-:Y:S01]  /*20970*/  IMAD R25, R25, c[0x0][0x198], RZ ;  /* 0x0000660019197a24 */ /* 0x000fe200078e02ff */
[----:B-----5:R-:W-:-:S04]  /*20980*/  ISETP.LT.AND P3, PT, R24, c[0x0][0x17c], !P0 ;  /* 0x00005f0018007a0c */ /* 0x020fc80004761270 */
[----:B------:R-:W-:Y:S01]  /*20990*/  LEA R18, P2, R25, R0, 0x1 ;  /* 0x0000000019127211 */ /* 0x000fe200078408ff */
[----:B------:R-:W-:-:S03]  /*209a0*/  IMAD R24, R24, c[0x0][0x198], RZ ;  /* 0x0000660018187a24 */ /* 0x000fc600078e02ff */
[----:B------:R-:W-:Y:S02]  /*209b0*/  LEA.HI.X.SX32 R19, R25, R26, 0x1, P2 ;  /* 0x0000001a19137211 */ /* 0x000fe400010f0eff */
[----:B------:R-:W3:Y:S01]  /*209c0*/  LDL.LU R25, [R1+0x40] ;  /* 0x0000400001197983 */ /* 0x000ee20000300800 */
[----:B------:R-:W-:-:S03]  /*209d0*/  LEA R20, P6, R24, R0, 0x1 ;  /* 0x0000000018147211 */ /* 0x000fc600078c08ff */
[----:B------:R0:W-:Y:S01]  /*209e0*/  @P1 STG.E.U16 [R18.64], R28 ;  /* 0x0000001c12001986 */ /* 0x0001e2000c101506 */
[----:B--2---:R-:W-:Y:S02]  /*209f0*/  ISETP.LT.AND P4, PT, R21, c[0x0][0x17c], !P0 ;  /* 0x00005f0015007a0c */ /* 0x004fe40004781270 */
[----:B------:R-:W-:Y:S02]  /*20a00*/  LEA.HI.X.SX32 R21, R24, R26, 0x1, P6 ;  /* 0x0000001a18157211 */ /* 0x000fe400030f0eff */
[----:B------:R-:W2:Y:S04]  /*20a10*/  LDL.LU R24, [R1+0x44] ;  /* 0x0000440001187983 */ /* 0x000ea80000300800 */
[----:B0-----:R-:W4:Y:S01]  /*20a20*/  LDL.LU R19, [R1+0x8] ;  /* 0x0000080001137983 */ /* 0x001f220000300800 */
[C---:B------:R-:W-:Y:S01]  /*20a30*/  ISETP.LT.AND P2, PT, R27.reuse, c[0x0][0x17c], !P0 ;  /* 0x00005f001b007a0c */ /* 0x040fe20004741270 */
[----:B------:R-:W-:-:S02]  /*20a40*/  IMAD R27, R27, c[0x0][0x198], RZ ;  /* 0x000066001b1b7a24 */ /* 0x000fc400078e02ff */
[----:B------:R0:W-:Y:S01]  /*20a50*/  @P3 STG.E.U16 [R20.64], R22 ;  /* 0x0000001614003986 */ /* 0x0001e2000c101506 */
[C---:B---3--:R-:W-:Y:S01]  /*20a60*/  ISETP.LT.AND P1, PT, R25.reuse, c[0x0][0x17c], !P0 ;  /* 0x00005f0019007a0c */ /* 0x048fe20004721270 */
[----:B------:R-:W-:Y:S01]  /*20a70*/  IMAD R25, R25, c[0x0][0x198], RZ ;  /* 0x0000660019197a24 */ /* 0x000fe200078e02ff */
[----:B------:R-:W-:-:S04]  /*20a80*/  LEA R18, P6, R27, R0, 0x1 ;  /* 0x000000001b127211 */ /* 0x000fc800078c08ff */
[C---:B0-----:R-:W-:Y:S02]  /*20a90*/  LEA R20, P3, R25.reuse, R0, 0x1 ;  /* 0x0000000019147211 */ /* 0x041fe400078608ff */
[----:B------:R-:W-:Y:S02]  /*20aa0*/  PRMT R16, R16, 0x7632, R16 ;  /* 0x0000763210107816 */ /* 0x000fe40000000010 */
[-C--:B------:R-:W-:Y:S02]  /*20ab0*/  LEA.HI.X.SX32 R21, R25, R26.reuse, 0x1, P3 ;  /* 0x0000001a19157211 */ /* 0x080fe400018f0eff */
[----:B----4-:R-:W-:Y:S02]  /*20ac0*/  PRMT R2, R19, 0x7632, R2 ;  /* 0x0000763213027816 */ /* 0x010fe40000000002 */
[----:B------:R-:W-:Y:S02]  /*20ad0*/  LEA.HI.X.SX32 R19, R27, R26, 0x1, P6 ;  /* 0x0000001a1b137211 */ /* 0x000fe400030f0eff */
[----:B------:R-:W3:Y:S04]  /*20ae0*/  LDL.LU R27, [R1+0x50] ;  /* 0x00005000011b7983 */ /* 0x000ee80000300800 */
[----:B------:R-:W4:Y:S04]  /*20af0*/  LDL.LU R25, [R1+0x5c] ;  /* 0x00005c0001197983 */ /* 0x000f280000300800 */
[----:B------:R0:W-:Y:S04]  /*20b00*/  @P2 STG.E.U16 [R18.64], R2 ;  /* 0x0000000212002986 */ /* 0x0001e8000c101506 */
[----:B------:R1:W-:Y:S04]  /*20b10*/  @P1 STG.E.U16 [R20.64], R16 ;  /* 0x0000001014001986 */ /* 0x0003e8000c101506 */
[----:B0-----:R-:W5:Y:S04]  /*20b20*/  LDL.LU R19, [R1+0x48] ;  /* 0x0000480001137983 */ /* 0x001f680000300800 */
[----:B-1----:R-:W3:Y:S04]  /*20b30*/  LDL.LU R20, [R1+0x10] ;  /* 0x0000100001147983 */ /* 0x002ee80000300800 */
[----:B------:R-:W3:Y:S01]  /*20b40*/  LDL.LU R21, [R1+0x4c] ;  /* 0x00004c0001157983 */ /* 0x000ee20000300800 */
[C---:B--2---:R-:W-:Y:S01]  /*20b50*/  ISETP.LT.AND P6, PT, R24.reuse, c[0x0][0x17c], !P0 ;  /* 0x00005f0018007a0c */ /* 0x044fe200047c1270 */
[----:B------:R-:W-:-:S05]  /*20b60*/  IMAD R24, R24, c[0x0][0x198], RZ ;  /* 0x0000660018187a24 */ /* 0x000fca00078e02ff */
[C---:B------:R-:W-:Y:S02]  /*20b70*/  LEA R18, P3, R24.reuse, R0, 0x1 ;  /* 0x0000000018127211 */ /* 0x040fe400078608ff */
[C---:B-----5:R-:W-:Y:S01]  /*20b80*/  ISETP.LT.AND P2, PT, R19.reuse, c[0x0][0x17c], !P0 ;  /* 0x00005f0013007a0c */ /* 0x060fe20004741270 */
[----:B------:R-:W-:Y:S01]  /*20b90*/  IMAD R16, R19, c[0x0][0x198], RZ ;  /* 0x0000660013107a24 */ /* 0x000fe200078e02ff */
[----:B------:R-:W-:Y:S02]  /*20ba0*/  LEA.HI.X.SX32 R19, R24, R26, 0x1, P3 ;  /* 0x0000001a18137211 */ /* 0x000fe400018f0eff */
[C---:B---3--:R-:W-:Y:S01]  /*20bb0*/  ISETP.LT.AND P1, PT, R21.reuse, c[0x0][0x17c], !P0 ;  /* 0x00005f0015007a0c */ /* 0x048fe20004721270 */
[----:B------:R-:W-:Y:S02]  /*20bc0*/  IMAD R24, R21, c[0x0][0x198], RZ ;  /* 0x0000660015187a24 */ /* 0x000fe400078e02ff */
[----:B------:R-:W2:Y:S01]  /*20bd0*/  LDL.LU R21, [R1+0x18] ;  /* 0x0000180001157983 */ /* 0x000ea20000300800 */
[----:B------:R-:W-:-:S02]  /*20be0*/  PRMT R2, R20, 0x7632, R2 ;  /* 0x0000763214027816 */ /* 0x000fc40000000002 */
[----:B------:R-:W-:-:S03]  /*20bf0*/  LEA R20, P3, R16, R0, 0x1 ;  /* 0x0000000010147211 */ /* 0x000fc600078608ff */
[----:B------:R0:W-:Y:S01]  /*20c00*/  @P6 STG.E.U16 [R18.64], R2 ;  /* 0x0000000212006986 */ /* 0x0001e2000c101506 */
[----:B------:R-:W-:Y:S02]  /*20c10*/  PRMT R4, R13, 0x7632, R4 ;  /* 0x000076320d047816 */ /* 0x000fe40000000004 */
[----:B0-----:R-:W-:-:S04]  /*20c20*/  LEA R18, P6, R24, R0, 0x1 ;  /* 0x0000000018127211 */ /* 0x001fc800078c08ff */
[-C--:B------:R-:W-:Y:S02]  /*20c30*/  LEA.HI.X.SX32 R19, R24, R26.reuse, 0x1, P6 ;  /* 0x0000001a18137211 */ /* 0x080fe400030f0eff */
[----:B--2---:R-:W-:Y:S02]  /*20c40*/  PRMT R2, R21, 0x7632, R2 ;  /* 0x0000763215027816 */ /* 0x004fe40000000002 */
[----:B------:R-:W-:Y:S01]  /*20c50*/  LEA.HI.X.SX32 R21, R16, R26, 0x1, P3 ;  /* 0x0000001a10157211 */ /* 0x000fe200018f0eff */
[C---:B------:R-:W-:Y:S01]  /*20c60*/  IMAD R16, R27.reuse, c[0x0][0x198], RZ ;  /* 0x000066001b107a24 */ /* 0x040fe200078e02ff */
[----:B------:R-:W-:Y:S02]  /*20c70*/  ISETP.LT.AND P3, PT, R27, c[0x0][0x17c], !P0 ;  /* 0x00005f001b007a0c */ /* 0x000fe40004761270 */
[----:B------:R-:W2:Y:S04]  /*20c80*/  LDL.LU R27, [R1+0x64] ;  /* 0x00006400011b7983 */ /* 0x000ea80000300800 */
[----:B------:R-:W3:Y:S04]  /*20c90*/  LDL.LU R24, [R1+0x58] ;  /* 0x0000580001187983 */ /* 0x000ee80000300800 */
[----:B------:R-:W5:Y:S04]  /*20ca0*/  LDL.LU R13, [R1+0x708] ;  /* 0x00070800010d7983 */ /* 0x000f680000300800 */
[----:B------:R0:W-:Y:S04]  /*20cb0*/  @P2 STG.E.U16 [R20.64], R2 ;  /* 0x0000000214002986 */ /* 0x0001e8000c101506 */
[----:B0-----:R-:W2:Y:S01]  /*20cc0*/  LDL.LU R21, [R1+0x54] ;  /* 0x0000540001157983 */ /* 0x001ea20000300800 */
[----:B------:R-:W-:-:S03]  /*20cd0*/  LEA R20, P6, R16, R0, 0x1 ;  /* 0x0000000010147211 */ /* 0x000fc600078c08ff */
[----:B------:R0:W-:Y:S01]  /*20ce0*/  @P1 STG.E.U16 [R18.64], R4 ;  /* 0x0000000412001986 */ /* 0x0001e2000c101506 */
[----:B------:R-:W-:Y:S01]  /*20cf0*/  PRMT R2, R14, 0x7632, R2 ;  /* 0x000076320e027816 */ /* 0x000fe20000000002 */
[C---:B---3--:R-:W-:Y:S01]  /*20d00*/  IMAD R14, R24.reuse, c[0x0][0x198], RZ ;  /* 0x00006600180e7a24 */ /* 0x048fe200078e02ff */
[----:B------:R-:W-:Y:S02]  /*20d10*/  ISETP.LT.AND P1, PT, R24, c[0x0][0x17c], !P0 ;  /* 0x00005f0018007a0c */ /* 0x000fe40004721270 */
[C---:B--2---:R-:W-:Y:S01]  /*20d20*/  ISETP.LT.AND P2, PT, R21.reuse, c[0x0][0x17c], !P0 ;  /* 0x00005f0015007a0c */ /* 0x044fe20004741270 */
[----:B0-----:R-:W-:Y:S01]  /*20d30*/  IMAD R19, R21, c[0x0][0x198], RZ ;  /* 0x0000660015137a24 */ /* 0x001fe200078e02ff */
[----:B------:R-:W-:-:S04]  /*20d40*/  LEA.HI.X.SX32 R21, R16, R26, 0x1, P6 ;  /* 0x0000001a10157211 */ /* 0x000fc800030f0eff */
[----:B------:R-:W-:Y:S01]  /*20d50*/  LEA R18, P6, R19, R0, 0x1 ;  /* 0x0000000013127211 */ /* 0x000fe200078c08ff */
[----:B------:R0:W-:Y:S01]  /*20d60*/  @P3 STG.E.U16 [R20.64], R2 ;  /* 0x0000000214003986 */ /* 0x0001e2000c101506 */
[----:B----4-:R-:W-:Y:S02]  /*20d70*/  IMAD R16, R25, c[0x0][0x198], RZ ;  /* 0x0000660019107a24 */ /* 0x010fe400078e02ff */
[----:B------:R-:W-:Y:S02]  /*20d80*/  LEA.HI.X.SX32 R19, R19, R26, 0x1, P6 ;  /* 0x0000001a13137211 */ /* 0x000fe400030f0eff */
[----:B------:R-:W-:Y:S02]  /*20d90*/  ISETP.LT.AND P6, PT, R25, c[0x0][0x17c], !P0 ;  /* 0x00005f0019007a0c */ /* 0x000fe400047c1270 */
[----:B0-----:R-:W-:Y:S02]  /*20da0*/  LEA R20, P3, R14, R0, 0x1 ;  /* 0x000000000e147211 */ /* 0x001fe400078608ff */
[----:B------:R-:W-:-:S02]  /*20db0*/  PRMT R2, R15, 0x7632, R2 ;  /* 0x000076320f027816 */ /* 0x000fc40000000002 */
[----:B------:R-:W2:Y:S01]  /*20dc0*/  LDL.LU R15, [R1+0x704] ;  /* 0x00070400010f7983 */ /* 0x000ea20000300800 */
[----:B------:R-:W-:-:S03]  /*20dd0*/  LEA.HI.X.SX32 R21, R14, R26, 0x1, P3 ;  /* 0x0000001a0e157211 */ /* 0x000fc600018f0eff */
[----:B------:R-:W3:Y:S04]  /*20de0*/  LDL.LU R24, [R1+0x6c] ;  /* 0x00006c0001187983 */ /* 0x000ee80000300800 */
[----:B------:R-:W4:Y:S04]  /*20df0*/  LDL.LU R25, [R1+0x70] ;  /* 0x0000700001197983 */ /* 0x000f280000300800 */
[----:B------:R-:W2:Y:S04]  /*20e00*/  LDL.LU R14, [R1+0x60] ;  /* 0x00006000010e7983 */ /* 0x000ea80000300800 */
[----:B------:R0:W-:Y:S02]  /*20e10*/  @P2 STG.E.U16 [R18.64], R2 ;  /* 0x0000000212002986 */ /* 0x0001e4000c101506 */
[----:B0-----:R-:W-:-:S04]  /*20e20*/  LEA R18, P3, R16, R0, 0x1 ;  /* 0x0000000010127211 */ /* 0x001fc800078608ff */
[----:B------:R-:W-:Y:S02]  /*20e30*/  LEA.HI.X.SX32 R19, R16, R26, 0x1, P3 ;  /* 0x0000001a10137211 */ /* 0x000fe400018f0eff */
[----:B------:R-:W3:Y:S01]  /*20e40*/  LDL.LU R16, [R1+0x68] ;  /* 0x0000680001107983 */ /* 0x000ee20000300800 */
[----:B------:R-:W-:-:S05]  /*20e50*/  PRMT R12, R12, 0x7632, R12 ;  /* 0x000076320c0c7816 */ /* 0x000fca000000000c */
[----:B------:R-:W-:Y:S01]  /*20e60*/  @P1 STG.E.U16 [R20.64], R12 ;  /* 0x0000000c14001986 */ /* 0x000fe2000c101506 */
[----:B------:R-:W-:Y:S02]  /*20e70*/  PRMT R2, R17, 0x7632, R2 ;  /* 0x0000763211027816 */ /* 0x000fe40000000002 */
[C---:B------:R-:W-:Y:S01]  /*20e80*/  ISETP.LT.AND P1, PT, R27.reuse, c[0x0][0x17c], !P0 ;  /* 0x00005f001b007a0c */ /* 0x040fe20004721270 */
[----:B------:R-:W4:Y:S04]  /*20e90*/  LDL.LU R17, [R1+0x700] ;  /* 0x0007000001117983 */ /* 0x000f280000300800 */
[----:B------:R0:W-:Y:S02]  /*20ea0*/  @P6 STG.E.U16 [R18.64], R2 ;  /* 0x0000000212006986 */ /* 0x0001e4000c101506 */
[----:B0-----:R-:W-:Y:S01]  /*20eb0*/  PRMT R2, R10, 0x7632, R2 ;  /* 0x000076320a027816 */ /* 0x001fe20000000002 */
[C---:B--2---:R-:W-:Y:S01]  /*20ec0*/  IMAD R12, R14.reuse, c[0x0][0x198], RZ ;  /* 0x000066000e0c7a24 */ /* 0x044fe200078e02ff */
[----:B------:R-:W-:Y:S01]  /*20ed0*/  ISETP.LT.AND P2, PT, R14, c[0x0][0x17c], !P0 ;  /* 0x00005f000e007a0c */ /* 0x000fe20004741270 */
[----:B------:R-:W-:-:S02]  /*20ee0*/  IMAD R14, R27, c[0x0][0x198], RZ ;  /* 0x000066001b0e7a24 */ /* 0x000fc400078e02ff */
[----:B------:R-:W2:Y:S01]  /*20ef0*/  LDL.LU R27, [R1+0x78] ;  /* 0x00007800011b7983 */ /* 0x000ea20000300800 */
[----:B------:R-:W-:-:S04]  /*20f00*/  LEA R20, P3, R12, R0, 0x1 ;  /* 0x000000000c147211 */ /* 0x000fc800078608ff */
[----:B------:R-:W-:Y:S02]  /*20f10*/  LEA.HI.X.SX32 R21, R12, R26, 0x1, P3 ;  /* 0x0000001a0c157211 */ /* 0x000fe400018f0eff */
[----:B------:R-:W2:Y:S01]  /*20f20*/  LDL.LU R12, [R1+0x74] ;  /* 0x00007400010c7983 */ /* 0x000ea20000300800 */
[C---:B---3--:R-:W-:Y:S01]  /*20f30*/  ISETP.LT.AND P3, PT, R16.reuse, c[0x0][0x17c], !P0 ;  /* 0x00005f0010007a0c */ /* 0x048fe20004761270 */
[----:B------:R-:W-:Y:S02]  /*20f40*/  IMAD R10, R16, c[0x0][0x198], RZ ;  /* 0x00006600100a7a24 */ /* 0x000fe400078e02ff */
[----:B------:R-:W3:Y:S01]  /*20f50*/  LDL.LU R16, [R1+0x7c] ;  /* 0x00007c0001107983 */ /* 0x000ee20000300800 */
[----:B------:R-:W-:Y:S02]  /*20f60*/  LEA R18, P6, R14, R0, 0x1 ;  /* 0x000000000e127211 */ /* 0x000fe400078c08ff */
[----:B------:R-:W-:Y:S02]  /*20f70*/  PRMT R8, R8, 0x7632, R8 ;  /* 0x0000763208087816 */ /* 0x000fe40000000008 */
[----:B------:R-:W-:Y:S01]  /*20f80*/  LEA.HI.X.SX32 R19, R14, R26, 0x1, P6 ;  /* 0x0000001a0e137211 */ /* 0x000fe200030f0eff */
[----:B------:R0:W-:Y:S01]  /*20f90*/  @P2 STG.E.U16 [R20.64], R2 ;  /* 0x0000000214002986 */ /* 0x0001e2000c101506 */
[----:B------:R-:W-:-:S03]  /*20fa0*/  ISETP.LT.AND P2, PT, R24, c[0x0][0x17c], !P0 ;  /* 0x00005f0018007a0c */ /* 0x000fc60004741270 */
[----:B------:R1:W-:Y:S01]  /*20fb0*/  @P1 STG.E.U16 [R18.64], R8 ;  /* 0x0000000812001986 */ /* 0x0003e2000c101506 */
[----:B0-----:R-:W-:Y:S01]  /*20fc0*/  LEA R20, P6, R10, R0, 0x1 ;  /* 0x000000000a147211 */ /* 0x001fe200078c08ff */
[----:B-1----:R-:W-:-:S03]  /*20fd0*/  IMAD R8, R24, c[0x0][0x198], RZ ;  /* 0x0000660018087a24 */ /* 0x002fc600078e02ff */
[----:B------:R-:W-:Y:S01]  /*20fe0*/  LEA.HI.X.SX32 R21, R10, R26, 0x1, P6 ;  /* 0x0000001a0a157211 */ /* 0x000fe200030f0eff */
[----:B------:R-:W5:Y:S01]  /*20ff0*/  LDL.LU R24, [R1+0x88] ;  /* 0x0000880001187983 */ /* 0x000f620000300800 */
[----:B------:R-:W-:Y:S01]  /*21000*/  PRMT R2, R6, 0x7632, R2 ;  /* 0x0000763206027816 */ /* 0x000fe20000000002 */
[C---:B----4-:R-:W-:Y:S01]  /*21010*/  IMAD R6, R25.reuse, c[0x0][0x198], RZ ;  /* 0x0000660019067a24 */ /* 0x050fe200078e02ff */
[C---:B------:R-:W-:Y:S02]  /*21020*/  LEA R18, P6, R8.reuse, R0, 0x1 ;  /* 0x0000000008127211 */ /* 0x040fe400078c08ff */
[----:B------:R-:W-:Y:S01]  /*21030*/  ISETP.LT.AND P1, PT, R25, c[0x0][0x17c], !P0 ;  /* 0x00005f0019007a0c */ /* 0x000fe20004721270 */
[----:B------:R0:W-:Y:S01]  /*21040*/  @P3 STG.E.U16 [R20.64], R2 ;  /* 0x0000000214003986 */ /* 0x0001e2000c101506 */
[----:B------:R-:W-:Y:S02]  /*21050*/  LEA.HI.X.SX32 R19, R8, R26, 0x1, P6 ;  /* 0x0000001a08137211 */ /* 0x000fe400030f0eff */
[----:B------:R-:W-:Y:S01]  /*21060*/  PRMT R28, R28, 0x7632, R28 ;  /* 0x000076321c1c7816 */ /* 0x000fe2000000001c */
[----:B------:R-:W4:Y:S04]  /*21070*/  LDL.LU R25, [R1+0xc] ;  /* 0x00000c0001197983 */ /* 0x000f280000300800 */
[----:B------:R-:W4:Y:S01]  /*21080*/  LDL.LU R10, [R1+0x8c] ;  /* 0x00008c00010a7983 */ /* 0x000f220000300800 */
[----:B0-----:R-:W-:-:S03]  /*21090*/  PRMT R2, R4, 0x7632, R2 ;  /* 0x0000763204027816 */ /* 0x001fc60000000002 */
[----:B------:R-:W4:Y:S01]  /*210a0*/  LDL.LU R14, [R1+0x90] ;  /* 0x00009000010e7983 */ /* 0x000f220000300800 */
[----:B------:R-:W-:-:S03]  /*210b0*/  LEA R20, P3, R6, R0, 0x1 ;  /* 0x0000000006147211 */ /* 0x000fc600078608ff */
[----:B------:R0:W-:Y:S01]  /*210c0*/  @P2 STG.E.U16 [R18.64], R2 ;  /* 0x0000000212002986 */ /* 0x0001e2000c101506 */
[----:B------:R-:W-:Y:S02]  /*210d0*/  LEA.HI.X.SX32 R21, R6, R26, 0x1, P3 ;  /* 0x0000001a06157211 */ /* 0x000fe400018f0eff */
[----:B------:R-:W-:-:S05]  /*210e0*/  PRMT R6, R2, 0x7632, R6 ;  /* 0x0000763202067816 */ /* 0x000fca0000000006 */
[----:B------:R1:W-:Y:S01]  /*210f0*/  @P1 STG.E.U16 [R20.64], R6 ;  /* 0x0000000614001986 */ /* 0x0003e2000c101506 */
[C---:B--2---:R-:W-:Y:S01]  /*21100*/  IMAD R4, R12.reuse, c[0x0][0x198], RZ ;  /* 0x000066000c047a24 */ /* 0x044fe200078e02ff */
[----:B------:R-:W-:-:S04]  /*21110*/  ISETP.LT.AND P6, PT, R12, c[0x0][0x17c], !P0 ;  /* 0x00005f000c007a0c */ /* 0x000fc800047c1270 */
[C---:B0-----:R-:W-:Y:S01]  /*21120*/  LEA R18, P2, R4.reuse, R0, 0x1 ;  /* 0x0000000004127211 */ /* 0x041fe200078408ff */
[C---:B------:R-:W-:Y:S01]  /*21130*/  IMAD R2, R27.reuse, c[0x0][0x198], RZ ;  /* 0x000066001b027a24 */ /* 0x040fe200078e02ff */
[----:B------:R-:W-:Y:S02]  /*21140*/  ISETP.LT.AND P1, PT, R27, c[0x0][0x17c], !P0 ;  /* 0x00005f001b007a0c */ /* 0x000fe40004721270 */
[----:B------:R-:W-:Y:S01]  /*21150*/  LEA.HI.X.SX32 R19, R4, R26, 0x1, P2 ;  /* 0x0000001a04137211 */ /* 0x000fe200010f0eff */
[----:B------:R-:W2:Y:S01]  /*21160*/  LDL.LU R27, [R1+0x14] ;  /* 0x00001400011b7983 */ /* 0x000ea20000300800 */
[C---:B---3--:R-:W-:Y:S01]  /*21170*/  ISETP.LT.AND P2, PT, R16.reuse, c[0x0][0x17c], !P0 ;  /* 0x00005f0010007a0c */ /* 0x048fe20004741270 */
[----:B-1----:R-:W-:Y:S02]  /*21180*/  IMAD R6, R16, c[0x0][0x198], RZ ;  /* 0x0000660010067a24 */ /* 0x002fe400078e02ff */
[----:B------:R-:W3:Y:S04]  /*21190*/  LDL.LU R12, [R1+0x94] ;  /* 0x00009400010c7983 */ /* 0x000ee80000300800 */
[----:B------:R-:W2:Y:S04]  /*211a0*/  LDL.LU R16, [R1+0x98] ;  /* 0x0000980001107983 */ /* 0x000ea80000300800 */
[----:B------:R0:W-:Y:S04]  /*211b0*/  @P6 STG.E.U16 [R18.64], R28 ;  /* 0x0000001c12006986 */ /* 0x0001e8000c101506 */
[----:B0-----:R-:W2:Y:S04]  /*211c0*/  LDL.LU R28, [R1+0x2c] ;  /* 0x00002c00011c7983 */ /* 0x001ea80000300800 */
[----:B------:R-:W2:Y:S01]  /*211d0*/  LDL.LU R19, [R1+0x84] ;  /* 0x0000840001137983 */ /* 0x000ea20000300800 */
[----:B------:R-:W-:Y:S01]  /*211e0*/  LEA R20, P3, R2, R0, 0x1 ;  /* 0x0000000002147211 */ /* 0x000fe200078608ff */
[----:B------:R-:W-:Y:S01]  /*211f0*/  IMAD.MOV.U32 R4, RZ, RZ, c[0x0][0x198] ;  /* 0x00006600ff047624 */ /* 0x000fe200078e00ff */
[----:B------:R-:W-:-:S02]  /*21200*/  PRMT R22, R22, 0x7632, R22 ;  /* 0x0000763216167816 */ /* 0x000fc40000000016 */
[----:B------:R-:W-:Y:S01]  /*21210*/  LEA.HI.X.SX32 R21, R2, R26, 0x1, P3 ;  /* 0x0000001a02157211 */ /* 0x000fe200018f0eff */
[----:B------:R-:W-:Y:S01]  /*21220*/  IMAD R2, R4, 0x4, R6 ;  /* 0x0000000404027824 */ /* 0x000fe200078e0206 */
[----:B------:R-:W-:-:S03]  /*21230*/  LEA R18, P6, R6, R0, 0x1 ;  /* 0x0000000006127211 */ /* 0x000fc600078c08ff */
[----:B------:R0:W-:Y:S01]  /*21240*/  @P1 STG.E.U16 [R20.64], R22 ;  /* 0x0000001614001986 */ /* 0x0001e2000c101506 */
[----:B-----5:R-:W-:-:S03]  /*21250*/  ISETP.LT.AND P1, PT, R24, c[0x0][0x17c], !P0 ;  /* 0x00005f0018007a0c */ /* 0x020fc60004721270 */
[----:B------:R-:W5:Y:S04]  /*21260*/  LDL.LU R24, [R1+0x24] ;  /* 0x0000240001187983 */ /* 0x000f680000300800 */
[----:B0-----:R-:W3:Y:S01]  /*21270*/  LDL.LU R22, [R1+0xa4] ;  /* 0x0000a40001167983 */ /* 0x001ee20000300800 */
[----:B--2---:R-:W-:Y:S02]  /*21280*/  ISETP.LT.AND P3, PT, R19, c[0x0][0x17c], !P0 ;  /* 0x00005f0013007a0c */ /* 0x004fe40004761270 */
[----:B------:R-:W-:Y:S01]  /*21290*/  LEA.HI.X.SX32 R19, R6, R26, 0x1, P6 ;  /* 0x0000001a06137211 */ /* 0x000fe200030f0eff */
[----:B------:R-:W-:Y:S01]  /*212a0*/  IMAD R6, R4, 0x4, R2 ;  /* 0x0000000404067824 */ /* 0x000fe200078e0202 */
[----:B------:R-:W-:-:S03]  /*212b0*/  LEA R20, P6, R2, R0, 0x1 ;  /* 0x0000000002147211 */ /* 0x000fc600078c08ff */
[----:B----4-:R0:W-:Y:S01]  /*212c0*/  @P2 STG.E.U16 [R18.64], R25 ;  /* 0x0000001912002986 */ /* 0x0101e2000c101506 */
[----:B------:R-:W-:Y:S01]  /*212d0*/  LEA.HI.X.SX32 R21, R2, R26, 0x1, P6 ;  /* 0x0000001a02157211 */ /* 0x000fe200030f0eff */
[----:B------:R-:W-:-:S04]  /*212e0*/  IMAD R2, R4, 0x4, R6 ;  /* 0x0000000404027824 */ /* 0x000fc800078e0206 */
[----:B------:R1:W-:Y:S01]  /*212f0*/  @P5 STG.E.U16 [R20.64], R17 ;  /* 0x0000001114005986 */ /* 0x0003e2000c101506 */
[----:B0-----:R-:W-:-:S04]  /*21300*/  LEA R18, P6, R6, R0, 0x1 ;  /* 0x0000000006127211 */ /* 0x001fc800078c08ff */
[----:B------:R-:W-:Y:S01]  /*21310*/  LEA.HI.X.SX32 R19, R6, R26, 0x1, P6 ;  /* 0x0000001a06137211 */ /* 0x000fe200030f0eff */
[----:B------:R-:W-:Y:S01]  /*21320*/  IMAD R6, R4, 0x4, R2 ;  /* 0x0000000404067824 */ /* 0x000fe200078e0202 */
[----:B-1----:R-:W-:-:S03]  /*21330*/  LEA R20, P6, R2, R0, 0x1 ;  /* 0x0000000002147211 */ /* 0x002fc600078c08ff */
[----:B------:R0:W-:Y:S01]  /*21340*/  @P4 STG.E.U16 [R18.64], R27 ;  /* 0x0000001b12004986 */ /* 0x0001e2000c101506 */
[----:B------:R-:W-:Y:S02]  /*21350*/  LEA.HI.X.SX32 R21, R2, R26, 0x1, P6 ;  /* 0x0000001a02157211 */ /* 0x000fe400030f0eff */
[----:B------:R-:W-:Y:S02]  /*21360*/  ISETP.LT.AND P5, PT, R14, c[0x0][0x17c], !P0 ;  /* 0x00005f000e007a0c */ /* 0x000fe400047a1270 */
[----:B------:R-:W-:Y:S01]  /*21370*/  ISETP.LT.AND P2, PT, R10, c[0x0][0x17c], !P0 ;  /* 0x00005f000a007a0c */ /* 0x000fe20004741270 */
[----:B------:R-:W2:Y:S01]  /*21380*/  LDL.LU R14, [R1+0xa8] ;  /* 0x0000a800010e7983 */ /* 0x000ea20000300800 */
[----:B---3--:R-:W-:Y:S01]  /*21390*/  ISETP.LT.AND P4, PT, R12, c[0x0][0x17c], !P0 ;  /* 0x00005f000c007a0c */ /* 0x008fe20004781270 */
[----:B------:R-:W-:Y:S02]  /*213a0*/  IMAD R2, R4, 0x4, R6 ;  /* 0x0000000404027824 */ /* 0x000fe400078e0206 */
[----:B------:R-:W3:Y:S01]  /*213b0*/  LDL.LU R10, [R1+0x4] ;  /* 0x00000400010a7983 */ /* 0x000ee20000300800 */
[----:B0-----:R-:W-:-:S03]  /*213c0*/  LEA R18, P6, R6, R0, 0x1 ;  /* 0x0000000006127211 */ /* 0x001fc600078c08ff */
[----:B------:R-:W4:Y:S01]  /*213d0*/  LDL.LU R12, [R1+0xac] ;  /* 0x0000ac00010c7983 */ /* 0x000f220000300800 */
[----:B------:R-:W-:-:S03]  /*213e0*/  LEA.HI.X.SX32 R19, R6, R26, 0x1, P6 ;  /* 0x0000001a06137211 */ /* 0x000fc600030f0eff */
[----:B------:R-:W2:Y:S04]  /*213f0*/  LDL R6, [R1+0x1c] ;  /* 0x00001c0001067983 */ /* 0x000ea80000100800 */
[----:B--2---:R0:W-:Y:S01]  /*21400*/  @P3 STG.E.U16 [R20.64], R6 ;  /* 0x0000000614003986 */ /* 0x0041e2000c101506 */
[----:B------:R-:W-:-:S03]  /*21410*/  ISETP.LT.AND P3, PT, R16, c[0x0][0x17c], !P0 ;  /* 0x00005f0010007a0c */ /* 0x000fc60004761270 */
[----:B------:R-:W2:Y:S01]  /*21420*/  LDL.LU R16, [R1+0xb0] ;  /* 0x0000b00001107983 */ /* 0x000ea20000300800 */
[----:B0-----:R-:W-:Y:S01]  /*21430*/  LEA R20, P6, R2, R0, 0x1 ;  /* 0x0000000002147211 */ /* 0x001fe200078c08ff */
[----:B------:R-:W-:-:S03]  /*21440*/  IMAD R6, R4, 0x4, R2 ;  /* 0x0000000404067824 */ /* 0x000fc600078e0202 */
[----:B------:R-:W-:Y:S02]  /*21450*/  LEA.HI.X.SX32 R21, R2, R26, 0x1, P6 ;  /* 0x0000001a02157211 */ /* 0x000fe400030f0eff */
[----:B------:R-:W2:Y:S04]  /*21460*/  LDL.LU R2, [R1+0x9c] ;  /* 0x00009c0001027983 */ /* 0x000ea80000300800 */
[----:B------:R0:W-:Y:S02]  /*21470*/  @P1 STG.E.U16 [R18.64], R28 ;  /* 0x0000001c12001986 */ /* 0x0001e4000c101506 */
[----:B0-----:R-:W-:-:S04]  /*21480*/  LEA R18, P6, R6, R0, 0x1 ;  /* 0x0000000006127211 */ /* 0x001fc800078c08ff */
[----:B------:R-:W-:Y:S02]  /*21490*/  LEA.HI.X.SX32 R19, R6, R26, 0x1, P6 ;  /* 0x0000001a06137211 */ /* 0x000fe400030f0eff */
[----:B--2---:R-:W-:Y:S01]  /*214a0*/  ISETP.LT.AND P1, PT, R2, c[0x0][0x17c], !P0 ;  /* 0x00005f0002007a0c */ /* 0x004fe20004721270 */
[----:B------:R-:W-:Y:S02]  /*214b0*/  IMAD R2, R4, 0x4, R6 ;  /* 0x0000000404027824 */ /* 0x000fe400078e0206 */
[----:B------:R-:W2:Y:S04]  /*214c0*/  LDL.LU R6, [R1+0xa0] ;  /* 0x0000a00001067983 */ /* 0x000ea80000300800 */
[----:B------:R0:W-:Y:S04]  /*214d0*/  @P2 STG.E.U16 [R20.64], R15 ;  /* 0x0000000f14002986 */ /* 0x0001e8000c101506 */
[----:B-----5:R1:W-:Y:S01]  /*214e0*/  @P5 STG.E.U16 [R18.64], R24 ;  /* 0x0000001812005986 */ /* 0x0203e2000c101506 */
[----:B0-----:R-:W-:-:S04]  /*214f0*/  LEA R20, P6, R2, R0, 0x1 ;  /* 0x0000000002147211 */ /* 0x001fc800078c08ff */
[----:B------:R-:W-:-:S05]  /*21500*/  LEA.HI.X.SX32 R21, R2, R26, 0x1, P6 ;  /* 0x0000001a02157211 */ /* 0x000fca00030f0eff */
[----:B------:R0:W-:Y:S01]  /*21510*/  @P4 STG.E.U16 [R20.64], R13 ;  /* 0x0000000d14004986 */ /* 0x0001e2000c101506 */
[----:B------:R-:W-:Y:S02]  /*21520*/  ISETP.LT.AND P5, PT, R22, c[0x0][0x17c], !P0 ;  /* 0x00005f0016007a0c */ /* 0x000fe400047a1270 */
[----:B------:R-:W-:Y:S01]  /*21530*/  ISETP.LT.AND P4, PT, R14, c[0x0][0x17c], !P0 ;  /* 0x00005f000e007a0c */ /* 0x000fe20004781270 */
[----:B------:R-:W5:Y:S04]  /*21540*/  LDL.LU R22, [R1+0xbc] ;  /* 0x0000bc0001167983 */ /* 0x000f680000300800 */
[----:B------:R-:W5:Y:S01]  /*21550*/  LDL.LU R14, [R1+0xc0] ;  /* 0x0000c000010e7983 */ /* 0x000f620000300800 */
[----:B--2---:R-:W-:Y:S01]  /*21560*/  ISETP.LT.AND P2, PT, R6, c[0x0][0x17c], !P0 ;  /* 0x00005f0006007a0c */ /* 0x004fe20004741270 */
[----:B------:R-:W-:-:S04]  /*21570*/  IMAD R6, R4, 0x4, R2 ;  /* 0x0000000404067824 */ /* 0x000fc800078e0202 */
[----:B------:R-:W-:Y:S01]  /*21580*/  IMAD R2, R4, 0x4, R6 ;  /* 0x0000000404027824 */ /* 0x000fe200078e0206 */
[----:B-1----:R-:W-:-:S04]  /*21590*/  LEA R18, P6, R6, R0, 0x1 ;  /* 0x0000000006127211 */ /* 0x002fc800078c08ff */
[----:B------:R-:W-:Y:S01]  /*215a0*/  LEA.HI.X.SX32 R19, R6, R26, 0x1, P6 ;  /* 0x0000001a06137211 */ /* 0x000fe200030f0eff */
[----:B------:R-:W-:Y:S01]  /*215b0*/  IMAD R6, R4, 0x4, R2 ;  /* 0x0000000404067824 */ /* 0x000fe200078e0202 */
[----:B0-----:R-:W-:-:S03]  /*215c0*/  LEA R20, P6, R2, R0, 0x1 ;  /* 0x0000000002147211 */ /* 0x001fc600078c08ff */
[----:B---3--:R0:W-:Y:S01]  /*215d0*/  @P3 STG.E.U16 [R18.64], R10 ;  /* 0x0000000a12003986 */ /* 0x0081e2000c101506 */
[----:B------:R-:W-:Y:S01]  /*215e0*/  LEA.HI.X.SX32 R21, R2, R26, 0x1, P6 ;  /* 0x0000001a02157211 */ /* 0x000fe200030f0eff */
[----:B------:R-:W-:Y:S01]  /*215f0*/  IMAD R2, R4, 0x4, R6 ;  /* 0x0000000404027824 */ /* 0x000fe200078e0206 */
[----:B----4-:R-:W-:Y:S02]  /*21600*/  ISETP.LT.AND P3, PT, R12, c[0x0][0x17c], !P0 ;  /* 0x00005f000c007a0c */ /* 0x010fe40004761270 */
[----:B------:R-:W2:Y:S01]  /*21610*/  LDL.LU R12, [R1+0xc4] ;  /* 0x0000c400010c7983 */ /* 0x000ea20000300800 */
[----:B0-----:R-:W-:-:S03]  /*21620*/  LEA R18, P6, R6, R0, 0x1 ;  /* 0x0000000006127211 */ /* 0x001fc600078c08ff */
[----:B------:R0:W-:Y:S01]  /*21630*/  @P1 STG.E.U16 [R20.64], R11 ;  /* 0x0000000b14001986 */ /* 0x0001e2000c101506 */
[----:B------:R-:W-:Y:S01]  /*21640*/  LEA.HI.X.SX32 R19, R6, R26, 0x1, P6 ;  /* 0x0000001a06137211 */ /* 0x000fe200030f0eff */
[----:B------:R-:W-:Y:S01]  /*21650*/  IMAD R6, R4, 0x4, R2 ;  /* 0x0000000404067824 */ /* 0x000fe200078e0202 */
[----:B------:R-:W-:Y:S02]  /*21660*/  ISETP.LT.AND P1, PT, R16, c[0x0][0x17c], !P0 ;  /* 0x00005f0010007a0c */ /* 0x000fe40004721270 */
[----:B------:R-:W3:Y:S01]  /*21670*/  LDL.LU R16, [R1+0xc8] ;  /* 0x0000c80001107983 */ /* 0x000ee20000300800 */
[----:B0-----:R-:W-:-:S04]  /*21680*/  LEA R20, P6, R2, R0, 0x1 ;  /* 0x0000000002147211 */ /* 0x001fc800078c08ff */
[----:B------:R-:W-:Y:S02]  /*21690*/  LEA.HI.X.SX32 R21, R2, R26, 0x1, P6 ;  /* 0x0000001a02157211 */ /* 0x000fe400030f0eff */
[----:B------:R-:W4:Y:S04]  /*216a0*/  LDL.LU R2, [R1+0xb4] ;  /* 0x0000b40001027983 */ /* 0x000f280000300800 */
[----:B------:R0:W-:Y:S02]  /*216b0*/  @P2 STG.E.U16 [R18.64], R9 ;  /* 0x0000000912002986 */ /* 0x0001e4000c101506 */
[----:B0-----:R-:W-:-:S04]  /*216c0*/  LEA R18, P6, R6, R0, 0x1 ;  /* 0x0000000006127211 */ /* 0x001fc800078c08ff */
[----:B------:R-:W-:Y:S02]  /*216d0*/  LEA.HI.X.SX32 R19, R6, R26, 0x1, P6 ;  /* 0x0000001a06137211 */ /* 0x000fe400030f0eff */
[----:B----4-:R-:W-:Y:S01]  /*216e0*/  ISETP.LT.AND P2, PT, R2, c[0x0][0x17c], !P0 ;  /* 0x00005f0002007a0c */ /* 0x010fe20004741270 */
[----:B------:R-:W-:Y:S02]  /*216f0*/  IMAD R2, R4, 0x4, R6 ;  /* 0x0000000404027824 */ /* 0x000fe400078e0206 */
[----:B------:R-:W4:Y:S04]  /*21700*/  LDL.LU R6, [R1+0xb8] ;  /* 0x0000b80001067983 */ /* 0x000f280000300800 */
[----:B------:R0:W-:Y:S04]  /*21710*/  @P5 STG.E.U16 [R20.64], R7 ;  /* 0x0000000714005986 */ /* 0x0001e8000c101506 */
[----:B------:R-:W-:Y:S01]  /*21720*/  @P4 STG.E.U16 [R18.64], R5 ;  /* 0x0000000512004986 */ /* 0x000fe2000c101506 */
[----:B0-----:R-:W-:-:S04]  /*21730*/  LEA R20, P6, R2, R0, 0x1 ;  /* 0x0000000002147211 */ /* 0x001fc800078c08ff */
[----:B------:R-:W-:-:S05]  /*21740*/  LEA.HI.X.SX32 R21, R2, R26, 0x1, P6 ;  /* 0x0000001a02157211 */ /* 0x000fca00030f0eff */
[----:B------:R0:W-:Y:S01]  /*21750*/  @P3 STG.E.U16 [R20.64], R3 ;  /* 0x0000000314003986 */ /* 0x0001e2000c101506 */
[----:B-----5:R-:W-:Y:S02]  /*21760*/  ISETP.LT.AND P4, PT, R22, c[0x0][0x17c], !P0 ;  /* 0x00005f0016007a0c */ /* 0x020fe40004781270 */
[----:B------:R-:W-:Y:S01]  /*21770*/  ISETP.LT.AND P3, PT, R14, c[0x0][0x17c], !P0 ;  /* 0x00005f000e007a0c */ /* 0x000fe20004761270 */
[----:B------:R-:W5:Y:S01]  /*21780*/  LDL.LU R22, [R1+0xd4] ;  /* 0x0000d40001167983 */ /* 0x000f620000300800 */
[----:B------:R-:W-:-:S03]  /*21790*/  PRMT R9, R25, 0x7632, R9 ;  /* 0x0000763219097816 */ /* 0x000fc60000000009 */
[----:B------:R-:W2:Y:S01]  /*217a0*/  LDL.LU R14, [R1+0xdc] ;  /* 0x0000dc00010e7983 */ /* 0x000ea20000300800 */
[----:B------:R-:W-:Y:S02]  /*217b0*/  PRMT R8, R17, 0x7632, R8 ;  /* 0x0000763211087816 */ /* 0x000fe40000000008 */
[----:B0-----:R-:W-:Y:S02]  /*217c0*/  PRMT R3, R27, 0x7632, R3 ;  /* 0x000076321b037816 */ /* 0x001fe40000000003 */
[----:B----4-:R-:W-:Y:S01]  /*217d0*/  ISETP.LT.AND P5, PT, R6, c[0x0][0x17c], !P0 ;  /* 0x00005f0006007a0c */ /* 0x010fe200047a1270 */
[----:B------:R-:W-:-:S04]  /*217e0*/  IMAD R6, R4, 0x4, R2 ;  /* 0x0000000404067824 */ /* 0x000fc800078e0202 */
[----:B------:R-:W-:Y:S01]  /*217f0*/  IMAD R2, R4, 0x4, R6 ;  /* 0x0000000404027824 */ /* 0x000fe200078e0206 */
[----:B------:R-:W-:-:S04]  /*21800*/  LEA R18, P6, R6, R0, 0x1 ;  /* 0x0000000006127211 */ /* 0x000fc800078c08ff */
[----:B------:R-:W-:Y:S01]  /*21810*/  LEA.HI.X.SX32 R19, R6, R26, 0x1, P6 ;  /* 0x0000001a06137211 */ /* 0x000fe200030f0eff */
[----:B------:R-:W-:Y:S01]  /*21820*/  IMAD R6, R4, 0x4, R2 ;  /* 0x0000000404067824 */ /* 0x000fe200078e0202 */
[----:B------:R-:W-:-:S03]  /*21830*/  LEA R20, P6, R2, R0, 0x1 ;  /* 0x0000000002147211 */ /* 0x000fc600078c08ff */
[----:B------:R0:W-:Y:S01]  /*21840*/  @P1 STG.E.U16 [R18.64], R29 ;  /* 0x0000001d12001986 */ /* 0x0001e2000c101506 */
[----:B------:R-:W-:Y:S01]  /*21850*/  LEA.HI.X.SX32 R21, R2, R26, 0x1, P6 ;  /* 0x0000001a02157211 */ /* 0x000fe200030f0eff */
[----:B------:R-:W-:-:S04]  /*21860*/  IMAD R2, R4, 0x4, R6 ;  /* 0x0000000404027824 */ /* 0x000fc800078e0206 */
[----:B------:R1:W-:Y:S01]  /*21870*/  @P2 STG.E.U16 [R20.64], R23 ;  /* 0x0000001714002986 */ /* 0x0003e2000c101506 */
[----:B---3--:R-:W-:Y:S02]  /*21880*/  ISETP.LT.AND P2, PT, R16, c[0x0][0x17c], !P0 ;  /* 0x00005f0010007a0c */ /* 0x008fe40004741270 */
[----:B0-----:R-:W-:-:S04]  /*21890*/  LEA R18, P6, R6, R0, 0x1 ;  /* 0x0000000006127211 */ /* 0x001fc800078c08ff */
[----:B------:R-:W-:Y:S02]  /*218a0*/  LEA.HI.X.SX32 R19, R6, R26, 0x1, P6 ;  /* 0x0000001a06137211 */ /* 0x000fe400030f0eff */
[----:B------:R-:W-:Y:S01]  /*218b0*/  LEA R16, P6, R2, R0, 0x1 ;  /* 0x0000000002107211 */ /* 0x000fe200078c08ff */
[----:B-1----:R-:W3:Y:S01]  /*218c0*/  LDL.LU R20, [R1+0xd0] ;  /* 0x0000d00001147983 */ /* 0x002ee20000300800 */
[----:B--2---:R-:W-:Y:S01]  /*218d0*/  ISETP.LT.AND P1, PT, R12, c[0x0][0x17c], !P0 ;  /* 0x00005f000c007a0c */ /* 0x004fe20004721270 */
[----:B------:R-:W-:Y:S02]  /*218e0*/  IMAD R6, R4, 0x4, R2 ;  /* 0x0000000404067824 */ /* 0x000fe400078e0202 */
[----:B------:R-:W2:Y:S01]  /*218f0*/  LDL.LU R21, [R1+0x1c] ;  /* 0x00001c0001157983 */ /* 0x000ea20000300800 */
[----:B------:R-:W-:-:S03]  /*21900*/  LEA.HI.X.SX32 R17, R2, R26, 0x1, P6 ;  /* 0x0000001a02117211 */ /* 0x000fc600030f0eff */
[----:B------:R-:W4:Y:S04]  /*21910*/  LDL.LU R25, [R1+0xe0] ;  /* 0x0000e00001197983 */ /* 0x000f280000300800 */
[----:B------:R-:W3:Y:S04]  /*21920*/  LDL.LU R12, [R1+0xe4] ;  /* 0x0000e400010c7983 */ /* 0x000ee80000300800 */
[----:B------:R-:W3:Y:S04]  /*21930*/  LDL.LU R2, [R1+0xcc] ;  /* 0x0000cc0001027983 */ /* 0x000ee80000300800 */
[----:B------:R-:W4:Y:S04]  /*21940*/  LDL.LU R27, [R1+0xe8] ;  /* 0x0000e800011b7983 */ /* 0x000f280000300800 */
[----:B------:R0:W-:Y:S04]  /*21950*/  @P5 STG.E.U16 [R18.64], R9 ;  /* 0x0000000912005986 */ /* 0x0001e8000c101506 */
[----:B------:R1:W-:Y:S01]  /*21960*/  @P4 STG.E.U16 [R16.64], R8 ;  /* 0x0000000810004986 */ /* 0x0003e2000c101506 */
[----:B0-----:R-:W-:-:S04]  /*21970*/  LEA R18, P6, R6, R0, 0x1 ;  /* 0x0000000006127211 */ /* 0x001fc800078c08ff */
[----:B------:R-:W-:-:S05]  /*21980*/  LEA.HI.X.SX32 R19, R6, R26, 0x1, P6 ;  /* 0x0000001a06137211 */ /* 0x000fca00030f0eff */
[----:B------:R0:W-:Y:S01]  /*21990*/  @P3 STG.E.U16 [R18.64], R3 ;  /* 0x0000000312003986 */ /* 0x0001e2000c101506 */
[----:B------:R-:W-:Y:S02]  /*219a0*/  PRMT R7, R15, 0x7632, R7 ;  /* 0x000076320f077816 */ /* 0x000fe40000000007 */
[----:B------:R-:W-:Y:S02]  /*219b0*/  PRMT R9, R28, 0x7632, R9 ;  /* 0x000076321c097816 */ /* 0x000fe40000000009 */
[----:B-1----:R-:W-:Y:S02]  /*219c0*/  PRMT R8, R24, 0x7632, R8 ;  /* 0x0000763218087816 */ /* 0x002fe40000000008 */
[----:B-----5:R-:W-:Y:S02]  /*219d0*/  ISETP.LT.AND P3, PT, R22, c[0x0][0x17c], !P0 ;  /* 0x00005f0016007a0c */ /* 0x020fe40004761270 */
[----:B------:R-:W5:Y:S04]  /*219e0*/  LDL.LU R22, [R1+0xec] ;  /* 0x0000ec0001167983 */ /* 0x000f680000300800 */
[----:B------:R-:W5:Y:S04]  /*219f0*/  LDL.LU R28, [R1+0xf0] ;  /* 0x0000f000011c7983 */ /* 0x000f680000300800 */
[----:B------:R-:W5:Y:S01]  /*21a00*/  LDL.LU R24, [R1+0xf4] ;  /* 0x0000f40001187983 */ /* 0x000f620000300800 */
[----:B--2---:R-:W-:-:S02]  /*21a10*/  PRMT R5, R21, 0x7632, R5 ;  /* 0x0000763215057816 */ /* 0x004fc40000000005 */
[----:B---3--:R-:W-:Y:S01]  /*21a20*/  ISETP.LT.AND P5, PT, R2, c[0x0][0x17c], !P0 ;  /* 0x00005f0002007a0c */ /* 0x008fe200047a1270 */
[----:B------:R-:W-:-:S04]  /*21a30*/  IMAD R2, R4, 0x4, R6 ;  /* 0x0000000404027824 */ /* 0x000fc800078e0206 */
[----:B------:R-:W-:Y:S01]  /*21a40*/  IMAD R6, R4, 0x4, R2 ;  /* 0x0000000404067824 */ /* 0x000fe200078e0202 */
[----:B------:R-:W-:-:S04]  /*21a50*/  LEA R16, P6, R2, R0, 0x1 ;  /* 0x0000000002107211 */ /* 0x000fc800078c08ff */
[----:B------:R-:W-:Y:S01]  /*21a60*/  LEA.HI.X.SX32 R17, R2, R26, 0x1, P6 ;  /* 0x0000001a02117211 */ /* 0x000fe200030f0eff */
[----:B------:R-:W-:Y:S01]  /*21a70*/  IMAD R2, R4, 0x4, R6 ;  /* 0x0000000404027824 */ /* 0x000fe200078e0206 */
[----:B0-----:R-:W-:-:S03]  /*21a80*/  LEA R18, P6, R6, R0, 0x1 ;  /* 0x0000000006127211 */ /* 0x001fc600078c08ff */
[----:B------:R0:W-:Y:S01]  /*21a90*/  @P1 STG.E.U16 [R16.64], R5 ;  /* 0x0000000510001986 */ /* 0x0001e2000c101506 */
[----:B------:R-:W-:Y:S01]  /*21aa0*/  ISETP.LT.AND P1, PT, R14, c[0x0][0x17c], !P0 ;  /* 0x00005f000e007a0c */ /* 0x000fe20004721270 */
[----:B------:R-:W-:Y:S01]  /*21ab0*/  IMAD R21, R4, 0x4, R2 ;  /* 0x0000000404157824 */ /* 0x000fe200078e0202 */
[----:B------:R-:W-:Y:S02]  /*21ac0*/  LEA.HI.X.SX32 R19, R6, R26, 0x1, P6 ;  /* 0x0000001a06137211 */ /* 0x000fe400030f0eff */
[----:B------:R-:W-:Y:S02]  /*21ad0*/  LEA R14, P6, R2, R0, 0x1 ;  /* 0x00000000020e7211 */ /* 0x000fe400078c08ff */
[----:B------:R-:W-:Y:S02]  /*21ae0*/  ISETP.LT.AND P4, PT, R20, c[0x0][0x17c], !P0 ;  /* 0x00005f0014007a0c */ /* 0x000fe40004781270 */
[----:B------:R-:W-:Y:S02]  /*21af0*/  LEA.HI.X.SX32 R15, R2, R26, 0x1, P6 ;  /* 0x0000001a020f7211 */ /* 0x000fe400030f0eff */
[C---:B0-----:R-:W-:Y:S01]  /*21b00*/  LEA R16, P6, R21.reuse, R0, 0x1 ;  /* 0x0000000015107211 */ /* 0x041fe200078c08ff */
[----:B------:R-:W-:Y:S03]  /*21b10*/  @P2 STG.E.U16 [R18.64], R9 ;  /* 0x0000000912002986 */ /* 0x000fe6000c101506 */
[----:B------:R-:W-:Y:S01]  /*21b20*/  LEA.HI.X.SX32 R17, R21, R26, 0x1, P6 ;  /* 0x0000001a15117211 */ /* 0x000fe200030f0eff */
[----:B------:R0:W-:Y:S04]  /*21b30*/  @P5 STG.E.U16 [R14.64], R7 ;  /* 0x000000070e005986 */ /* 0x0001e8000c101506 */
[----:B------:R1:W-:Y:S01]  /*21b40*/  @P4 STG.E.U16 [R16.64], R8 ;  /* 0x0000000810004986 */ /* 0x0003e2000c101506 */
[----:B----4-:R-:W-:-:S03]  /*21b50*/  ISETP.LT.AND P4, PT, R27, c[0x0][0x17c], !P0 ;  /* 0x00005f001b007a0c */ /* 0x010fc60004781270 */
[----:B------:R-:W2:Y:S01]  /*21b60*/  LDL.LU R27, [R1+0xd8] ;  /* 0x0000d800011b7983 */ /* 0x000ea20000300800 */
[----:B------:R-:W-:Y:S01]  /*21b70*/  ISETP.LT.AND P2, PT, R25, c[0x0][0x17c], !P0 ;  /* 0x00005f0019007a0c */ /* 0x000fe20004741270 */
[----:B------:R-:W-:Y:S01]  /*21b80*/  IMAD R25, R4, 0x4, R21 ;  /* 0x0000000404197824 */ /* 0x000fe200078e0215 */
[----:B------:R-:W-:-:S03]  /*21b90*/  ISETP.LT.AND P5, PT, R12, c[0x0][0x17c], !P0 ;  /* 0x00005f000c007a0c */ /* 0x000fc600047a1270 */
[C---:B------:R-:W-:Y:S01]  /*21ba0*/  IMAD R21, R4.reuse, 0x4, R25 ;  /* 0x0000000404157824 */ /* 0x040fe200078e0219 */
[----:B------:R-:W-:Y:S02]  /*21bb0*/  LEA R12, P6, R25, R0, 0x1 ;  /* 0x00000000190c7211 */ /* 0x000fe400078c08ff */
[----:B------:R-:W-:Y:S02]  /*21bc0*/  PRMT R6, R13, 0x7632, R6 ;  /* 0x000076320d067816 */ /* 0x000fe40000000006 */
[----:B------:R-:W-:Y:S01]  /*21bd0*/  LEA.HI.X.SX32 R13, R25, R26, 0x1, P6 ;  /* 0x0000001a190d7211 */ /* 0x000fe200030f0eff */
[----:B------:R-:W-:Y:S01]  /*21be0*/  IMAD R25, R4, 0x4, R21 ;  /* 0x0000000404197824 */ /* 0x000fe200078e0215 */
[----:B0-----:R-:W-:-:S03]  /*21bf0*/  LEA R14, P6, R21, R0, 0x1 ;  /* 0x00000000150e7211 */ /* 0x001fc600078c08ff */
[C---:B------:R-:W-:Y:S01]  /*21c00*/  IMAD R19, R4.reuse, 0x4, R25 ;  /* 0x0000000404137824 */ /* 0x040fe200078e0219 */
[----:B------:R0:W-:Y:S01]  /*21c10*/  @P3 STG.E.U16 [R12.64], R6 ;  /* 0x000000060c003986 */ /* 0x0001e2000c101506 */
[----:B------:R-:W-:Y:S02]  /*21c20*/  LEA.HI.X.SX32 R15, R21, R26, 0x1, P6 ;  /* 0x0000001a150f7211 */ /* 0x000fe400030f0eff */
[----:B-1----:R-:W-:Y:S01]  /*21c30*/  IMAD R17, R4, 0x4, R19 ;  /* 0x0000000404117824 */ /* 0x002fe200078e0213 */
[----:B------:R-:W-:Y:S02]  /*21c40*/  PRMT R7, R10, 0x7632, R7 ;  /* 0x000076320a077816 */ /* 0x000fe40000000007 */
[----:B------:R-:W-:Y:S01]  /*21c50*/  PRMT R11, R11, 0x7632, R11 ;  /* 0x000076320b0b7816 */ /* 0x000fe2000000000b */
[----:B------:R-:W-:Y:S01]  /*21c60*/  IMAD R21, R4, 0x4, R17 ;  /* 0x0000000404157824 */ /* 0x000fe200078e0211 */
[-C--:B0-----:R-:W-:Y:S01]  /*21c70*/  LEA R12, P6, R25, R0.reuse, 0x1 ;  /* 0x00000000190c7211 */ /* 0x081fe200078c08ff */
[----:B------:R0:W-:Y:S01]  /*21c80*/  @P1 STG.E.U16 [R14.64], R7 ;  /* 0x000000070e001986 */ /* 0x0001e2000c101506 */
[----:B------:R-:W-:-:S02]  /*21c90*/  LEA R10, P1, R19, R0, 0x1 ;  /* 0x00000000130a7211 */ /* 0x000fc400078208ff */
[----:B------:R-:W-:Y:S01]  /*21ca0*/  LEA.HI.X.SX32 R13, R25, R26, 0x1, P6 ;  /* 0x0000001a190d7211 */ /* 0x000fe200030f0eff */
[----:B------:R-:W-:-:S04]  /*21cb0*/  IMAD R25, R4, 0x4, R21 ;  /* 0x0000000404197824 */ /* 0x000fc800078e0215 */
[----:B------:R1:W-:Y:S01]  /*21cc0*/  @P2 STG.E.U16 [R12.64], R11 ;  /* 0x0000000b0c002986 */ /* 0x0003e2000c101506 */
[-C--:B------:R-:W-:Y:S02]  /*21cd0*/  LEA R16, P2, R17, R0.reuse, 0x1 ;  /* 0x0000000011107211 */ /* 0x080fe400078408ff */
[----:B0-----:R-:W-:Y:S02]  /*21ce0*/  LEA R14, P6, R21, R0, 0x1 ;  /* 0x00000000150e7211 */ /* 0x001fe400078c08ff */
[-C--:B-1----:R-:W-:Y:S01]  /*21cf0*/  LEA.HI.X.SX32 R11, R19, R26.reuse, 0x1, P1 ;  /* 0x0000001a130b7211 */ /* 0x082fe200008f0eff */
[----:B------:R-:W-:Y:S01]  /*21d00*/  IMAD R19, R4, 0x4, R25 ;  /* 0x0000000404137824 */ /* 0x000fe200078e0219 */
[----:B------:R-:W-:-:S04]  /*21d10*/  LEA.HI.X.SX32 R15, R21, R26, 0x1, P6 ;  /* 0x0000001a150f7211 */ /* 0x000fc800030f0eff */
[----:B------:R-:W-:Y:S01]  /*21d20*/  LEA R18, P1, R19, R0, 0x1 ;  /* 0x0000000013127211 */ /* 0x000fe200078208ff */
[----:B------:R-:W-:Y:S01]  /*21d30*/  IMAD R21, R4, 0x4, R19 ;  /* 0x0000000404157824 */ /* 0x000fe200078e0213 */
[----:B-----5:R-:W-:Y:S02]  /*21d40*/  ISETP.LT.AND P3, PT, R22, c[0x0][0x17c], !P0 ;  /* 0x00005f0016007a0c */ /* 0x020fe40004761270 */
[-C--:B------:R-:W-:Y:S02]  /*21d50*/  LEA.HI.X.SX32 R17, R17, R26.reuse, 0x1, P2 ;  /* 0x0000001a11117211 */ /* 0x080fe400010f0eff */
[----:B------:R-:W-:Y:S02]  /*21d60*/  ISETP.LT.AND P2, PT, R28, c[0x0][0x17c], !P0 ;  /* 0x00005f001c007a0c */ /* 0x000fe40004741270 */
[----:B------:R-:W-:Y:S02]  /*21d70*/  LEA.HI.X.SX32 R19, R19, R26, 0x1, P1 ;  /* 0x0000001a13137211 */ /* 0x000fe400008f0eff */
[----:B------:R-:W-:-:S02]  /*21d80*/  ISETP.LT.AND P1, PT, R24, c[0x0][0x17c], !P0 ;  /* 0x00005f0018007a0c */ /* 0x000fc40004721270 */
[----:B------:R-:W-:Y:S02]  /*21d90*/  PRMT R5, R9, 0x7632, R5 ;  /* 0x0000763209057816 */ /* 0x000fe40000000005 */
[----:B------:R-:W-:Y:S02]  /*21da0*/  LEA R12, P6, R25, R0, 0x1 ;  /* 0x00000000190c7211 */ /* 0x000fe400078c08ff */
[----:B------:R-:W-:Y:S02]  /*21db0*/  PRMT R8, R7, 0x7632, R8 ;  /* 0x0000763207087816 */ /* 0x000fe40000000008 */
[----:B------:R-:W-:Y:S02]  /*21dc0*/  PRMT R7, R5, 0x7632, R7 ;  /* 0x0000763205077816 */ /* 0x000fe40000000007 */
[----:B------:R-:W-:Y:S02]  /*21dd0*/  LEA.HI.X.SX32 R13, R25, R26, 0x1, P6 ;  /* 0x0000001a190d7211 */ /* 0x000fe400030f0eff */
[----:B------:R-:W-:Y:S01]  /*21de0*/  PRMT R6, R3, 0x7632, R6 ;  /* 0x0000763203067816 */ /* 0x000fe20000000006 */
[----:B------:R0:W-:Y:S01]  /*21df0*/  @P5 STG.E.U16 [R10.64], R5 ;  /* 0x000000050a005986 */ /* 0x0001e2000c101506 */
[----:B------:R-:W-:-:S03]  /*21e00*/  PRMT R9, R29, 0x7632, R9 ;  /* 0x000076321d097816 */ /* 0x000fc60000000009 */
[----:B------:R0:W-:Y:S01]  /*21e10*/  @P4 STG.E.U16 [R16.64], R8 ;  /* 0x0000000810004986 */ /* 0x0001e2000c101506 */
[----:B------:R-:W-:-:S03]  /*21e20*/  LEA R20, P6, R21, R0, 0x1 ;  /* 0x0000000015147211 */ /* 0x000fc600078c08ff */
[----:B------:R0:W-:Y:S04]  /*21e30*/  @P3 STG.E.U16 [R14.64], R7 ;  /* 0x000000070e003986 */ /* 0x0001e8000c101506 */
[----:B------:R0:W-:Y:S01]  /*21e40*/  @P2 STG.E.U16 [R12.64], R6 ;  /* 0x000000060c002986 */ /* 0x0001e2000c101506 */
[----:B------:R-:W-:-:S03]  /*21e50*/  LEA.HI.X.SX32 R21, R21, R26, 0x1, P6 ;  /* 0x0000001a15157211 */ /* 0x000fc600030f0eff */
[----:B------:R0:W-:Y:S01]  /*21e60*/  @P1 STG.E.U16 [R18.64], R9 ;  /* 0x0000000912001986 */ /* 0x0001e2000c101506 */
[----:B--2---:R-:W-:-:S13]  /*21e70*/  ISETP.LT.AND P0, PT, R27, c[0x0][0x17c], !P0 ;  /* 0x00005f001b007a0c */ /* 0x004fda0004701270 */
[----:B------:R-:W-:Y:S05]  /*21e80*/  @!P0 EXIT ;  /* 0x000000000000894d */ /* 0x000fea0003800000 */
[----:B0-----:R-:W-:-:S05]  /*21e90*/  PRMT R10, R23, 0x7632, R10 ;  /* 0x00007632170a7816 */ /* 0x001fca000000000a */
[----:B------:R-:W-:Y:S01]  /*21ea0*/  STG.E.U16 [R20.64], R10 ;  /* 0x0000000a14007986 */ /* 0x000fe2000c101506 */
[----:B------:R-:W-:Y:S05]  /*21eb0*/  EXIT ;  /* 0x000000000000794d */ /* 0x000fea0003800000 */
.L_x_4:
[----:B------:R-:W-:-:S00]  /*21ec0*/  BRA `(.L_x_4) ;  /* 0xfffffff000007947 */ /* 0x000fc0000383ffff */
[----:B------:R-:W-:-:S00]  /*21ed0*/  NOP ;  /* 0x0000000000007918 */ /* 0x000fc00000000000 */
        /* <DEDUP_REMOVED lines=10> */
.L_x_5:


//--------------------- .nv.shared.matmul_kernel  --------------------------
	.section	.nv.shared.matmul_kernel,"aw",@nobits
	.sectionflags	@""
	.align	16
